//
// Generated by NVIDIA NVVM Compiler
//
// Compiler Build ID: CL-36424714
// Cuda compilation tools, release 13.0, V13.0.88
// Based on NVVM 20.0.0
//

.version 9.0
.target sm_100
.address_size 64

	// .globl	_Z16computeDistancesPKfS0_Pfii
// _ZZN3cub18CUB_300001_SM_10006detail10radix_sort31DeviceRadixSortSingleTileKernelINS1_5radix10policy_hubIfiyE10Policy1000ELNS0_9SortOrderE0EfiyNS1_21identity_decomposer_tEEEvPKT1_PSA_PKT2_PSE_T3_iiT4_E12temp_storage has been demoted
// _ZZN3cub18CUB_300001_SM_10006detail10radix_sort30DeviceRadixSortHistogramKernelINS1_5radix10policy_hubIfiyE10Policy1000ELNS0_9SortOrderE0EfyNS1_21identity_decomposer_tEEEvPT2_PKT1_SA_iiT3_E12temp_storage has been demoted
// _ZZN3cub18CUB_300001_SM_10006detail10radix_sort33DeviceRadixSortExclusiveSumKernelINS1_5radix10policy_hubIfiyE10Policy1000EyEEvPT0_E12temp_storage has been demoted
// _ZZN3cub18CUB_300001_SM_10006detail10radix_sort29DeviceRadixSortOnesweepKernelINS1_5radix10policy_hubIfiyE10Policy1000ELNS0_9SortOrderE0EfiyiiNS1_21identity_decomposer_tEEEvPT5_SB_PT3_PKSC_PT1_PKSG_PT2_PKSK_T4_iiT6_E1s has been demoted
// _ZZN3cub18CUB_300001_SM_10006detail10radix_sort31DeviceRadixSortSingleTileKernelINS1_5radix10policy_hubIffyE10Policy1000ELNS0_9SortOrderE0EffyNS1_21identity_decomposer_tEEEvPKT1_PSA_PKT2_PSE_T3_iiT4_E12temp_storage has been demoted
// _ZZN3cub18CUB_300001_SM_10006detail10radix_sort30DeviceRadixSortHistogramKernelINS1_5radix10policy_hubIffyE10Policy1000ELNS0_9SortOrderE0EfyNS1_21identity_decomposer_tEEEvPT2_PKT1_SA_iiT3_E12temp_storage has been demoted
// _ZZN3cub18CUB_300001_SM_10006detail10radix_sort33DeviceRadixSortExclusiveSumKernelINS1_5radix10policy_hubIffyE10Policy1000EyEEvPT0_E12temp_storage has been demoted
// _ZZN3cub18CUB_300001_SM_10006detail10radix_sort29DeviceRadixSortOnesweepKernelINS1_5radix10policy_hubIffyE10Policy1000ELNS0_9SortOrderE0EffyiiNS1_21identity_decomposer_tEEEvPT5_SB_PT3_PKSC_PT1_PKSG_PT2_PKSK_T4_iiT6_E1s has been demoted
.global .align 1 .b8 _ZN34_INTERNAL_bb152508_4_k_cu_222503394cuda3std3__45__cpo5beginE[1];
.global .align 1 .b8 _ZN34_INTERNAL_bb152508_4_k_cu_222503394cuda3std3__45__cpo3endE[1];
.global .align 1 .b8 _ZN34_INTERNAL_bb152508_4_k_cu_222503394cuda3std3__45__cpo6cbeginE[1];
.global .align 1 .b8 _ZN34_INTERNAL_bb152508_4_k_cu_222503394cuda3std3__45__cpo4cendE[1];
.global .align 1 .b8 _ZN34_INTERNAL_bb152508_4_k_cu_222503394cuda3std3__45__cpo6rbeginE[1];
.global .align 1 .b8 _ZN34_INTERNAL_bb152508_4_k_cu_222503394cuda3std3__45__cpo4rendE[1];
.global .align 1 .b8 _ZN34_INTERNAL_bb152508_4_k_cu_222503394cuda3std3__45__cpo7crbeginE[1];
.global .align 1 .b8 _ZN34_INTERNAL_bb152508_4_k_cu_222503394cuda3std3__45__cpo5crendE[1];
.global .align 1 .b8 _ZN34_INTERNAL_bb152508_4_k_cu_222503394cuda3std3__436_GLOBAL__N__bb152508_4_k_cu_222503396ignoreE[1];
.global .align 1 .b8 _ZN34_INTERNAL_bb152508_4_k_cu_222503394cuda3std3__419piecewise_constructE[1];
.global .align 1 .b8 _ZN34_INTERNAL_bb152508_4_k_cu_222503394cuda3std3__48in_placeE[1];
.global .align 1 .b8 _ZN34_INTERNAL_bb152508_4_k_cu_222503394cuda3std3__420unreachable_sentinelE[1];
.global .align 1 .b8 _ZN34_INTERNAL_bb152508_4_k_cu_222503394cuda3std3__47nulloptE[1];
.global .align 1 .b8 _ZN34_INTERNAL_bb152508_4_k_cu_222503394cuda3std3__48unexpectE[1];
.global .align 1 .b8 _ZN34_INTERNAL_bb152508_4_k_cu_222503394cuda3std6ranges3__45__cpo4swapE[1];
.global .align 1 .b8 _ZN34_INTERNAL_bb152508_4_k_cu_222503394cuda3std6ranges3__45__cpo9iter_moveE[1];
.global .align 1 .b8 _ZN34_INTERNAL_bb152508_4_k_cu_222503394cuda3std6ranges3__45__cpo5beginE[1];
.global .align 1 .b8 _ZN34_INTERNAL_bb152508_4_k_cu_222503394cuda3std6ranges3__45__cpo3endE[1];
.global .align 1 .b8 _ZN34_INTERNAL_bb152508_4_k_cu_222503394cuda3std6ranges3__45__cpo6cbeginE[1];
.global .align 1 .b8 _ZN34_INTERNAL_bb152508_4_k_cu_222503394cuda3std6ranges3__45__cpo4cendE[1];
.global .align 1 .b8 _ZN34_INTERNAL_bb152508_4_k_cu_222503394cuda3std6ranges3__45__cpo7advanceE[1];
.global .align 1 .b8 _ZN34_INTERNAL_bb152508_4_k_cu_222503394cuda3std6ranges3__45__cpo9iter_swapE[1];
.global .align 1 .b8 _ZN34_INTERNAL_bb152508_4_k_cu_222503394cuda3std6ranges3__45__cpo4nextE[1];
.global .align 1 .b8 _ZN34_INTERNAL_bb152508_4_k_cu_222503394cuda3std6ranges3__45__cpo4prevE[1];
.global .align 1 .b8 _ZN34_INTERNAL_bb152508_4_k_cu_222503394cuda3std6ranges3__45__cpo4dataE[1];
.global .align 1 .b8 _ZN34_INTERNAL_bb152508_4_k_cu_222503394cuda3std6ranges3__45__cpo5cdataE[1];
.global .align 1 .b8 _ZN34_INTERNAL_bb152508_4_k_cu_222503394cuda3std6ranges3__45__cpo4sizeE[1];
.global .align 1 .b8 _ZN34_INTERNAL_bb152508_4_k_cu_222503394cuda3std6ranges3__45__cpo5ssizeE[1];
.global .align 1 .b8 _ZN34_INTERNAL_bb152508_4_k_cu_222503394cuda3std6ranges3__45__cpo8distanceE[1];
.global .align 1 .b8 _ZN34_INTERNAL_bb152508_4_k_cu_222503396thrust24THRUST_300001_SM_1000_NS8cuda_cub3parE[1];
.global .align 1 .b8 _ZN34_INTERNAL_bb152508_4_k_cu_222503396thrust24THRUST_300001_SM_1000_NS8cuda_cub10par_nosyncE[1];
.global .align 1 .b8 _ZN34_INTERNAL_bb152508_4_k_cu_222503396thrust24THRUST_300001_SM_1000_NS6system6detail10sequential3seqE[1];
.global .align 1 .b8 _ZN34_INTERNAL_bb152508_4_k_cu_222503396thrust24THRUST_300001_SM_1000_NS6system3cpp3parE[1];
.global .align 1 .b8 _ZN34_INTERNAL_bb152508_4_k_cu_222503396thrust24THRUST_300001_SM_1000_NS12placeholders2_1E[1];
.global .align 1 .b8 _ZN34_INTERNAL_bb152508_4_k_cu_222503396thrust24THRUST_300001_SM_1000_NS12placeholders2_2E[1];
.global .align 1 .b8 _ZN34_INTERNAL_bb152508_4_k_cu_222503396thrust24THRUST_300001_SM_1000_NS12placeholders2_3E[1];
.global .align 1 .b8 _ZN34_INTERNAL_bb152508_4_k_cu_222503396thrust24THRUST_300001_SM_1000_NS12placeholders2_4E[1];
.global .align 1 .b8 _ZN34_INTERNAL_bb152508_4_k_cu_222503396thrust24THRUST_300001_SM_1000_NS12placeholders2_5E[1];
.global .align 1 .b8 _ZN34_INTERNAL_bb152508_4_k_cu_222503396thrust24THRUST_300001_SM_1000_NS12placeholders2_6E[1];
.global .align 1 .b8 _ZN34_INTERNAL_bb152508_4_k_cu_222503396thrust24THRUST_300001_SM_1000_NS12placeholders2_7E[1];
.global .align 1 .b8 _ZN34_INTERNAL_bb152508_4_k_cu_222503396thrust24THRUST_300001_SM_1000_NS12placeholders2_8E[1];
.global .align 1 .b8 _ZN34_INTERNAL_bb152508_4_k_cu_222503396thrust24THRUST_300001_SM_1000_NS12placeholders2_9E[1];
.global .align 1 .b8 _ZN34_INTERNAL_bb152508_4_k_cu_222503396thrust24THRUST_300001_SM_1000_NS12placeholders3_10E[1];
.global .align 1 .b8 _ZN34_INTERNAL_bb152508_4_k_cu_222503396thrust24THRUST_300001_SM_1000_NS3seqE[1];
.global .align 1 .b8 _ZN34_INTERNAL_bb152508_4_k_cu_222503396thrust24THRUST_300001_SM_1000_NS6deviceE[1];

.visible .entry _Z16computeDistancesPKfS0_Pfii(
	.param .u64 .ptr .align 1 _Z16computeDistancesPKfS0_Pfii_param_0,
	.param .u64 .ptr .align 1 _Z16computeDistancesPKfS0_Pfii_param_1,
	.param .u64 .ptr .align 1 _Z16computeDistancesPKfS0_Pfii_param_2,
	.param .u32 _Z16computeDistancesPKfS0_Pfii_param_3,
	.param .u32 _Z16computeDistancesPKfS0_Pfii_param_4
)
{
	.reg .pred 	%p<11>;
	.reg .b32 	%r<38>;
	.reg .b32 	%f<141>;
	.reg .b64 	%rd<31>;

	ld.param.u64 	%rd11, [_Z16computeDistancesPKfS0_Pfii_param_0];
	ld.param.u64 	%rd12, [_Z16computeDistancesPKfS0_Pfii_param_1];
	ld.param.u64 	%rd10, [_Z16computeDistancesPKfS0_Pfii_param_2];
	ld.param.u32 	%r24, [_Z16computeDistancesPKfS0_Pfii_param_3];
	ld.param.u32 	%r23, [_Z16computeDistancesPKfS0_Pfii_param_4];
	cvta.to.global.u64 	%rd1, %rd12;
	cvta.to.global.u64 	%rd2, %rd11;
	mov.u32 	%r25, %ctaid.x;
	mov.u32 	%r26, %ntid.x;
	mov.u32 	%r27, %tid.x;
	mad.lo.s32 	%r1, %r25, %r26, %r27;
	setp.ge.s32 	%p1, %r1, %r24;
	@%p1 bra 	$L__BB0_15;
	mul.lo.s32 	%r2, %r23, %r1;
	setp.lt.s32 	%p2, %r23, 1;
	mov.f32 	%f140, 0f00000000;
	@%p2 bra 	$L__BB0_14;
	and.b32  	%r3, %r23, 15;
	setp.lt.u32 	%p3, %r23, 16;
	mov.f32 	%f140, 0f00000000;
	mov.b32 	%r34, 0;
	@%p3 bra 	$L__BB0_5;
	and.b32  	%r34, %r23, 2147483632;
	neg.s32 	%r32, %r34;
	add.s64 	%rd3, %rd2, 32;
	add.s64 	%rd29, %rd1, 32;
	mov.f32 	%f140, 0f00000000;
	mov.u32 	%r31, %r2;
$L__BB0_4:
	.pragma "nounroll";
	mul.wide.s32 	%rd13, %r31, 4;
	add.s64 	%rd14, %rd3, %rd13;
	ld.global.nc.f32 	%f18, [%rd14+-32];
	ld.global.nc.f32 	%f19, [%rd29+-32];
	sub.f32 	%f20, %f18, %f19;
	fma.rn.f32 	%f21, %f20, %f20, %f140;
	ld.global.nc.f32 	%f22, [%rd14+-28];
	ld.global.nc.f32 	%f23, [%rd29+-28];
	sub.f32 	%f24, %f22, %f23;
	fma.rn.f32 	%f25, %f24, %f24, %f21;
	ld.global.nc.f32 	%f26, [%rd14+-24];
	ld.global.nc.f32 	%f27, [%rd29+-24];
	sub.f32 	%f28, %f26, %f27;
	fma.rn.f32 	%f29, %f28, %f28, %f25;
	ld.global.nc.f32 	%f30, [%rd14+-20];
	ld.global.nc.f32 	%f31, [%rd29+-20];
	sub.f32 	%f32, %f30, %f31;
	fma.rn.f32 	%f33, %f32, %f32, %f29;
	ld.global.nc.f32 	%f34, [%rd14+-16];
	ld.global.nc.f32 	%f35, [%rd29+-16];
	sub.f32 	%f36, %f34, %f35;
	fma.rn.f32 	%f37, %f36, %f36, %f33;
	ld.global.nc.f32 	%f38, [%rd14+-12];
	ld.global.nc.f32 	%f39, [%rd29+-12];
	sub.f32 	%f40, %f38, %f39;
	fma.rn.f32 	%f41, %f40, %f40, %f37;
	ld.global.nc.f32 	%f42, [%rd14+-8];
	ld.global.nc.f32 	%f43, [%rd29+-8];
	sub.f32 	%f44, %f42, %f43;
	fma.rn.f32 	%f45, %f44, %f44, %f41;
	ld.global.nc.f32 	%f46, [%rd14+-4];
	ld.global.nc.f32 	%f47, [%rd29+-4];
	sub.f32 	%f48, %f46, %f47;
	fma.rn.f32 	%f49, %f48, %f48, %f45;
	ld.global.nc.f32 	%f50, [%rd14];
	ld.global.nc.f32 	%f51, [%rd29];
	sub.f32 	%f52, %f50, %f51;
	fma.rn.f32 	%f53, %f52, %f52, %f49;
	ld.global.nc.f32 	%f54, [%rd14+4];
	ld.global.nc.f32 	%f55, [%rd29+4];
	sub.f32 	%f56, %f54, %f55;
	fma.rn.f32 	%f57, %f56, %f56, %f53;
	ld.global.nc.f32 	%f58, [%rd14+8];
	ld.global.nc.f32 	%f59, [%rd29+8];
	sub.f32 	%f60, %f58, %f59;
	fma.rn.f32 	%f61, %f60, %f60, %f57;
	ld.global.nc.f32 	%f62, [%rd14+12];
	ld.global.nc.f32 	%f63, [%rd29+12];
	sub.f32 	%f64, %f62, %f63;
	fma.rn.f32 	%f65, %f64, %f64, %f61;
	ld.global.nc.f32 	%f66, [%rd14+16];
	ld.global.nc.f32 	%f67, [%rd29+16];
	sub.f32 	%f68, %f66, %f67;
	fma.rn.f32 	%f69, %f68, %f68, %f65;
	ld.global.nc.f32 	%f70, [%rd14+20];
	ld.global.nc.f32 	%f71, [%rd29+20];
	sub.f32 	%f72, %f70, %f71;
	fma.rn.f32 	%f73, %f72, %f72, %f69;
	ld.global.nc.f32 	%f74, [%rd14+24];
	ld.global.nc.f32 	%f75, [%rd29+24];
	sub.f32 	%f76, %f74, %f75;
	fma.rn.f32 	%f77, %f76, %f76, %f73;
	ld.global.nc.f32 	%f78, [%rd14+28];
	ld.global.nc.f32 	%f79, [%rd29+28];
	sub.f32 	%f80, %f78, %f79;
	fma.rn.f32 	%f140, %f80, %f80, %f77;
	add.s32 	%r32, %r32, 16;
	add.s32 	%r31, %r31, 16;
	add.s64 	%rd29, %rd29, 64;
	setp.ne.s32 	%p4, %r32, 0;
	@%p4 bra 	$L__BB0_4;
$L__BB0_5:
	setp.eq.s32 	%p5, %r3, 0;
	@%p5 bra 	$L__BB0_14;
	and.b32  	%r11, %r23, 7;
	setp.lt.u32 	%p6, %r3, 8;
	@%p6 bra 	$L__BB0_8;
	add.s32 	%r29, %r34, %r2;
	mul.wide.s32 	%rd15, %r29, 4;
	add.s64 	%rd16, %rd2, %rd15;
	ld.global.nc.f32 	%f82, [%rd16];
	mul.wide.u32 	%rd17, %r34, 4;
	add.s64 	%rd18, %rd1, %rd17;
	ld.global.nc.f32 	%f83, [%rd18];
	sub.f32 	%f84, %f82, %f83;
	fma.rn.f32 	%f85, %f84, %f84, %f140;
	ld.global.nc.f32 	%f86, [%rd16+4];
	ld.global.nc.f32 	%f87, [%rd18+4];
	sub.f32 	%f88, %f86, %f87;
	fma.rn.f32 	%f89, %f88, %f88, %f85;
	ld.global.nc.f32 	%f90, [%rd16+8];
	ld.global.nc.f32 	%f91, [%rd18+8];
	sub.f32 	%f92, %f90, %f91;
	fma.rn.f32 	%f93, %f92, %f92, %f89;
	ld.global.nc.f32 	%f94, [%rd16+12];
	ld.global.nc.f32 	%f95, [%rd18+12];
	sub.f32 	%f96, %f94, %f95;
	fma.rn.f32 	%f97, %f96, %f96, %f93;
	ld.global.nc.f32 	%f98, [%rd16+16];
	ld.global.nc.f32 	%f99, [%rd18+16];
	sub.f32 	%f100, %f98, %f99;
	fma.rn.f32 	%f101, %f100, %f100, %f97;
	ld.global.nc.f32 	%f102, [%rd16+20];
	ld.global.nc.f32 	%f103, [%rd18+20];
	sub.f32 	%f104, %f102, %f103;
	fma.rn.f32 	%f105, %f104, %f104, %f101;
	ld.global.nc.f32 	%f106, [%rd16+24];
	ld.global.nc.f32 	%f107, [%rd18+24];
	sub.f32 	%f108, %f106, %f107;
	fma.rn.f32 	%f109, %f108, %f108, %f105;
	ld.global.nc.f32 	%f110, [%rd16+28];
	ld.global.nc.f32 	%f111, [%rd18+28];
	sub.f32 	%f112, %f110, %f111;
	fma.rn.f32 	%f140, %f112, %f112, %f109;
	add.s32 	%r34, %r34, 8;
$L__BB0_8:
	setp.eq.s32 	%p7, %r11, 0;
	@%p7 bra 	$L__BB0_14;
	and.b32  	%r14, %r23, 3;
	setp.lt.u32 	%p8, %r11, 4;
	@%p8 bra 	$L__BB0_11;
	add.s32 	%r30, %r34, %r2;
	mul.wide.s32 	%rd19, %r30, 4;
	add.s64 	%rd20, %rd2, %rd19;
	ld.global.nc.f32 	%f114, [%rd20];
	mul.wide.u32 	%rd21, %r34, 4;
	add.s64 	%rd22, %rd1, %rd21;
	ld.global.nc.f32 	%f115, [%rd22];
	sub.f32 	%f116, %f114, %f115;
	fma.rn.f32 	%f117, %f116, %f116, %f140;
	ld.global.nc.f32 	%f118, [%rd20+4];
	ld.global.nc.f32 	%f119, [%rd22+4];
	sub.f32 	%f120, %f118, %f119;
	fma.rn.f32 	%f121, %f120, %f120, %f117;
	ld.global.nc.f32 	%f122, [%rd20+8];
	ld.global.nc.f32 	%f123, [%rd22+8];
	sub.f32 	%f124, %f122, %f123;
	fma.rn.f32 	%f125, %f124, %f124, %f121;
	ld.global.nc.f32 	%f126, [%rd20+12];
	ld.global.nc.f32 	%f127, [%rd22+12];
	sub.f32 	%f128, %f126, %f127;
	fma.rn.f32 	%f140, %f128, %f128, %f125;
	add.s32 	%r34, %r34, 4;
$L__BB0_11:
	setp.eq.s32 	%p9, %r14, 0;
	@%p9 bra 	$L__BB0_14;
	mul.wide.u32 	%rd23, %r34, 4;
	add.s64 	%rd30, %rd1, %rd23;
	add.s32 	%r37, %r34, %r2;
	neg.s32 	%r36, %r14;
$L__BB0_13:
	.pragma "nounroll";
	mul.wide.s32 	%rd24, %r37, 4;
	add.s64 	%rd25, %rd2, %rd24;
	ld.global.nc.f32 	%f129, [%rd25];
	ld.global.nc.f32 	%f130, [%rd30];
	sub.f32 	%f131, %f129, %f130;
	fma.rn.f32 	%f140, %f131, %f131, %f140;
	add.s64 	%rd30, %rd30, 4;
	add.s32 	%r37, %r37, 1;
	add.s32 	%r36, %r36, 1;
	setp.ne.s32 	%p10, %r36, 0;
	@%p10 bra 	$L__BB0_13;
$L__BB0_14:
	cvta.to.global.u64 	%rd26, %rd10;
	mul.wide.s32 	%rd27, %r1, 4;
	add.s64 	%rd28, %rd26, %rd27;
	st.global.f32 	[%rd28], %f140;
$L__BB0_15:
	ret;

}
	// .globl	_ZN3cub18CUB_300001_SM_10006detail11EmptyKernelIvEEvv
.visible .entry _ZN3cub18CUB_300001_SM_10006detail11EmptyKernelIvEEvv()
{


	ret;

}
	// .globl	_ZN3cub18CUB_300001_SM_10006detail8for_each13static_kernelINS2_12policy_hub_t12policy_500_tEmN6thrust24THRUST_300001_SM_1000_NS8cuda_cub20__uninitialized_fill7functorINS7_10device_ptrIiEEiEEEEvT0_T1_
.visible .entry _ZN3cub18CUB_300001_SM_10006detail8for_each13static_kernelINS2_12policy_hub_t12policy_500_tEmN6thrust24THRUST_300001_SM_1000_NS8cuda_cub20__uninitialized_fill7functorINS7_10device_ptrIiEEiEEEEvT0_T1_(
	.param .u64 _ZN3cub18CUB_300001_SM_10006detail8for_each13static_kernelINS2_12policy_hub_t12policy_500_tEmN6thrust24THRUST_300001_SM_1000_NS8cuda_cub20__uninitialized_fill7functorINS7_10device_ptrIiEEiEEEEvT0_T1__param_0,
	.param .align 8 .b8 _ZN3cub18CUB_300001_SM_10006detail8for_each13static_kernelINS2_12policy_hub_t12policy_500_tEmN6thrust24THRUST_300001_SM_1000_NS8cuda_cub20__uninitialized_fill7functorINS7_10device_ptrIiEEiEEEEvT0_T1__param_1[16]
)
.maxntid 256
{
	.reg .pred 	%p<4>;
	.reg .b16 	%rs<5>;
	.reg .b32 	%r<12>;
	.reg .b64 	%rd<16>;

	ld.param.u32 	%r3, [_ZN3cub18CUB_300001_SM_10006detail8for_each13static_kernelINS2_12policy_hub_t12policy_500_tEmN6thrust24THRUST_300001_SM_1000_NS8cuda_cub20__uninitialized_fill7functorINS7_10device_ptrIiEEiEEEEvT0_T1__param_1+8];
	ld.param.u64 	%rd4, [_ZN3cub18CUB_300001_SM_10006detail8for_each13static_kernelINS2_12policy_hub_t12policy_500_tEmN6thrust24THRUST_300001_SM_1000_NS8cuda_cub20__uninitialized_fill7functorINS7_10device_ptrIiEEiEEEEvT0_T1__param_1];
	ld.param.u64 	%rd5, [_ZN3cub18CUB_300001_SM_10006detail8for_each13static_kernelINS2_12policy_hub_t12policy_500_tEmN6thrust24THRUST_300001_SM_1000_NS8cuda_cub20__uninitialized_fill7functorINS7_10device_ptrIiEEiEEEEvT0_T1__param_0];
	mov.u32 	%r9, %ctaid.x;
	mul.wide.u32 	%rd1, %r9, 512;
	sub.s64 	%rd2, %rd5, %rd1;
	setp.lt.u64 	%p1, %rd2, 512;
	@%p1 bra 	$L__BB2_2;
	mov.u32 	%r11, %tid.x;
	cvta.to.global.u64 	%rd11, %rd4;
	cvt.u64.u32 	%rd12, %r11;
	add.s64 	%rd13, %rd1, %rd12;
	shl.b64 	%rd14, %rd13, 2;
	add.s64 	%rd15, %rd11, %rd14;
	st.global.u32 	[%rd15], %r3;
	st.global.u32 	[%rd15+1024], %r3;
	bra.uni 	$L__BB2_6;
$L__BB2_2:
	cvta.to.global.u64 	%rd6, %rd4;
	mov.u32 	%r2, %tid.x;
	cvt.u64.u32 	%rd7, %r2;
	setp.le.u64 	%p2, %rd2, %rd7;
	add.s64 	%rd8, %rd1, %rd7;
	shl.b64 	%rd9, %rd8, 2;
	add.s64 	%rd3, %rd6, %rd9;
	@%p2 bra 	$L__BB2_4;
	st.global.u32 	[%rd3], %r3;
$L__BB2_4:
	add.s32 	%r10, %r2, 256;
	cvt.u64.u32 	%rd10, %r10;
	setp.le.u64 	%p3, %rd2, %rd10;
	@%p3 bra 	$L__BB2_6;
	st.global.u32 	[%rd3+1024], %r3;
$L__BB2_6:
	ret;

}
	// .globl	_ZN3cub18CUB_300001_SM_10006detail8for_each13static_kernelINS2_12policy_hub_t12policy_500_tElN6thrust24THRUST_300001_SM_1000_NS8cuda_cub10__tabulate7functorINS7_6detail15normal_iteratorINS7_10device_ptrIiEEEENS7_6system6detail7generic6detail22compute_sequence_valueIivEElEEEEvT0_T1_
.visible .entry _ZN3cub18CUB_300001_SM_10006detail8for_each13static_kernelINS2_12policy_hub_t12policy_500_tElN6thrust24THRUST_300001_SM_1000_NS8cuda_cub10__tabulate7functorINS7_6detail15normal_iteratorINS7_10device_ptrIiEEEENS7_6system6detail7generic6detail22compute_sequence_valueIivEElEEEEvT0_T1_(
	.param .u64 _ZN3cub18CUB_300001_SM_10006detail8for_each13static_kernelINS2_12policy_hub_t12policy_500_tElN6thrust24THRUST_300001_SM_1000_NS8cuda_cub10__tabulate7functorINS7_6detail15normal_iteratorINS7_10device_ptrIiEEEENS7_6system6detail7generic6detail22compute_sequence_valueIivEElEEEEvT0_T1__param_0,
	.param .align 8 .b8 _ZN3cub18CUB_300001_SM_10006detail8for_each13static_kernelINS2_12policy_hub_t12policy_500_tElN6thrust24THRUST_300001_SM_1000_NS8cuda_cub10__tabulate7functorINS7_6detail15normal_iteratorINS7_10device_ptrIiEEEENS7_6system6detail7generic6detail22compute_sequence_valueIivEElEEEEvT0_T1__param_1[16]
)
.maxntid 256
{
	.reg .pred 	%p<4>;
	.reg .b32 	%r<18>;
	.reg .b64 	%rd<20>;

	ld.param.u64 	%rd7, [_ZN3cub18CUB_300001_SM_10006detail8for_each13static_kernelINS2_12policy_hub_t12policy_500_tElN6thrust24THRUST_300001_SM_1000_NS8cuda_cub10__tabulate7functorINS7_6detail15normal_iteratorINS7_10device_ptrIiEEEENS7_6system6detail7generic6detail22compute_sequence_valueIivEElEEEEvT0_T1__param_1];
	ld.param.u64 	%rd8, [_ZN3cub18CUB_300001_SM_10006detail8for_each13static_kernelINS2_12policy_hub_t12policy_500_tElN6thrust24THRUST_300001_SM_1000_NS8cuda_cub10__tabulate7functorINS7_6detail15normal_iteratorINS7_10device_ptrIiEEEENS7_6system6detail7generic6detail22compute_sequence_valueIivEElEEEEvT0_T1__param_0];
	ld.param.v2.u32 	{%r3, %r4}, [_ZN3cub18CUB_300001_SM_10006detail8for_each13static_kernelINS2_12policy_hub_t12policy_500_tElN6thrust24THRUST_300001_SM_1000_NS8cuda_cub10__tabulate7functorINS7_6detail15normal_iteratorINS7_10device_ptrIiEEEENS7_6system6detail7generic6detail22compute_sequence_valueIivEElEEEEvT0_T1__param_1+8];
	mov.u32 	%r5, %ctaid.x;
	mul.wide.u32 	%rd1, %r5, 512;
	sub.s64 	%rd2, %rd8, %rd1;
	setp.lt.s64 	%p1, %rd2, 512;
	@%p1 bra 	$L__BB3_2;
	mov.u32 	%r13, %tid.x;
	cvta.to.global.u64 	%rd15, %rd7;
	cvt.u64.u32 	%rd16, %r13;
	add.s64 	%rd17, %rd1, %rd16;
	cvt.u32.u64 	%r14, %rd17;
	mad.lo.s32 	%r15, %r4, %r14, %r3;
	shl.b64 	%rd18, %rd17, 2;
	add.s64 	%rd19, %rd15, %rd18;
	st.global.u32 	[%rd19], %r15;
	add.s32 	%r16, %r14, 256;
	mad.lo.s32 	%r17, %r4, %r16, %r3;
	st.global.u32 	[%rd19+1024], %r17;
	bra.uni 	$L__BB3_6;
$L__BB3_2:
	cvta.to.global.u64 	%rd3, %rd7;
	mov.u32 	%r6, %tid.x;
	cvt.s64.s32 	%rd4, %rd2;
	cvt.u64.u32 	%rd5, %r6;
	setp.le.s64 	%p2, %rd4, %rd5;
	@%p2 bra 	$L__BB3_4;
	add.s64 	%rd9, %rd1, %rd5;
	cvt.u32.u64 	%r7, %rd9;
	mad.lo.s32 	%r8, %r4, %r7, %r3;
	shl.b64 	%rd10, %rd9, 2;
	add.s64 	%rd11, %rd3, %rd10;
	st.global.u32 	[%rd11], %r8;
$L__BB3_4:
	cvt.u32.u64 	%r9, %rd5;
	add.s32 	%r10, %r9, 256;
	cvt.u64.u32 	%rd6, %r10;
	setp.le.s64 	%p3, %rd4, %rd6;
	@%p3 bra 	$L__BB3_6;
	add.s64 	%rd12, %rd1, %rd6;
	shl.b64 	%rd13, %rd12, 2;
	cvt.u32.u64 	%r11, %rd12;
	mad.lo.s32 	%r12, %r4, %r11, %r3;
	add.s64 	%rd14, %rd13, %rd3;
	st.global.u32 	[%rd14], %r12;
$L__BB3_6:
	ret;

}
	// .globl	_ZN3cub18CUB_300001_SM_10006detail10radix_sort31DeviceRadixSortSingleTileKernelINS1_5radix10policy_hubIfiyE10Policy1000ELNS0_9SortOrderE0EfiyNS1_21identity_decomposer_tEEEvPKT1_PSA_PKT2_PSE_T3_iiT4_
.visible .entry _ZN3cub18CUB_300001_SM_10006detail10radix_sort31DeviceRadixSortSingleTileKernelINS1_5radix10policy_hubIfiyE10Policy1000ELNS0_9SortOrderE0EfiyNS1_21identity_decomposer_tEEEvPKT1_PSA_PKT2_PSE_T3_iiT4_(
	.param .u64 .ptr .align 1 _ZN3cub18CUB_300001_SM_10006detail10radix_sort31DeviceRadixSortSingleTileKernelINS1_5radix10policy_hubIfiyE10Policy1000ELNS0_9SortOrderE0EfiyNS1_21identity_decomposer_tEEEvPKT1_PSA_PKT2_PSE_T3_iiT4__param_0,
	.param .u64 .ptr .align 1 _ZN3cub18CUB_300001_SM_10006detail10radix_sort31DeviceRadixSortSingleTileKernelINS1_5radix10policy_hubIfiyE10Policy1000ELNS0_9SortOrderE0EfiyNS1_21identity_decomposer_tEEEvPKT1_PSA_PKT2_PSE_T3_iiT4__param_1,
	.param .u64 .ptr .align 1 _ZN3cub18CUB_300001_SM_10006detail10radix_sort31DeviceRadixSortSingleTileKernelINS1_5radix10policy_hubIfiyE10Policy1000ELNS0_9SortOrderE0EfiyNS1_21identity_decomposer_tEEEvPKT1_PSA_PKT2_PSE_T3_iiT4__param_2,
	.param .u64 .ptr .align 1 _ZN3cub18CUB_300001_SM_10006detail10radix_sort31DeviceRadixSortSingleTileKernelINS1_5radix10policy_hubIfiyE10Policy1000ELNS0_9SortOrderE0EfiyNS1_21identity_decomposer_tEEEvPKT1_PSA_PKT2_PSE_T3_iiT4__param_3,
	.param .u64 _ZN3cub18CUB_300001_SM_10006detail10radix_sort31DeviceRadixSortSingleTileKernelINS1_5radix10policy_hubIfiyE10Policy1000ELNS0_9SortOrderE0EfiyNS1_21identity_decomposer_tEEEvPKT1_PSA_PKT2_PSE_T3_iiT4__param_4,
	.param .u32 _ZN3cub18CUB_300001_SM_10006detail10radix_sort31DeviceRadixSortSingleTileKernelINS1_5radix10policy_hubIfiyE10Policy1000ELNS0_9SortOrderE0EfiyNS1_21identity_decomposer_tEEEvPKT1_PSA_PKT2_PSE_T3_iiT4__param_5,
	.param .u32 _ZN3cub18CUB_300001_SM_10006detail10radix_sort31DeviceRadixSortSingleTileKernelINS1_5radix10policy_hubIfiyE10Policy1000ELNS0_9SortOrderE0EfiyNS1_21identity_decomposer_tEEEvPKT1_PSA_PKT2_PSE_T3_iiT4__param_6,
	.param .align 1 .b8 _ZN3cub18CUB_300001_SM_10006detail10radix_sort31DeviceRadixSortSingleTileKernelINS1_5radix10policy_hubIfiyE10Policy1000ELNS0_9SortOrderE0EfiyNS1_21identity_decomposer_tEEEvPKT1_PSA_PKT2_PSE_T3_iiT4__param_7[1]
)
.maxntid 256
.minnctapersm 1
{
	.reg .pred 	%p<130>;
	.reg .b16 	%rs<39>;
	.reg .b32 	%r<938>;
	.reg .b64 	%rd<37>;
	// demoted variable
	.shared .align 16 .b8 _ZZN3cub18CUB_300001_SM_10006detail10radix_sort31DeviceRadixSortSingleTileKernelINS1_5radix10policy_hubIfiyE10Policy1000ELNS0_9SortOrderE0EfiyNS1_21identity_decomposer_tEEEvPKT1_PSA_PKT2_PSE_T3_iiT4_E12temp_storage[33856];
	ld.param.u64 	%rd10, [_ZN3cub18CUB_300001_SM_10006detail10radix_sort31DeviceRadixSortSingleTileKernelINS1_5radix10policy_hubIfiyE10Policy1000ELNS0_9SortOrderE0EfiyNS1_21identity_decomposer_tEEEvPKT1_PSA_PKT2_PSE_T3_iiT4__param_0];
	ld.param.u64 	%rd6, [_ZN3cub18CUB_300001_SM_10006detail10radix_sort31DeviceRadixSortSingleTileKernelINS1_5radix10policy_hubIfiyE10Policy1000ELNS0_9SortOrderE0EfiyNS1_21identity_decomposer_tEEEvPKT1_PSA_PKT2_PSE_T3_iiT4__param_1];
	ld.param.u64 	%rd7, [_ZN3cub18CUB_300001_SM_10006detail10radix_sort31DeviceRadixSortSingleTileKernelINS1_5radix10policy_hubIfiyE10Policy1000ELNS0_9SortOrderE0EfiyNS1_21identity_decomposer_tEEEvPKT1_PSA_PKT2_PSE_T3_iiT4__param_2];
	ld.param.u64 	%rd8, [_ZN3cub18CUB_300001_SM_10006detail10radix_sort31DeviceRadixSortSingleTileKernelINS1_5radix10policy_hubIfiyE10Policy1000ELNS0_9SortOrderE0EfiyNS1_21identity_decomposer_tEEEvPKT1_PSA_PKT2_PSE_T3_iiT4__param_3];
	ld.param.u64 	%rd9, [_ZN3cub18CUB_300001_SM_10006detail10radix_sort31DeviceRadixSortSingleTileKernelINS1_5radix10policy_hubIfiyE10Policy1000ELNS0_9SortOrderE0EfiyNS1_21identity_decomposer_tEEEvPKT1_PSA_PKT2_PSE_T3_iiT4__param_4];
	ld.param.u32 	%r322, [_ZN3cub18CUB_300001_SM_10006detail10radix_sort31DeviceRadixSortSingleTileKernelINS1_5radix10policy_hubIfiyE10Policy1000ELNS0_9SortOrderE0EfiyNS1_21identity_decomposer_tEEEvPKT1_PSA_PKT2_PSE_T3_iiT4__param_5];
	ld.param.u32 	%r323, [_ZN3cub18CUB_300001_SM_10006detail10radix_sort31DeviceRadixSortSingleTileKernelINS1_5radix10policy_hubIfiyE10Policy1000ELNS0_9SortOrderE0EfiyNS1_21identity_decomposer_tEEEvPKT1_PSA_PKT2_PSE_T3_iiT4__param_6];
	cvta.to.global.u64 	%rd11, %rd10;
	cvt.u32.u64 	%r1, %rd9;
	mov.u32 	%r2, %tid.x;
	mul.lo.s32 	%r3, %r2, 19;
	setp.ge.s32 	%p1, %r3, %r1;
	mul.wide.u32 	%rd12, %r3, 4;
	add.s64 	%rd1, %rd11, %rd12;
	mov.b32 	%r858, 2147483647;
	@%p1 bra 	$L__BB4_2;
	ld.global.u32 	%r858, [%rd1];
$L__BB4_2:
	add.s32 	%r6, %r3, 1;
	setp.ge.s32 	%p2, %r6, %r1;
	mov.b32 	%r859, 2147483647;
	@%p2 bra 	$L__BB4_4;
	ld.global.u32 	%r859, [%rd1+4];
$L__BB4_4:
	add.s32 	%r9, %r3, 2;
	setp.ge.s32 	%p3, %r9, %r1;
	mov.b32 	%r860, 2147483647;
	@%p3 bra 	$L__BB4_6;
	ld.global.u32 	%r860, [%rd1+8];
$L__BB4_6:
	add.s32 	%r12, %r3, 3;
	setp.ge.s32 	%p4, %r12, %r1;
	mov.b32 	%r861, 2147483647;
	@%p4 bra 	$L__BB4_8;
	ld.global.u32 	%r861, [%rd1+12];
$L__BB4_8:
	add.s32 	%r15, %r3, 4;
	setp.ge.s32 	%p5, %r15, %r1;
	mov.b32 	%r862, 2147483647;
	@%p5 bra 	$L__BB4_10;
	ld.global.u32 	%r862, [%rd1+16];
$L__BB4_10:
	add.s32 	%r18, %r3, 5;
	setp.ge.s32 	%p6, %r18, %r1;
	mov.b32 	%r863, 2147483647;
	@%p6 bra 	$L__BB4_12;
	ld.global.u32 	%r863, [%rd1+20];
$L__BB4_12:
	add.s32 	%r21, %r3, 6;
	setp.ge.s32 	%p7, %r21, %r1;
	mov.b32 	%r864, 2147483647;
	@%p7 bra 	$L__BB4_14;
	ld.global.u32 	%r864, [%rd1+24];
$L__BB4_14:
	add.s32 	%r24, %r3, 7;
	setp.ge.s32 	%p8, %r24, %r1;
	mov.b32 	%r865, 2147483647;
	@%p8 bra 	$L__BB4_16;
	ld.global.u32 	%r865, [%rd1+28];
$L__BB4_16:
	add.s32 	%r27, %r3, 8;
	setp.ge.s32 	%p9, %r27, %r1;
	mov.b32 	%r866, 2147483647;
	@%p9 bra 	$L__BB4_18;
	ld.global.u32 	%r866, [%rd1+32];
$L__BB4_18:
	add.s32 	%r30, %r3, 9;
	setp.ge.s32 	%p10, %r30, %r1;
	mov.b32 	%r867, 2147483647;
	@%p10 bra 	$L__BB4_20;
	ld.global.u32 	%r867, [%rd1+36];
$L__BB4_20:
	add.s32 	%r33, %r3, 10;
	setp.ge.s32 	%p11, %r33, %r1;
	mov.b32 	%r868, 2147483647;
	@%p11 bra 	$L__BB4_22;
	ld.global.u32 	%r868, [%rd1+40];
$L__BB4_22:
	add.s32 	%r36, %r3, 11;
	setp.ge.s32 	%p12, %r36, %r1;
	mov.b32 	%r869, 2147483647;
	@%p12 bra 	$L__BB4_24;
	ld.global.u32 	%r869, [%rd1+44];
$L__BB4_24:
	add.s32 	%r39, %r3, 12;
	setp.ge.s32 	%p13, %r39, %r1;
	mov.b32 	%r870, 2147483647;
	@%p13 bra 	$L__BB4_26;
	ld.global.u32 	%r870, [%rd1+48];
$L__BB4_26:
	add.s32 	%r42, %r3, 13;
	setp.ge.s32 	%p14, %r42, %r1;
	mov.b32 	%r871, 2147483647;
	@%p14 bra 	$L__BB4_28;
	ld.global.u32 	%r871, [%rd1+52];
$L__BB4_28:
	add.s32 	%r45, %r3, 14;
	setp.ge.s32 	%p15, %r45, %r1;
	mov.b32 	%r872, 2147483647;
	@%p15 bra 	$L__BB4_30;
	ld.global.u32 	%r872, [%rd1+56];
$L__BB4_30:
	add.s32 	%r48, %r3, 15;
	setp.ge.s32 	%p16, %r48, %r1;
	mov.b32 	%r873, 2147483647;
	@%p16 bra 	$L__BB4_32;
	ld.global.u32 	%r873, [%rd1+60];
$L__BB4_32:
	add.s32 	%r51, %r3, 16;
	setp.ge.s32 	%p17, %r51, %r1;
	mov.b32 	%r874, 2147483647;
	@%p17 bra 	$L__BB4_34;
	ld.global.u32 	%r874, [%rd1+64];
$L__BB4_34:
	add.s32 	%r54, %r3, 17;
	setp.ge.s32 	%p18, %r54, %r1;
	mov.b32 	%r875, 2147483647;
	@%p18 bra 	$L__BB4_36;
	ld.global.u32 	%r875, [%rd1+68];
$L__BB4_36:
	add.s32 	%r57, %r3, 18;
	setp.ge.s32 	%p19, %r57, %r1;
	mov.b32 	%r876, 2147483647;
	@%p19 bra 	$L__BB4_38;
	ld.global.u32 	%r876, [%rd1+72];
$L__BB4_38:
	bar.sync 	0;
	mov.b64 	{%r344, %r345}, %rd9;
	shfl.sync.idx.b32	%r60|%p20, %r344, 0, 31, -1;
	shfl.sync.idx.b32	%r346|%p21, %r345, 0, 31, -1;
	mov.b64 	%rd2, {%r60, %r346};
	setp.ge.s32 	%p22, %r3, %r60;
	cvta.to.global.u64 	%rd13, %rd7;
	add.s64 	%rd3, %rd13, %rd12;
	@%p22 bra 	$L__BB4_40;
	ld.global.u32 	%r935, [%rd3];
$L__BB4_40:
	setp.ge.s32 	%p23, %r6, %r60;
	@%p23 bra 	$L__BB4_42;
	ld.global.u32 	%r934, [%rd3+4];
$L__BB4_42:
	setp.ge.s32 	%p24, %r9, %r60;
	@%p24 bra 	$L__BB4_44;
	ld.global.u32 	%r933, [%rd3+8];
$L__BB4_44:
	setp.ge.s32 	%p25, %r12, %r60;
	@%p25 bra 	$L__BB4_46;
	ld.global.u32 	%r932, [%rd3+12];
$L__BB4_46:
	setp.ge.s32 	%p26, %r15, %r60;
	@%p26 bra 	$L__BB4_48;
	ld.global.u32 	%r931, [%rd3+16];
$L__BB4_48:
	setp.ge.s32 	%p27, %r18, %r60;
	@%p27 bra 	$L__BB4_50;
	ld.global.u32 	%r930, [%rd3+20];
$L__BB4_50:
	setp.ge.s32 	%p28, %r21, %r60;
	@%p28 bra 	$L__BB4_52;
	ld.global.u32 	%r929, [%rd3+24];
$L__BB4_52:
	setp.ge.s32 	%p29, %r24, %r60;
	@%p29 bra 	$L__BB4_54;
	ld.global.u32 	%r928, [%rd3+28];
$L__BB4_54:
	setp.ge.s32 	%p30, %r27, %r60;
	@%p30 bra 	$L__BB4_56;
	ld.global.u32 	%r927, [%rd3+32];
$L__BB4_56:
	setp.ge.s32 	%p31, %r30, %r60;
	@%p31 bra 	$L__BB4_58;
	ld.global.u32 	%r926, [%rd3+36];
$L__BB4_58:
	setp.ge.s32 	%p32, %r33, %r60;
	@%p32 bra 	$L__BB4_60;
	ld.global.u32 	%r925, [%rd3+40];
$L__BB4_60:
	setp.ge.s32 	%p33, %r36, %r60;
	@%p33 bra 	$L__BB4_62;
	ld.global.u32 	%r924, [%rd3+44];
$L__BB4_62:
	setp.ge.s32 	%p34, %r39, %r60;
	@%p34 bra 	$L__BB4_64;
	ld.global.u32 	%r923, [%rd3+48];
$L__BB4_64:
	setp.ge.s32 	%p35, %r42, %r60;
	@%p35 bra 	$L__BB4_66;
	ld.global.u32 	%r922, [%rd3+52];
$L__BB4_66:
	setp.ge.s32 	%p36, %r45, %r60;
	@%p36 bra 	$L__BB4_68;
	ld.global.u32 	%r921, [%rd3+56];
$L__BB4_68:
	setp.ge.s32 	%p37, %r48, %r60;
	@%p37 bra 	$L__BB4_70;
	ld.global.u32 	%r920, [%rd3+60];
$L__BB4_70:
	setp.ge.s32 	%p38, %r51, %r60;
	@%p38 bra 	$L__BB4_72;
	ld.global.u32 	%r919, [%rd3+64];
$L__BB4_72:
	setp.ge.s32 	%p39, %r54, %r60;
	@%p39 bra 	$L__BB4_74;
	ld.global.u32 	%r918, [%rd3+68];
$L__BB4_74:
	setp.ge.s32 	%p40, %r57, %r60;
	@%p40 bra 	$L__BB4_76;
	ld.global.u32 	%r917, [%rd3+72];
$L__BB4_76:
	bar.sync 	0;
	setp.gt.s32 	%p41, %r858, -1;
	selp.b32 	%r366, -2147483648, -1, %p41;
	xor.b32  	%r916, %r366, %r858;
	setp.gt.s32 	%p42, %r859, -1;
	selp.b32 	%r367, -2147483648, -1, %p42;
	xor.b32  	%r915, %r367, %r859;
	setp.gt.s32 	%p43, %r860, -1;
	selp.b32 	%r368, -2147483648, -1, %p43;
	xor.b32  	%r914, %r368, %r860;
	setp.gt.s32 	%p44, %r861, -1;
	selp.b32 	%r369, -2147483648, -1, %p44;
	xor.b32  	%r913, %r369, %r861;
	setp.gt.s32 	%p45, %r862, -1;
	selp.b32 	%r370, -2147483648, -1, %p45;
	xor.b32  	%r912, %r370, %r862;
	setp.gt.s32 	%p46, %r863, -1;
	selp.b32 	%r371, -2147483648, -1, %p46;
	xor.b32  	%r911, %r371, %r863;
	setp.gt.s32 	%p47, %r864, -1;
	selp.b32 	%r372, -2147483648, -1, %p47;
	xor.b32  	%r910, %r372, %r864;
	setp.gt.s32 	%p48, %r865, -1;
	selp.b32 	%r373, -2147483648, -1, %p48;
	xor.b32  	%r909, %r373, %r865;
	setp.gt.s32 	%p49, %r866, -1;
	selp.b32 	%r374, -2147483648, -1, %p49;
	xor.b32  	%r908, %r374, %r866;
	setp.gt.s32 	%p50, %r867, -1;
	selp.b32 	%r375, -2147483648, -1, %p50;
	xor.b32  	%r907, %r375, %r867;
	setp.gt.s32 	%p51, %r868, -1;
	selp.b32 	%r376, -2147483648, -1, %p51;
	xor.b32  	%r906, %r376, %r868;
	setp.gt.s32 	%p52, %r869, -1;
	selp.b32 	%r377, -2147483648, -1, %p52;
	xor.b32  	%r905, %r377, %r869;
	setp.gt.s32 	%p53, %r870, -1;
	selp.b32 	%r378, -2147483648, -1, %p53;
	xor.b32  	%r904, %r378, %r870;
	setp.gt.s32 	%p54, %r871, -1;
	selp.b32 	%r379, -2147483648, -1, %p54;
	xor.b32  	%r903, %r379, %r871;
	setp.gt.s32 	%p55, %r872, -1;
	selp.b32 	%r380, -2147483648, -1, %p55;
	xor.b32  	%r902, %r380, %r872;
	setp.gt.s32 	%p56, %r873, -1;
	selp.b32 	%r381, -2147483648, -1, %p56;
	xor.b32  	%r901, %r381, %r873;
	setp.gt.s32 	%p57, %r874, -1;
	selp.b32 	%r382, -2147483648, -1, %p57;
	xor.b32  	%r900, %r382, %r874;
	setp.gt.s32 	%p58, %r875, -1;
	selp.b32 	%r383, -2147483648, -1, %p58;
	xor.b32  	%r899, %r383, %r875;
	setp.gt.s32 	%p59, %r876, -1;
	selp.b32 	%r384, -2147483648, -1, %p59;
	xor.b32  	%r898, %r384, %r876;
	shr.u32 	%r118, %r2, 5;
	shl.b32 	%r385, %r2, 2;
	mov.u32 	%r386, _ZZN3cub18CUB_300001_SM_10006detail10radix_sort31DeviceRadixSortSingleTileKernelINS1_5radix10policy_hubIfiyE10Policy1000ELNS0_9SortOrderE0EfiyNS1_21identity_decomposer_tEEEvPKT1_PSA_PKT2_PSE_T3_iiT4_E12temp_storage;
	add.s32 	%r119, %r386, %r385;
	shl.b32 	%r387, %r2, 7;
	add.s32 	%r120, %r119, %r387;
	shl.b32 	%r388, %r118, 2;
	add.s32 	%r389, %r386, %r388;
	add.s32 	%r121, %r389, 33792;
	mad.lo.s32 	%r122, %r2, -56, %r120;
	add.s32 	%r897, %r322, 6;
	sub.s32 	%r896, %r323, %r322;
$L__BB4_77:
	add.s32 	%r449, %r897, -6;
	min.s32 	%r392, %r896, 6;
	mov.b32 	%r478, 0;
	st.shared.u32 	[%r119], %r478;
	st.shared.u32 	[%r119+1024], %r478;
	st.shared.u32 	[%r119+2048], %r478;
	st.shared.u32 	[%r119+3072], %r478;
	st.shared.u32 	[%r119+4096], %r478;
	st.shared.u32 	[%r119+5120], %r478;
	st.shared.u32 	[%r119+6144], %r478;
	st.shared.u32 	[%r119+7168], %r478;
	st.shared.u32 	[%r119+8192], %r478;
	st.shared.u32 	[%r119+9216], %r478;
	st.shared.u32 	[%r119+10240], %r478;
	st.shared.u32 	[%r119+11264], %r478;
	st.shared.u32 	[%r119+12288], %r478;
	st.shared.u32 	[%r119+13312], %r478;
	st.shared.u32 	[%r119+14336], %r478;
	st.shared.u32 	[%r119+15360], %r478;
	st.shared.u32 	[%r119+16384], %r478;
	st.shared.u32 	[%r119+17408], %r478;
	st.shared.u32 	[%r119+18432], %r478;
	st.shared.u32 	[%r119+19456], %r478;
	st.shared.u32 	[%r119+20480], %r478;
	st.shared.u32 	[%r119+21504], %r478;
	st.shared.u32 	[%r119+22528], %r478;
	st.shared.u32 	[%r119+23552], %r478;
	st.shared.u32 	[%r119+24576], %r478;
	st.shared.u32 	[%r119+25600], %r478;
	st.shared.u32 	[%r119+26624], %r478;
	st.shared.u32 	[%r119+27648], %r478;
	st.shared.u32 	[%r119+28672], %r478;
	st.shared.u32 	[%r119+29696], %r478;
	st.shared.u32 	[%r119+30720], %r478;
	st.shared.u32 	[%r119+31744], %r478;
	st.shared.u32 	[%r119+32768], %r478;
	// begin inline asm
	bmsk.clamp.b32 %r390, %r478, %r392;
	// end inline asm
	setp.eq.s32 	%p60, %r916, 2147483647;
	selp.b32 	%r394, -2147483648, %r916, %p60;
	// begin inline asm
	shr.b32 %r393, %r394, %r449;
	// end inline asm
	and.b32  	%r481, %r390, %r393;
	shl.b32 	%r482, %r481, 10;
	and.b32  	%r483, %r482, 31744;
	add.s32 	%r484, %r119, %r483;
	shr.u32 	%r485, %r481, 4;
	and.b32  	%r486, %r485, 268435454;
	add.s32 	%r166, %r484, %r486;
	ld.shared.u16 	%rs1, [%r166];
	add.s16 	%rs20, %rs1, 1;
	st.shared.u16 	[%r166], %rs20;
	setp.eq.s32 	%p61, %r915, 2147483647;
	selp.b32 	%r397, -2147483648, %r915, %p61;
	// begin inline asm
	shr.b32 %r396, %r397, %r449;
	// end inline asm
	and.b32  	%r487, %r390, %r396;
	shl.b32 	%r488, %r487, 10;
	and.b32  	%r489, %r488, 31744;
	add.s32 	%r490, %r119, %r489;
	shr.u32 	%r491, %r487, 4;
	and.b32  	%r492, %r491, 268435454;
	add.s32 	%r167, %r490, %r492;
	ld.shared.u16 	%rs2, [%r167];
	add.s16 	%rs21, %rs2, 1;
	st.shared.u16 	[%r167], %rs21;
	setp.eq.s32 	%p62, %r914, 2147483647;
	selp.b32 	%r400, -2147483648, %r914, %p62;
	// begin inline asm
	shr.b32 %r399, %r400, %r449;
	// end inline asm
	and.b32  	%r493, %r390, %r399;
	shl.b32 	%r494, %r493, 10;
	and.b32  	%r495, %r494, 31744;
	add.s32 	%r496, %r119, %r495;
	shr.u32 	%r497, %r493, 4;
	and.b32  	%r498, %r497, 268435454;
	add.s32 	%r168, %r496, %r498;
	ld.shared.u16 	%rs3, [%r168];
	add.s16 	%rs22, %rs3, 1;
	st.shared.u16 	[%r168], %rs22;
	setp.eq.s32 	%p63, %r913, 2147483647;
	selp.b32 	%r403, -2147483648, %r913, %p63;
	// begin inline asm
	shr.b32 %r402, %r403, %r449;
	// end inline asm
	and.b32  	%r499, %r390, %r402;
	shl.b32 	%r500, %r499, 10;
	and.b32  	%r501, %r500, 31744;
	add.s32 	%r502, %r119, %r501;
	shr.u32 	%r503, %r499, 4;
	and.b32  	%r504, %r503, 268435454;
	add.s32 	%r169, %r502, %r504;
	ld.shared.u16 	%rs4, [%r169];
	add.s16 	%rs23, %rs4, 1;
	st.shared.u16 	[%r169], %rs23;
	setp.eq.s32 	%p64, %r912, 2147483647;
	selp.b32 	%r406, -2147483648, %r912, %p64;
	// begin inline asm
	shr.b32 %r405, %r406, %r449;
	// end inline asm
	and.b32  	%r505, %r390, %r405;
	shl.b32 	%r506, %r505, 10;
	and.b32  	%r507, %r506, 31744;
	add.s32 	%r508, %r119, %r507;
	shr.u32 	%r509, %r505, 4;
	and.b32  	%r510, %r509, 268435454;
	add.s32 	%r170, %r508, %r510;
	ld.shared.u16 	%rs5, [%r170];
	add.s16 	%rs24, %rs5, 1;
	st.shared.u16 	[%r170], %rs24;
	setp.eq.s32 	%p65, %r911, 2147483647;
	selp.b32 	%r409, -2147483648, %r911, %p65;
	// begin inline asm
	shr.b32 %r408, %r409, %r449;
	// end inline asm
	and.b32  	%r511, %r390, %r408;
	shl.b32 	%r512, %r511, 10;
	and.b32  	%r513, %r512, 31744;
	add.s32 	%r514, %r119, %r513;
	shr.u32 	%r515, %r511, 4;
	and.b32  	%r516, %r515, 268435454;
	add.s32 	%r171, %r514, %r516;
	ld.shared.u16 	%rs6, [%r171];
	add.s16 	%rs25, %rs6, 1;
	st.shared.u16 	[%r171], %rs25;
	setp.eq.s32 	%p66, %r910, 2147483647;
	selp.b32 	%r412, -2147483648, %r910, %p66;
	// begin inline asm
	shr.b32 %r411, %r412, %r449;
	// end inline asm
	and.b32  	%r517, %r390, %r411;
	shl.b32 	%r518, %r517, 10;
	and.b32  	%r519, %r518, 31744;
	add.s32 	%r520, %r119, %r519;
	shr.u32 	%r521, %r517, 4;
	and.b32  	%r522, %r521, 268435454;
	add.s32 	%r172, %r520, %r522;
	ld.shared.u16 	%rs7, [%r172];
	add.s16 	%rs26, %rs7, 1;
	st.shared.u16 	[%r172], %rs26;
	setp.eq.s32 	%p67, %r909, 2147483647;
	selp.b32 	%r415, -2147483648, %r909, %p67;
	// begin inline asm
	shr.b32 %r414, %r415, %r449;
	// end inline asm
	and.b32  	%r523, %r390, %r414;
	shl.b32 	%r524, %r523, 10;
	and.b32  	%r525, %r524, 31744;
	add.s32 	%r526, %r119, %r525;
	shr.u32 	%r527, %r523, 4;
	and.b32  	%r528, %r527, 268435454;
	add.s32 	%r173, %r526, %r528;
	ld.shared.u16 	%rs8, [%r173];
	add.s16 	%rs27, %rs8, 1;
	st.shared.u16 	[%r173], %rs27;
	setp.eq.s32 	%p68, %r908, 2147483647;
	selp.b32 	%r418, -2147483648, %r908, %p68;
	// begin inline asm
	shr.b32 %r417, %r418, %r449;
	// end inline asm
	and.b32  	%r529, %r390, %r417;
	shl.b32 	%r530, %r529, 10;
	and.b32  	%r531, %r530, 31744;
	add.s32 	%r532, %r119, %r531;
	shr.u32 	%r533, %r529, 4;
	and.b32  	%r534, %r533, 268435454;
	add.s32 	%r174, %r532, %r534;
	ld.shared.u16 	%rs9, [%r174];
	add.s16 	%rs28, %rs9, 1;
	st.shared.u16 	[%r174], %rs28;
	setp.eq.s32 	%p69, %r907, 2147483647;
	selp.b32 	%r421, -2147483648, %r907, %p69;
	// begin inline asm
	shr.b32 %r420, %r421, %r449;
	// end inline asm
	and.b32  	%r535, %r390, %r420;
	shl.b32 	%r536, %r535, 10;
	and.b32  	%r537, %r536, 31744;
	add.s32 	%r538, %r119, %r537;
	shr.u32 	%r539, %r535, 4;
	and.b32  	%r540, %r539, 268435454;
	add.s32 	%r175, %r538, %r540;
	ld.shared.u16 	%rs10, [%r175];
	add.s16 	%rs29, %rs10, 1;
	st.shared.u16 	[%r175], %rs29;
	setp.eq.s32 	%p70, %r906, 2147483647;
	selp.b32 	%r424, -2147483648, %r906, %p70;
	// begin inline asm
	shr.b32 %r423, %r424, %r449;
	// end inline asm
	and.b32  	%r541, %r390, %r423;
	shl.b32 	%r542, %r541, 10;
	and.b32  	%r543, %r542, 31744;
	add.s32 	%r544, %r119, %r543;
	shr.u32 	%r545, %r541, 4;
	and.b32  	%r546, %r545, 268435454;
	add.s32 	%r176, %r544, %r546;
	ld.shared.u16 	%rs11, [%r176];
	add.s16 	%rs30, %rs11, 1;
	st.shared.u16 	[%r176], %rs30;
	setp.eq.s32 	%p71, %r905, 2147483647;
	selp.b32 	%r427, -2147483648, %r905, %p71;
	// begin inline asm
	shr.b32 %r426, %r427, %r449;
	// end inline asm
	and.b32  	%r547, %r390, %r426;
	shl.b32 	%r548, %r547, 10;
	and.b32  	%r549, %r548, 31744;
	add.s32 	%r550, %r119, %r549;
	shr.u32 	%r551, %r547, 4;
	and.b32  	%r552, %r551, 268435454;
	add.s32 	%r177, %r550, %r552;
	ld.shared.u16 	%rs12, [%r177];
	add.s16 	%rs31, %rs12, 1;
	st.shared.u16 	[%r177], %rs31;
	setp.eq.s32 	%p72, %r904, 2147483647;
	selp.b32 	%r430, -2147483648, %r904, %p72;
	// begin inline asm
	shr.b32 %r429, %r430, %r449;
	// end inline asm
	and.b32  	%r553, %r390, %r429;
	shl.b32 	%r554, %r553, 10;
	and.b32  	%r555, %r554, 31744;
	add.s32 	%r556, %r119, %r555;
	shr.u32 	%r557, %r553, 4;
	and.b32  	%r558, %r557, 268435454;
	add.s32 	%r178, %r556, %r558;
	ld.shared.u16 	%rs13, [%r178];
	add.s16 	%rs32, %rs13, 1;
	st.shared.u16 	[%r178], %rs32;
	setp.eq.s32 	%p73, %r903, 2147483647;
	selp.b32 	%r433, -2147483648, %r903, %p73;
	// begin inline asm
	shr.b32 %r432, %r433, %r449;
	// end inline asm
	and.b32  	%r559, %r390, %r432;
	shl.b32 	%r560, %r559, 10;
	and.b32  	%r561, %r560, 31744;
	add.s32 	%r562, %r119, %r561;
	shr.u32 	%r563, %r559, 4;
	and.b32  	%r564, %r563, 268435454;
	add.s32 	%r179, %r562, %r564;
	ld.shared.u16 	%rs14, [%r179];
	add.s16 	%rs33, %rs14, 1;
	st.shared.u16 	[%r179], %rs33;
	setp.eq.s32 	%p74, %r902, 2147483647;
	selp.b32 	%r436, -2147483648, %r902, %p74;
	// begin inline asm
	shr.b32 %r435, %r436, %r449;
	// end inline asm
	and.b32  	%r565, %r390, %r435;
	shl.b32 	%r566, %r565, 10;
	and.b32  	%r567, %r566, 31744;
	add.s32 	%r568, %r119, %r567;
	shr.u32 	%r569, %r565, 4;
	and.b32  	%r570, %r569, 268435454;
	add.s32 	%r180, %r568, %r570;
	ld.shared.u16 	%rs15, [%r180];
	add.s16 	%rs34, %rs15, 1;
	st.shared.u16 	[%r180], %rs34;
	setp.eq.s32 	%p75, %r901, 2147483647;
	selp.b32 	%r439, -2147483648, %r901, %p75;
	// begin inline asm
	shr.b32 %r438, %r439, %r449;
	// end inline asm
	and.b32  	%r571, %r390, %r438;
	shl.b32 	%r572, %r571, 10;
	and.b32  	%r573, %r572, 31744;
	add.s32 	%r574, %r119, %r573;
	shr.u32 	%r575, %r571, 4;
	and.b32  	%r576, %r575, 268435454;
	add.s32 	%r181, %r574, %r576;
	ld.shared.u16 	%rs16, [%r181];
	add.s16 	%rs35, %rs16, 1;
	st.shared.u16 	[%r181], %rs35;
	setp.eq.s32 	%p76, %r900, 2147483647;
	selp.b32 	%r442, -2147483648, %r900, %p76;
	// begin inline asm
	shr.b32 %r441, %r442, %r449;
	// end inline asm
	and.b32  	%r577, %r390, %r441;
	shl.b32 	%r578, %r577, 10;
	and.b32  	%r579, %r578, 31744;
	add.s32 	%r580, %r119, %r579;
	shr.u32 	%r581, %r577, 4;
	and.b32  	%r582, %r581, 268435454;
	add.s32 	%r182, %r580, %r582;
	ld.shared.u16 	%rs17, [%r182];
	add.s16 	%rs36, %rs17, 1;
	st.shared.u16 	[%r182], %rs36;
	setp.eq.s32 	%p77, %r899, 2147483647;
	selp.b32 	%r445, -2147483648, %r899, %p77;
	// begin inline asm
	shr.b32 %r444, %r445, %r449;
	// end inline asm
	and.b32  	%r583, %r390, %r444;
	shl.b32 	%r584, %r583, 10;
	and.b32  	%r585, %r584, 31744;
	add.s32 	%r586, %r119, %r585;
	shr.u32 	%r587, %r583, 4;
	and.b32  	%r588, %r587, 268435454;
	add.s32 	%r183, %r586, %r588;
	ld.shared.u16 	%rs18, [%r183];
	add.s16 	%rs37, %rs18, 1;
	st.shared.u16 	[%r183], %rs37;
	setp.eq.s32 	%p78, %r898, 2147483647;
	selp.b32 	%r448, -2147483648, %r898, %p78;
	// begin inline asm
	shr.b32 %r447, %r448, %r449;
	// end inline asm
	and.b32  	%r589, %r390, %r447;
	shl.b32 	%r590, %r589, 10;
	and.b32  	%r591, %r590, 31744;
	add.s32 	%r592, %r119, %r591;
	shr.u32 	%r593, %r589, 4;
	and.b32  	%r594, %r593, 268435454;
	add.s32 	%r184, %r592, %r594;
	ld.shared.u16 	%rs19, [%r184];
	add.s16 	%rs38, %rs19, 1;
	st.shared.u16 	[%r184], %rs38;
	bar.sync 	0;
	ld.shared.u32 	%r185, [%r120];
	ld.shared.u32 	%r595, [%r120+4];
	ld.shared.u32 	%r596, [%r120+8];
	ld.shared.u32 	%r597, [%r120+12];
	ld.shared.u32 	%r598, [%r120+16];
	ld.shared.u32 	%r599, [%r120+20];
	ld.shared.u32 	%r600, [%r120+24];
	ld.shared.u32 	%r601, [%r120+28];
	ld.shared.u32 	%r602, [%r120+32];
	ld.shared.u32 	%r603, [%r120+36];
	ld.shared.u32 	%r604, [%r120+40];
	ld.shared.u32 	%r605, [%r120+44];
	ld.shared.u32 	%r606, [%r120+48];
	ld.shared.u32 	%r607, [%r120+52];
	ld.shared.u32 	%r608, [%r120+56];
	ld.shared.u32 	%r609, [%r120+60];
	ld.shared.u32 	%r610, [%r120+64];
	ld.shared.u32 	%r611, [%r120+68];
	ld.shared.u32 	%r612, [%r120+72];
	ld.shared.u32 	%r613, [%r120+76];
	ld.shared.u32 	%r614, [%r120+80];
	ld.shared.u32 	%r615, [%r120+84];
	ld.shared.u32 	%r616, [%r120+88];
	ld.shared.u32 	%r617, [%r120+92];
	ld.shared.u32 	%r618, [%r120+96];
	ld.shared.u32 	%r619, [%r120+100];
	ld.shared.u32 	%r620, [%r120+104];
	ld.shared.u32 	%r621, [%r120+108];
	ld.shared.u32 	%r622, [%r120+112];
	ld.shared.u32 	%r623, [%r120+116];
	ld.shared.u32 	%r624, [%r120+120];
	ld.shared.u32 	%r625, [%r120+124];
	ld.shared.u32 	%r626, [%r120+128];
	add.s32 	%r186, %r595, %r185;
	add.s32 	%r187, %r596, %r186;
	add.s32 	%r188, %r597, %r187;
	add.s32 	%r189, %r598, %r188;
	add.s32 	%r190, %r599, %r189;
	add.s32 	%r191, %r600, %r190;
	add.s32 	%r192, %r601, %r191;
	add.s32 	%r193, %r602, %r192;
	add.s32 	%r194, %r603, %r193;
	add.s32 	%r195, %r604, %r194;
	add.s32 	%r196, %r605, %r195;
	add.s32 	%r197, %r606, %r196;
	add.s32 	%r198, %r607, %r197;
	add.s32 	%r199, %r608, %r198;
	add.s32 	%r200, %r609, %r199;
	add.s32 	%r201, %r610, %r200;
	add.s32 	%r202, %r611, %r201;
	add.s32 	%r203, %r612, %r202;
	add.s32 	%r204, %r613, %r203;
	add.s32 	%r205, %r614, %r204;
	add.s32 	%r206, %r615, %r205;
	add.s32 	%r207, %r616, %r206;
	add.s32 	%r208, %r617, %r207;
	add.s32 	%r209, %r618, %r208;
	add.s32 	%r210, %r619, %r209;
	add.s32 	%r211, %r620, %r210;
	add.s32 	%r212, %r621, %r211;
	add.s32 	%r213, %r622, %r212;
	add.s32 	%r214, %r623, %r213;
	add.s32 	%r215, %r624, %r214;
	add.s32 	%r216, %r625, %r215;
	add.s32 	%r455, %r626, %r216;
	// begin inline asm
	mov.u32 %r450, %laneid;
	// end inline asm
	mov.b32 	%r453, 1;
	mov.b32 	%r480, -1;
	// begin inline asm
	{  .reg .u32 r0;  .reg .pred p;  shfl.sync.up.b32 r0|p, %r455, %r453, %r478, %r480;  @p add.u32 r0, r0, %r455;  mov.u32 %r451, r0;}
	// end inline asm
	mov.b32 	%r459, 2;
	// begin inline asm
	{  .reg .u32 r0;  .reg .pred p;  shfl.sync.up.b32 r0|p, %r451, %r459, %r478, %r480;  @p add.u32 r0, r0, %r451;  mov.u32 %r457, r0;}
	// end inline asm
	mov.b32 	%r465, 4;
	// begin inline asm
	{  .reg .u32 r0;  .reg .pred p;  shfl.sync.up.b32 r0|p, %r457, %r465, %r478, %r480;  @p add.u32 r0, r0, %r457;  mov.u32 %r463, r0;}
	// end inline asm
	mov.b32 	%r471, 8;
	// begin inline asm
	{  .reg .u32 r0;  .reg .pred p;  shfl.sync.up.b32 r0|p, %r463, %r471, %r478, %r480;  @p add.u32 r0, r0, %r463;  mov.u32 %r469, r0;}
	// end inline asm
	mov.b32 	%r477, 16;
	// begin inline asm
	{  .reg .u32 r0;  .reg .pred p;  shfl.sync.up.b32 r0|p, %r469, %r477, %r478, %r480;  @p add.u32 r0, r0, %r469;  mov.u32 %r475, r0;}
	// end inline asm
	setp.ne.s32 	%p79, %r450, 31;
	@%p79 bra 	$L__BB4_79;
	st.shared.u32 	[%r121], %r475;
$L__BB4_79:
	sub.s32 	%r627, %r475, %r455;
	setp.gt.u32 	%p80, %r2, 31;
	setp.eq.s32 	%p81, %r118, 7;
	setp.eq.s32 	%p82, %r118, 6;
	setp.eq.s32 	%p83, %r118, 5;
	setp.eq.s32 	%p84, %r118, 4;
	setp.eq.s32 	%p85, %r118, 3;
	setp.eq.s32 	%p86, %r118, 2;
	setp.eq.s32 	%p87, %r118, 1;
	bar.sync 	0;
	ld.shared.v4.u32 	{%r628, %r629, %r630, %r631}, [_ZZN3cub18CUB_300001_SM_10006detail10radix_sort31DeviceRadixSortSingleTileKernelINS1_5radix10policy_hubIfiyE10Policy1000ELNS0_9SortOrderE0EfiyNS1_21identity_decomposer_tEEEvPKT1_PSA_PKT2_PSE_T3_iiT4_E12temp_storage+33792];
	selp.b32 	%r632, %r628, %r936, %p87;
	add.s32 	%r633, %r629, %r628;
	selp.b32 	%r634, %r633, %r632, %p86;
	add.s32 	%r635, %r633, %r630;
	selp.b32 	%r636, %r635, %r634, %p85;
	add.s32 	%r637, %r635, %r631;
	selp.b32 	%r638, %r637, %r636, %p84;
	ld.shared.v4.u32 	{%r639, %r640, %r641, %r642}, [_ZZN3cub18CUB_300001_SM_10006detail10radix_sort31DeviceRadixSortSingleTileKernelINS1_5radix10policy_hubIfiyE10Policy1000ELNS0_9SortOrderE0EfiyNS1_21identity_decomposer_tEEEvPKT1_PSA_PKT2_PSE_T3_iiT4_E12temp_storage+33808];
	add.s32 	%r643, %r637, %r639;
	selp.b32 	%r644, %r643, %r638, %p83;
	add.s32 	%r645, %r643, %r640;
	selp.b32 	%r646, %r645, %r644, %p82;
	add.s32 	%r647, %r645, %r641;
	selp.b32 	%r936, %r647, %r646, %p81;
	add.s32 	%r221, %r647, %r642;
	setp.ne.s32 	%p88, %r450, 0;
	selp.b32 	%r648, %r627, 0, %p88;
	add.s32 	%r649, %r936, %r648;
	or.pred  	%p89, %p80, %p88;
	selp.b32 	%r937, %r649, %r627, %p80;
	@%p89 bra 	$L__BB4_81;
	shl.b32 	%r937, %r221, 16;
	st.shared.u32 	[_ZZN3cub18CUB_300001_SM_10006detail10radix_sort31DeviceRadixSortSingleTileKernelINS1_5radix10policy_hubIfiyE10Policy1000ELNS0_9SortOrderE0EfiyNS1_21identity_decomposer_tEEEvPKT1_PSA_PKT2_PSE_T3_iiT4_E12temp_storage+33832], %r937;
$L__BB4_81:
	setp.eq.s32 	%p90, %r2, 0;
	bar.sync 	0;
	ld.shared.u32 	%r650, [_ZZN3cub18CUB_300001_SM_10006detail10radix_sort31DeviceRadixSortSingleTileKernelINS1_5radix10policy_hubIfiyE10Policy1000ELNS0_9SortOrderE0EfiyNS1_21identity_decomposer_tEEEvPKT1_PSA_PKT2_PSE_T3_iiT4_E12temp_storage+33832];
	selp.b32 	%r651, 0, %r650, %p90;
	add.s32 	%r652, %r937, %r651;
	add.s32 	%r653, %r185, %r652;
	add.s32 	%r654, %r186, %r652;
	add.s32 	%r655, %r187, %r652;
	add.s32 	%r656, %r188, %r652;
	add.s32 	%r657, %r189, %r652;
	add.s32 	%r658, %r190, %r652;
	add.s32 	%r659, %r191, %r652;
	add.s32 	%r660, %r192, %r652;
	add.s32 	%r661, %r193, %r652;
	add.s32 	%r662, %r194, %r652;
	add.s32 	%r663, %r195, %r652;
	add.s32 	%r664, %r196, %r652;
	add.s32 	%r665, %r197, %r652;
	add.s32 	%r666, %r198, %r652;
	add.s32 	%r667, %r199, %r652;
	add.s32 	%r668, %r200, %r652;
	add.s32 	%r669, %r201, %r652;
	add.s32 	%r670, %r202, %r652;
	add.s32 	%r671, %r203, %r652;
	add.s32 	%r672, %r204, %r652;
	add.s32 	%r673, %r205, %r652;
	add.s32 	%r674, %r206, %r652;
	add.s32 	%r675, %r207, %r652;
	add.s32 	%r676, %r208, %r652;
	add.s32 	%r677, %r209, %r652;
	add.s32 	%r678, %r210, %r652;
	add.s32 	%r679, %r211, %r652;
	add.s32 	%r680, %r212, %r652;
	add.s32 	%r681, %r213, %r652;
	add.s32 	%r682, %r214, %r652;
	add.s32 	%r683, %r215, %r652;
	add.s32 	%r684, %r216, %r652;
	st.shared.u32 	[%r120], %r652;
	st.shared.u32 	[%r120+4], %r653;
	st.shared.u32 	[%r120+8], %r654;
	st.shared.u32 	[%r120+12], %r655;
	st.shared.u32 	[%r120+16], %r656;
	st.shared.u32 	[%r120+20], %r657;
	st.shared.u32 	[%r120+24], %r658;
	st.shared.u32 	[%r120+28], %r659;
	st.shared.u32 	[%r120+32], %r660;
	st.shared.u32 	[%r120+36], %r661;
	st.shared.u32 	[%r120+40], %r662;
	st.shared.u32 	[%r120+44], %r663;
	st.shared.u32 	[%r120+48], %r664;
	st.shared.u32 	[%r120+52], %r665;
	st.shared.u32 	[%r120+56], %r666;
	st.shared.u32 	[%r120+60], %r667;
	st.shared.u32 	[%r120+64], %r668;
	st.shared.u32 	[%r120+68], %r669;
	st.shared.u32 	[%r120+72], %r670;
	st.shared.u32 	[%r120+76], %r671;
	st.shared.u32 	[%r120+80], %r672;
	st.shared.u32 	[%r120+84], %r673;
	st.shared.u32 	[%r120+88], %r674;
	st.shared.u32 	[%r120+92], %r675;
	st.shared.u32 	[%r120+96], %r676;
	st.shared.u32 	[%r120+100], %r677;
	st.shared.u32 	[%r120+104], %r678;
	st.shared.u32 	[%r120+108], %r679;
	st.shared.u32 	[%r120+112], %r680;
	st.shared.u32 	[%r120+116], %r681;
	st.shared.u32 	[%r120+120], %r682;
	st.shared.u32 	[%r120+124], %r683;
	st.shared.u32 	[%r120+128], %r684;
	bar.sync 	0;
	cvt.u32.u16 	%r685, %rs1;
	ld.shared.u16 	%r686, [%r166];
	add.s32 	%r225, %r686, %r685;
	cvt.u32.u16 	%r687, %rs2;
	ld.shared.u16 	%r688, [%r167];
	add.s32 	%r226, %r688, %r687;
	cvt.u32.u16 	%r689, %rs3;
	ld.shared.u16 	%r690, [%r168];
	add.s32 	%r227, %r690, %r689;
	cvt.u32.u16 	%r691, %rs4;
	ld.shared.u16 	%r692, [%r169];
	add.s32 	%r228, %r692, %r691;
	cvt.u32.u16 	%r693, %rs5;
	ld.shared.u16 	%r694, [%r170];
	add.s32 	%r229, %r694, %r693;
	cvt.u32.u16 	%r695, %rs6;
	ld.shared.u16 	%r696, [%r171];
	add.s32 	%r230, %r696, %r695;
	cvt.u32.u16 	%r697, %rs7;
	ld.shared.u16 	%r698, [%r172];
	add.s32 	%r231, %r698, %r697;
	cvt.u32.u16 	%r699, %rs8;
	ld.shared.u16 	%r700, [%r173];
	add.s32 	%r232, %r700, %r699;
	cvt.u32.u16 	%r701, %rs9;
	ld.shared.u16 	%r702, [%r174];
	add.s32 	%r233, %r702, %r701;
	cvt.u32.u16 	%r703, %rs10;
	ld.shared.u16 	%r704, [%r175];
	add.s32 	%r234, %r704, %r703;
	cvt.u32.u16 	%r705, %rs11;
	ld.shared.u16 	%r706, [%r176];
	add.s32 	%r235, %r706, %r705;
	cvt.u32.u16 	%r707, %rs12;
	ld.shared.u16 	%r708, [%r177];
	add.s32 	%r236, %r708, %r707;
	cvt.u32.u16 	%r709, %rs13;
	ld.shared.u16 	%r710, [%r178];
	add.s32 	%r237, %r710, %r709;
	cvt.u32.u16 	%r711, %rs14;
	ld.shared.u16 	%r712, [%r179];
	add.s32 	%r238, %r712, %r711;
	cvt.u32.u16 	%r713, %rs15;
	ld.shared.u16 	%r714, [%r180];
	add.s32 	%r239, %r714, %r713;
	cvt.u32.u16 	%r715, %rs16;
	ld.shared.u16 	%r716, [%r181];
	add.s32 	%r240, %r716, %r715;
	cvt.u32.u16 	%r717, %rs17;
	ld.shared.u16 	%r718, [%r182];
	add.s32 	%r241, %r718, %r717;
	cvt.u32.u16 	%r719, %rs18;
	ld.shared.u16 	%r720, [%r183];
	add.s32 	%r242, %r720, %r719;
	cvt.u32.u16 	%r721, %rs19;
	ld.shared.u16 	%r722, [%r184];
	add.s32 	%r243, %r722, %r721;
	bar.sync 	0;
	setp.lt.s32 	%p91, %r897, %r323;
	@%p91 bra 	$L__BB4_121;
	cvt.u64.u32 	%rd15, %r2;
	shl.b32 	%r723, %r225, 2;
	mov.u32 	%r724, _ZZN3cub18CUB_300001_SM_10006detail10radix_sort31DeviceRadixSortSingleTileKernelINS1_5radix10policy_hubIfiyE10Policy1000ELNS0_9SortOrderE0EfiyNS1_21identity_decomposer_tEEEvPKT1_PSA_PKT2_PSE_T3_iiT4_E12temp_storage;
	add.s32 	%r725, %r724, %r723;
	st.shared.u32 	[%r725], %r916;
	shl.b32 	%r726, %r226, 2;
	add.s32 	%r727, %r724, %r726;
	st.shared.u32 	[%r727], %r915;
	shl.b32 	%r728, %r227, 2;
	add.s32 	%r729, %r724, %r728;
	st.shared.u32 	[%r729], %r914;
	shl.b32 	%r730, %r228, 2;
	add.s32 	%r731, %r724, %r730;
	st.shared.u32 	[%r731], %r913;
	shl.b32 	%r732, %r229, 2;
	add.s32 	%r733, %r724, %r732;
	st.shared.u32 	[%r733], %r912;
	shl.b32 	%r734, %r230, 2;
	add.s32 	%r735, %r724, %r734;
	st.shared.u32 	[%r735], %r911;
	shl.b32 	%r736, %r231, 2;
	add.s32 	%r737, %r724, %r736;
	st.shared.u32 	[%r737], %r910;
	shl.b32 	%r738, %r232, 2;
	add.s32 	%r739, %r724, %r738;
	st.shared.u32 	[%r739], %r909;
	shl.b32 	%r740, %r233, 2;
	add.s32 	%r741, %r724, %r740;
	st.shared.u32 	[%r741], %r908;
	shl.b32 	%r742, %r234, 2;
	add.s32 	%r743, %r724, %r742;
	st.shared.u32 	[%r743], %r907;
	shl.b32 	%r744, %r235, 2;
	add.s32 	%r745, %r724, %r744;
	st.shared.u32 	[%r745], %r906;
	shl.b32 	%r746, %r236, 2;
	add.s32 	%r747, %r724, %r746;
	st.shared.u32 	[%r747], %r905;
	shl.b32 	%r748, %r237, 2;
	add.s32 	%r749, %r724, %r748;
	st.shared.u32 	[%r749], %r904;
	shl.b32 	%r750, %r238, 2;
	add.s32 	%r751, %r724, %r750;
	st.shared.u32 	[%r751], %r903;
	shl.b32 	%r752, %r239, 2;
	add.s32 	%r753, %r724, %r752;
	st.shared.u32 	[%r753], %r902;
	shl.b32 	%r754, %r240, 2;
	add.s32 	%r755, %r724, %r754;
	st.shared.u32 	[%r755], %r901;
	shl.b32 	%r756, %r241, 2;
	add.s32 	%r757, %r724, %r756;
	st.shared.u32 	[%r757], %r900;
	shl.b32 	%r758, %r242, 2;
	add.s32 	%r759, %r724, %r758;
	st.shared.u32 	[%r759], %r899;
	shl.b32 	%r760, %r243, 2;
	add.s32 	%r761, %r724, %r760;
	st.shared.u32 	[%r761], %r898;
	bar.sync 	0;
	mad.lo.s32 	%r244, %r2, -72, %r122;
	ld.shared.u32 	%r245, [%r244];
	ld.shared.u32 	%r246, [%r244+1024];
	ld.shared.u32 	%r247, [%r244+2048];
	ld.shared.u32 	%r248, [%r244+3072];
	ld.shared.u32 	%r249, [%r244+4096];
	ld.shared.u32 	%r250, [%r244+5120];
	ld.shared.u32 	%r251, [%r244+6144];
	ld.shared.u32 	%r252, [%r244+7168];
	ld.shared.u32 	%r253, [%r244+8192];
	ld.shared.u32 	%r254, [%r244+9216];
	ld.shared.u32 	%r255, [%r244+10240];
	ld.shared.u32 	%r256, [%r244+11264];
	ld.shared.u32 	%r257, [%r244+12288];
	ld.shared.u32 	%r258, [%r244+13312];
	ld.shared.u32 	%r259, [%r244+14336];
	ld.shared.u32 	%r260, [%r244+15360];
	ld.shared.u32 	%r261, [%r244+16384];
	ld.shared.u32 	%r262, [%r244+17408];
	ld.shared.u32 	%r263, [%r244+18432];
	bar.sync 	0;
	st.shared.u32 	[%r725], %r935;
	st.shared.u32 	[%r727], %r934;
	st.shared.u32 	[%r729], %r933;
	st.shared.u32 	[%r731], %r932;
	st.shared.u32 	[%r733], %r931;
	st.shared.u32 	[%r735], %r930;
	st.shared.u32 	[%r737], %r929;
	st.shared.u32 	[%r739], %r928;
	st.shared.u32 	[%r741], %r927;
	st.shared.u32 	[%r743], %r926;
	st.shared.u32 	[%r745], %r925;
	st.shared.u32 	[%r747], %r924;
	st.shared.u32 	[%r749], %r923;
	st.shared.u32 	[%r751], %r922;
	st.shared.u32 	[%r753], %r921;
	st.shared.u32 	[%r755], %r920;
	st.shared.u32 	[%r757], %r919;
	st.shared.u32 	[%r759], %r918;
	st.shared.u32 	[%r761], %r917;
	bar.sync 	0;
	ld.shared.u32 	%r264, [%r244+1024];
	ld.shared.u32 	%r265, [%r244+2048];
	ld.shared.u32 	%r266, [%r244+3072];
	ld.shared.u32 	%r267, [%r244+4096];
	ld.shared.u32 	%r268, [%r244+5120];
	ld.shared.u32 	%r269, [%r244+6144];
	ld.shared.u32 	%r270, [%r244+7168];
	ld.shared.u32 	%r271, [%r244+8192];
	ld.shared.u32 	%r272, [%r244+9216];
	ld.shared.u32 	%r273, [%r244+10240];
	ld.shared.u32 	%r274, [%r244+11264];
	ld.shared.u32 	%r275, [%r244+12288];
	ld.shared.u32 	%r276, [%r244+13312];
	ld.shared.u32 	%r277, [%r244+14336];
	ld.shared.u32 	%r278, [%r244+15360];
	ld.shared.u32 	%r279, [%r244+16384];
	ld.shared.u32 	%r280, [%r244+17408];
	ld.shared.u32 	%r281, [%r244+18432];
	setp.gt.u64 	%p92, %rd2, %rd15;
	cvta.to.global.u64 	%rd16, %rd6;
	mul.wide.u32 	%rd17, %r2, 4;
	add.s64 	%rd4, %rd16, %rd17;
	cvta.to.global.u64 	%rd18, %rd8;
	add.s64 	%rd5, %rd18, %rd17;
	@%p92 bra 	$L__BB4_83;
	bra.uni 	$L__BB4_84;
$L__BB4_83:
	ld.shared.u32 	%r762, [%r244];
	setp.gt.s32 	%p93, %r245, -1;
	selp.b32 	%r763, -1, -2147483648, %p93;
	xor.b32  	%r764, %r763, %r245;
	st.global.u32 	[%rd4], %r764;
	st.global.u32 	[%rd5], %r762;
$L__BB4_84:
	add.s32 	%r765, %r2, 256;
	cvt.u64.u32 	%rd19, %r765;
	setp.le.u64 	%p94, %rd2, %rd19;
	@%p94 bra 	$L__BB4_86;
	setp.gt.s32 	%p95, %r246, -1;
	selp.b32 	%r766, -1, -2147483648, %p95;
	xor.b32  	%r767, %r766, %r246;
	st.global.u32 	[%rd4+1024], %r767;
	st.global.u32 	[%rd5+1024], %r264;
$L__BB4_86:
	add.s32 	%r768, %r2, 512;
	cvt.u64.u32 	%rd20, %r768;
	setp.le.u64 	%p96, %rd2, %rd20;
	@%p96 bra 	$L__BB4_88;
	setp.gt.s32 	%p97, %r247, -1;
	selp.b32 	%r769, -1, -2147483648, %p97;
	xor.b32  	%r770, %r769, %r247;
	st.global.u32 	[%rd4+2048], %r770;
	st.global.u32 	[%rd5+2048], %r265;
$L__BB4_88:
	add.s32 	%r771, %r2, 768;
	cvt.u64.u32 	%rd21, %r771;
	setp.le.u64 	%p98, %rd2, %rd21;
	@%p98 bra 	$L__BB4_90;
	setp.gt.s32 	%p99, %r248, -1;
	selp.b32 	%r772, -1, -2147483648, %p99;
	xor.b32  	%r773, %r772, %r248;
	st.global.u32 	[%rd4+3072], %r773;
	st.global.u32 	[%rd5+3072], %r266;
$L__BB4_90:
	or.b32  	%r774, %r2, 1024;
	cvt.u64.u32 	%rd22, %r774;
	setp.le.u64 	%p100, %rd2, %rd22;
	@%p100 bra 	$L__BB4_92;
	setp.gt.s32 	%p101, %r249, -1;
	selp.b32 	%r775, -1, -2147483648, %p101;
	xor.b32  	%r776, %r775, %r249;
	st.global.u32 	[%rd4+4096], %r776;
	st.global.u32 	[%rd5+4096], %r267;
$L__BB4_92:
	add.s32 	%r777, %r2, 1280;
	cvt.u64.u32 	%rd23, %r777;
	setp.le.u64 	%p102, %rd2, %rd23;
	@%p102 bra 	$L__BB4_94;
	setp.gt.s32 	%p103, %r250, -1;
	selp.b32 	%r778, -1, -2147483648, %p103;
	xor.b32  	%r779, %r778, %r250;
	st.global.u32 	[%rd4+5120], %r779;
	st.global.u32 	[%rd5+5120], %r268;
$L__BB4_94:
	add.s32 	%r780, %r2, 1536;
	cvt.u64.u32 	%rd24, %r780;
	setp.le.u64 	%p104, %rd2, %rd24;
	@%p104 bra 	$L__BB4_96;
	setp.gt.s32 	%p105, %r251, -1;
	selp.b32 	%r781, -1, -2147483648, %p105;
	xor.b32  	%r782, %r781, %r251;
	st.global.u32 	[%rd4+6144], %r782;
	st.global.u32 	[%rd5+6144], %r269;
$L__BB4_96:
	add.s32 	%r783, %r2, 1792;
	cvt.u64.u32 	%rd25, %r783;
	setp.le.u64 	%p106, %rd2, %rd25;
	@%p106 bra 	$L__BB4_98;
	setp.gt.s32 	%p107, %r252, -1;
	selp.b32 	%r784, -1, -2147483648, %p107;
	xor.b32  	%r785, %r784, %r252;
	st.global.u32 	[%rd4+7168], %r785;
	st.global.u32 	[%rd5+7168], %r270;
$L__BB4_98:
	or.b32  	%r786, %r2, 2048;
	cvt.u64.u32 	%rd26, %r786;
	setp.le.u64 	%p108, %rd2, %rd26;
	@%p108 bra 	$L__BB4_100;
	setp.gt.s32 	%p109, %r253, -1;
	selp.b32 	%r787, -1, -2147483648, %p109;
	xor.b32  	%r788, %r787, %r253;
	st.global.u32 	[%rd4+8192], %r788;
	st.global.u32 	[%rd5+8192], %r271;
$L__BB4_100:
	add.s32 	%r789, %r2, 2304;
	cvt.u64.u32 	%rd27, %r789;
	setp.le.u64 	%p110, %rd2, %rd27;
	@%p110 bra 	$L__BB4_102;
	setp.gt.s32 	%p111, %r254, -1;
	selp.b32 	%r790, -1, -2147483648, %p111;
	xor.b32  	%r791, %r790, %r254;
	st.global.u32 	[%rd4+9216], %r791;
	st.global.u32 	[%rd5+9216], %r272;
$L__BB4_102:
	add.s32 	%r792, %r2, 2560;
	cvt.u64.u32 	%rd28, %r792;
	setp.le.u64 	%p112, %rd2, %rd28;
	@%p112 bra 	$L__BB4_104;
	setp.gt.s32 	%p113, %r255, -1;
	selp.b32 	%r793, -1, -2147483648, %p113;
	xor.b32  	%r794, %r793, %r255;
	st.global.u32 	[%rd4+10240], %r794;
	st.global.u32 	[%rd5+10240], %r273;
$L__BB4_104:
	add.s32 	%r795, %r2, 2816;
	cvt.u64.u32 	%rd29, %r795;
	setp.le.u64 	%p114, %rd2, %rd29;
	@%p114 bra 	$L__BB4_106;
	setp.gt.s32 	%p115, %r256, -1;
	selp.b32 	%r796, -1, -2147483648, %p115;
	xor.b32  	%r797, %r796, %r256;
	st.global.u32 	[%rd4+11264], %r797;
	st.global.u32 	[%rd5+11264], %r274;
$L__BB4_106:
	or.b32  	%r798, %r2, 3072;
	cvt.u64.u32 	%rd30, %r798;
	setp.le.u64 	%p116, %rd2, %rd30;
	@%p116 bra 	$L__BB4_108;
	setp.gt.s32 	%p117, %r257, -1;
	selp.b32 	%r799, -1, -2147483648, %p117;
	xor.b32  	%r800, %r799, %r257;
	st.global.u32 	[%rd4+12288], %r800;
	st.global.u32 	[%rd5+12288], %r275;
$L__BB4_108:
	add.s32 	%r801, %r2, 3328;
	cvt.u64.u32 	%rd31, %r801;
	setp.le.u64 	%p118, %rd2, %rd31;
	@%p118 bra 	$L__BB4_110;
	setp.gt.s32 	%p119, %r258, -1;
	selp.b32 	%r802, -1, -2147483648, %p119;
	xor.b32  	%r803, %r802, %r258;
	st.global.u32 	[%rd4+13312], %r803;
	st.global.u32 	[%rd5+13312], %r276;
$L__BB4_110:
	add.s32 	%r804, %r2, 3584;
	cvt.u64.u32 	%rd32, %r804;
	setp.le.u64 	%p120, %rd2, %rd32;
	@%p120 bra 	$L__BB4_112;
	setp.gt.s32 	%p121, %r259, -1;
	selp.b32 	%r805, -1, -2147483648, %p121;
	xor.b32  	%r806, %r805, %r259;
	st.global.u32 	[%rd4+14336], %r806;
	st.global.u32 	[%rd5+14336], %r277;
$L__BB4_112:
	add.s32 	%r807, %r2, 3840;
	cvt.u64.u32 	%rd33, %r807;
	setp.le.u64 	%p122, %rd2, %rd33;
	@%p122 bra 	$L__BB4_114;
	setp.gt.s32 	%p123, %r260, -1;
	selp.b32 	%r808, -1, -2147483648, %p123;
	xor.b32  	%r809, %r808, %r260;
	st.global.u32 	[%rd4+15360], %r809;
	st.global.u32 	[%rd5+15360], %r278;
$L__BB4_114:
	or.b32  	%r810, %r2, 4096;
	cvt.u64.u32 	%rd34, %r810;
	setp.le.u64 	%p124, %rd2, %rd34;
	@%p124 bra 	$L__BB4_116;
	setp.gt.s32 	%p125, %r261, -1;
	selp.b32 	%r811, -1, -2147483648, %p125;
	xor.b32  	%r812, %r811, %r261;
	st.global.u32 	[%rd4+16384], %r812;
	st.global.u32 	[%rd5+16384], %r279;
$L__BB4_116:
	add.s32 	%r813, %r2, 4352;
	cvt.u64.u32 	%rd35, %r813;
	setp.le.u64 	%p126, %rd2, %rd35;
	@%p126 bra 	$L__BB4_118;
	setp.gt.s32 	%p127, %r262, -1;
	selp.b32 	%r814, -1, -2147483648, %p127;
	xor.b32  	%r815, %r814, %r262;
	st.global.u32 	[%rd4+17408], %r815;
	st.global.u32 	[%rd5+17408], %r280;
$L__BB4_118:
	add.s32 	%r816, %r2, 4608;
	cvt.u64.u32 	%rd36, %r816;
	setp.le.u64 	%p128, %rd2, %rd36;
	@%p128 bra 	$L__BB4_120;
	setp.gt.s32 	%p129, %r263, -1;
	selp.b32 	%r817, -1, -2147483648, %p129;
	xor.b32  	%r818, %r817, %r263;
	st.global.u32 	[%rd4+18432], %r818;
	st.global.u32 	[%rd5+18432], %r281;
$L__BB4_120:
	ret;
$L__BB4_121:
	shl.b32 	%r819, %r225, 2;
	mov.u32 	%r820, _ZZN3cub18CUB_300001_SM_10006detail10radix_sort31DeviceRadixSortSingleTileKernelINS1_5radix10policy_hubIfiyE10Policy1000ELNS0_9SortOrderE0EfiyNS1_21identity_decomposer_tEEEvPKT1_PSA_PKT2_PSE_T3_iiT4_E12temp_storage;
	add.s32 	%r821, %r820, %r819;
	st.shared.u32 	[%r821], %r916;
	shl.b32 	%r822, %r226, 2;
	add.s32 	%r823, %r820, %r822;
	st.shared.u32 	[%r823], %r915;
	shl.b32 	%r824, %r227, 2;
	add.s32 	%r825, %r820, %r824;
	st.shared.u32 	[%r825], %r914;
	shl.b32 	%r826, %r228, 2;
	add.s32 	%r827, %r820, %r826;
	st.shared.u32 	[%r827], %r913;
	shl.b32 	%r828, %r229, 2;
	add.s32 	%r829, %r820, %r828;
	st.shared.u32 	[%r829], %r912;
	shl.b32 	%r830, %r230, 2;
	add.s32 	%r831, %r820, %r830;
	st.shared.u32 	[%r831], %r911;
	shl.b32 	%r832, %r231, 2;
	add.s32 	%r833, %r820, %r832;
	st.shared.u32 	[%r833], %r910;
	shl.b32 	%r834, %r232, 2;
	add.s32 	%r835, %r820, %r834;
	st.shared.u32 	[%r835], %r909;
	shl.b32 	%r836, %r233, 2;
	add.s32 	%r837, %r820, %r836;
	st.shared.u32 	[%r837], %r908;
	shl.b32 	%r838, %r234, 2;
	add.s32 	%r839, %r820, %r838;
	st.shared.u32 	[%r839], %r907;
	shl.b32 	%r840, %r235, 2;
	add.s32 	%r841, %r820, %r840;
	st.shared.u32 	[%r841], %r906;
	shl.b32 	%r842, %r236, 2;
	add.s32 	%r843, %r820, %r842;
	st.shared.u32 	[%r843], %r905;
	shl.b32 	%r844, %r237, 2;
	add.s32 	%r845, %r820, %r844;
	st.shared.u32 	[%r845], %r904;
	shl.b32 	%r846, %r238, 2;
	add.s32 	%r847, %r820, %r846;
	st.shared.u32 	[%r847], %r903;
	shl.b32 	%r848, %r239, 2;
	add.s32 	%r849, %r820, %r848;
	st.shared.u32 	[%r849], %r902;
	shl.b32 	%r850, %r240, 2;
	add.s32 	%r851, %r820, %r850;
	st.shared.u32 	[%r851], %r901;
	shl.b32 	%r852, %r241, 2;
	add.s32 	%r853, %r820, %r852;
	st.shared.u32 	[%r853], %r900;
	shl.b32 	%r854, %r242, 2;
	add.s32 	%r855, %r820, %r854;
	st.shared.u32 	[%r855], %r899;
	shl.b32 	%r856, %r243, 2;
	add.s32 	%r857, %r820, %r856;
	st.shared.u32 	[%r857], %r898;
	bar.sync 	0;
	ld.shared.u32 	%r916, [%r122];
	ld.shared.u32 	%r915, [%r122+4];
	ld.shared.u32 	%r914, [%r122+8];
	ld.shared.u32 	%r913, [%r122+12];
	ld.shared.u32 	%r912, [%r122+16];
	ld.shared.u32 	%r911, [%r122+20];
	ld.shared.u32 	%r910, [%r122+24];
	ld.shared.u32 	%r909, [%r122+28];
	ld.shared.u32 	%r908, [%r122+32];
	ld.shared.u32 	%r907, [%r122+36];
	ld.shared.u32 	%r906, [%r122+40];
	ld.shared.u32 	%r905, [%r122+44];
	ld.shared.u32 	%r904, [%r122+48];
	ld.shared.u32 	%r903, [%r122+52];
	ld.shared.u32 	%r902, [%r122+56];
	ld.shared.u32 	%r901, [%r122+60];
	ld.shared.u32 	%r900, [%r122+64];
	ld.shared.u32 	%r899, [%r122+68];
	ld.shared.u32 	%r898, [%r122+72];
	bar.sync 	0;
	st.shared.u32 	[%r821], %r935;
	st.shared.u32 	[%r823], %r934;
	st.shared.u32 	[%r825], %r933;
	st.shared.u32 	[%r827], %r932;
	st.shared.u32 	[%r829], %r931;
	st.shared.u32 	[%r831], %r930;
	st.shared.u32 	[%r833], %r929;
	st.shared.u32 	[%r835], %r928;
	st.shared.u32 	[%r837], %r927;
	st.shared.u32 	[%r839], %r926;
	st.shared.u32 	[%r841], %r925;
	st.shared.u32 	[%r843], %r924;
	st.shared.u32 	[%r845], %r923;
	st.shared.u32 	[%r847], %r922;
	st.shared.u32 	[%r849], %r921;
	st.shared.u32 	[%r851], %r920;
	st.shared.u32 	[%r853], %r919;
	st.shared.u32 	[%r855], %r918;
	st.shared.u32 	[%r857], %r917;
	bar.sync 	0;
	ld.shared.u32 	%r935, [%r122];
	ld.shared.u32 	%r934, [%r122+4];
	ld.shared.u32 	%r933, [%r122+8];
	ld.shared.u32 	%r932, [%r122+12];
	ld.shared.u32 	%r931, [%r122+16];
	ld.shared.u32 	%r930, [%r122+20];
	ld.shared.u32 	%r929, [%r122+24];
	ld.shared.u32 	%r928, [%r122+28];
	ld.shared.u32 	%r927, [%r122+32];
	ld.shared.u32 	%r926, [%r122+36];
	ld.shared.u32 	%r925, [%r122+40];
	ld.shared.u32 	%r924, [%r122+44];
	ld.shared.u32 	%r923, [%r122+48];
	ld.shared.u32 	%r922, [%r122+52];
	ld.shared.u32 	%r921, [%r122+56];
	ld.shared.u32 	%r920, [%r122+60];
	ld.shared.u32 	%r919, [%r122+64];
	ld.shared.u32 	%r918, [%r122+68];
	ld.shared.u32 	%r917, [%r122+72];
	bar.sync 	0;
	add.s32 	%r897, %r897, 6;
	add.s32 	%r896, %r896, -6;
	bra.uni 	$L__BB4_77;

}
	// .globl	_ZN3cub18CUB_300001_SM_10006detail10radix_sort30DeviceRadixSortHistogramKernelINS1_5radix10policy_hubIfiyE10Policy1000ELNS0_9SortOrderE0EfyNS1_21identity_decomposer_tEEEvPT2_PKT1_SA_iiT3_
.visible .entry _ZN3cub18CUB_300001_SM_10006detail10radix_sort30DeviceRadixSortHistogramKernelINS1_5radix10policy_hubIfiyE10Policy1000ELNS0_9SortOrderE0EfyNS1_21identity_decomposer_tEEEvPT2_PKT1_SA_iiT3_(
	.param .u64 .ptr .align 1 _ZN3cub18CUB_300001_SM_10006detail10radix_sort30DeviceRadixSortHistogramKernelINS1_5radix10policy_hubIfiyE10Policy1000ELNS0_9SortOrderE0EfyNS1_21identity_decomposer_tEEEvPT2_PKT1_SA_iiT3__param_0,
	.param .u64 .ptr .align 1 _ZN3cub18CUB_300001_SM_10006detail10radix_sort30DeviceRadixSortHistogramKernelINS1_5radix10policy_hubIfiyE10Policy1000ELNS0_9SortOrderE0EfyNS1_21identity_decomposer_tEEEvPT2_PKT1_SA_iiT3__param_1,
	.param .u64 _ZN3cub18CUB_300001_SM_10006detail10radix_sort30DeviceRadixSortHistogramKernelINS1_5radix10policy_hubIfiyE10Policy1000ELNS0_9SortOrderE0EfyNS1_21identity_decomposer_tEEEvPT2_PKT1_SA_iiT3__param_2,
	.param .u32 _ZN3cub18CUB_300001_SM_10006detail10radix_sort30DeviceRadixSortHistogramKernelINS1_5radix10policy_hubIfiyE10Policy1000ELNS0_9SortOrderE0EfyNS1_21identity_decomposer_tEEEvPT2_PKT1_SA_iiT3__param_3,
	.param .u32 _ZN3cub18CUB_300001_SM_10006detail10radix_sort30DeviceRadixSortHistogramKernelINS1_5radix10policy_hubIfiyE10Policy1000ELNS0_9SortOrderE0EfyNS1_21identity_decomposer_tEEEvPT2_PKT1_SA_iiT3__param_4,
	.param .align 1 .b8 _ZN3cub18CUB_300001_SM_10006detail10radix_sort30DeviceRadixSortHistogramKernelINS1_5radix10policy_hubIfiyE10Policy1000ELNS0_9SortOrderE0EfyNS1_21identity_decomposer_tEEEvPT2_PKT1_SA_iiT3__param_5[1]
)
.maxntid 128
{
	.reg .pred 	%p<123>;
	.reg .b32 	%r<518>;
	.reg .b64 	%rd<137>;
	// demoted variable
	.shared .align 4 .b8 _ZZN3cub18CUB_300001_SM_10006detail10radix_sort30DeviceRadixSortHistogramKernelINS1_5radix10policy_hubIfiyE10Policy1000ELNS0_9SortOrderE0EfyNS1_21identity_decomposer_tEEEvPT2_PKT1_SA_iiT3_E12temp_storage[4096];
	ld.param.u64 	%rd18, [_ZN3cub18CUB_300001_SM_10006detail10radix_sort30DeviceRadixSortHistogramKernelINS1_5radix10policy_hubIfiyE10Policy1000ELNS0_9SortOrderE0EfyNS1_21identity_decomposer_tEEEvPT2_PKT1_SA_iiT3__param_0];
	ld.param.u64 	%rd19, [_ZN3cub18CUB_300001_SM_10006detail10radix_sort30DeviceRadixSortHistogramKernelINS1_5radix10policy_hubIfiyE10Policy1000ELNS0_9SortOrderE0EfyNS1_21identity_decomposer_tEEEvPT2_PKT1_SA_iiT3__param_1];
	ld.param.u64 	%rd17, [_ZN3cub18CUB_300001_SM_10006detail10radix_sort30DeviceRadixSortHistogramKernelINS1_5radix10policy_hubIfiyE10Policy1000ELNS0_9SortOrderE0EfyNS1_21identity_decomposer_tEEEvPT2_PKT1_SA_iiT3__param_2];
	ld.param.u32 	%r174, [_ZN3cub18CUB_300001_SM_10006detail10radix_sort30DeviceRadixSortHistogramKernelINS1_5radix10policy_hubIfiyE10Policy1000ELNS0_9SortOrderE0EfyNS1_21identity_decomposer_tEEEvPT2_PKT1_SA_iiT3__param_3];
	ld.param.u32 	%r175, [_ZN3cub18CUB_300001_SM_10006detail10radix_sort30DeviceRadixSortHistogramKernelINS1_5radix10policy_hubIfiyE10Policy1000ELNS0_9SortOrderE0EfyNS1_21identity_decomposer_tEEEvPT2_PKT1_SA_iiT3__param_4];
	cvta.to.global.u64 	%rd1, %rd19;
	cvta.to.global.u64 	%rd2, %rd18;
	setp.eq.s64 	%p2, %rd17, 0;
	@%p2 bra 	$L__BB5_153;
	sub.s32 	%r176, %r175, %r174;
	add.s32 	%r177, %r176, 7;
	shr.s32 	%r178, %r177, 31;
	shr.u32 	%r179, %r178, 29;
	add.s32 	%r180, %r177, %r179;
	shr.s32 	%r181, %r180, 3;
	mov.u32 	%r182, %tid.x;
	setp.gt.u32 	%p3, %r182, 255;
	setp.lt.s32 	%p4, %r177, 8;
	mov.u32 	%r183, %ctaid.x;
	shl.b32 	%r184, %r183, 11;
	cvt.u64.u32 	%rd3, %r184;
	mov.u32 	%r185, %nctaid.x;
	shl.b32 	%r186, %r185, 11;
	cvt.u64.u32 	%rd4, %r186;
	add.s32 	%r1, %r181, -1;
	and.b32  	%r2, %r181, 15;
	and.b32  	%r3, %r181, 7;
	add.s32 	%r4, %r3, -1;
	and.b32  	%r5, %r181, 3;
	or.pred  	%p1, %p3, %p4;
	shl.b32 	%r187, %r182, 2;
	mov.u32 	%r188, _ZZN3cub18CUB_300001_SM_10006detail10radix_sort30DeviceRadixSortHistogramKernelINS1_5radix10policy_hubIfiyE10Policy1000ELNS0_9SortOrderE0EfyNS1_21identity_decomposer_tEEEvPT2_PKT1_SA_iiT3_E12temp_storage;
	add.s32 	%r6, %r188, %r187;
	and.b32  	%r7, %r181, 268435440;
	cvt.u64.u32 	%rd5, %r182;
	add.s32 	%r8, %r182, 128;
	add.s32 	%r9, %r182, 256;
	add.s32 	%r10, %r182, 384;
	add.s32 	%r11, %r182, 512;
	add.s32 	%r12, %r182, 640;
	add.s32 	%r13, %r182, 768;
	or.b32  	%r14, %r182, 1024;
	add.s32 	%r15, %r182, 1920;
	and.b32  	%r16, %r181, 268435448;
	and.b32  	%r17, %r181, 1;
	neg.s32 	%r18, %r7;
	add.s32 	%r19, %r6, 8192;
	add.s64 	%rd21, %rd17, -1;
	shr.u64 	%rd22, %rd21, 30;
	add.s64 	%rd23, %rd22, 1;
	min.u64 	%rd6, %rd23, %rd17;
	mov.b64 	%rd135, 0;
$L__BB5_2:
	@%p1 bra 	$L__BB5_30;
	setp.lt.u32 	%p5, %r1, 15;
	mov.b32 	%r471, 0;
	@%p5 bra 	$L__BB5_6;
	mov.u32 	%r468, %r19;
	mov.u32 	%r469, %r18;
$L__BB5_5:
	.pragma "nounroll";
	mov.b32 	%r190, 0;
	st.shared.u32 	[%r468+-8192], %r190;
	st.shared.u32 	[%r468+-7168], %r190;
	st.shared.u32 	[%r468+-6144], %r190;
	st.shared.u32 	[%r468+-5120], %r190;
	st.shared.u32 	[%r468+-4096], %r190;
	st.shared.u32 	[%r468+-3072], %r190;
	st.shared.u32 	[%r468+-2048], %r190;
	st.shared.u32 	[%r468+-1024], %r190;
	st.shared.u32 	[%r468], %r190;
	st.shared.u32 	[%r468+1024], %r190;
	st.shared.u32 	[%r468+2048], %r190;
	st.shared.u32 	[%r468+3072], %r190;
	st.shared.u32 	[%r468+4096], %r190;
	st.shared.u32 	[%r468+5120], %r190;
	st.shared.u32 	[%r468+6144], %r190;
	st.shared.u32 	[%r468+7168], %r190;
	add.s32 	%r469, %r469, 16;
	add.s32 	%r468, %r468, 16384;
	setp.ne.s32 	%p6, %r469, 0;
	mov.u32 	%r471, %r7;
	@%p6 bra 	$L__BB5_5;
$L__BB5_6:
	add.s32 	%r25, %r2, -1;
	setp.eq.s32 	%p7, %r2, 0;
	@%p7 bra 	$L__BB5_16;
	setp.lt.u32 	%p8, %r25, 7;
	@%p8 bra 	$L__BB5_9;
	shl.b32 	%r191, %r471, 10;
	add.s32 	%r192, %r6, %r191;
	mov.b32 	%r193, 0;
	st.shared.u32 	[%r192], %r193;
	st.shared.u32 	[%r192+1024], %r193;
	st.shared.u32 	[%r192+2048], %r193;
	st.shared.u32 	[%r192+3072], %r193;
	st.shared.u32 	[%r192+4096], %r193;
	st.shared.u32 	[%r192+5120], %r193;
	st.shared.u32 	[%r192+6144], %r193;
	st.shared.u32 	[%r192+7168], %r193;
	add.s32 	%r471, %r471, 8;
$L__BB5_9:
	setp.eq.s32 	%p9, %r3, 0;
	@%p9 bra 	$L__BB5_16;
	setp.lt.u32 	%p10, %r4, 3;
	@%p10 bra 	$L__BB5_12;
	shl.b32 	%r194, %r471, 10;
	add.s32 	%r195, %r6, %r194;
	mov.b32 	%r196, 0;
	st.shared.u32 	[%r195], %r196;
	st.shared.u32 	[%r195+1024], %r196;
	st.shared.u32 	[%r195+2048], %r196;
	st.shared.u32 	[%r195+3072], %r196;
	add.s32 	%r471, %r471, 4;
$L__BB5_12:
	setp.eq.s32 	%p11, %r5, 0;
	@%p11 bra 	$L__BB5_16;
	setp.eq.s32 	%p12, %r5, 1;
	shl.b32 	%r197, %r471, 10;
	add.s32 	%r30, %r6, %r197;
	mov.b32 	%r198, 0;
	st.shared.u32 	[%r30], %r198;
	@%p12 bra 	$L__BB5_16;
	setp.eq.s32 	%p13, %r5, 2;
	mov.b32 	%r199, 0;
	st.shared.u32 	[%r30+1024], %r199;
	@%p13 bra 	$L__BB5_16;
	mov.b32 	%r200, 0;
	st.shared.u32 	[%r30+2048], %r200;
$L__BB5_16:
	cvt.u32.u64 	%r201, %rd5;
	setp.gt.u32 	%p14, %r201, 127;
	@%p14 bra 	$L__BB5_30;
	setp.lt.u32 	%p15, %r1, 15;
	mov.b32 	%r475, 0;
	@%p15 bra 	$L__BB5_20;
	mov.b32 	%r473, 0;
$L__BB5_19:
	.pragma "nounroll";
	shl.b32 	%r204, %r473, 10;
	add.s32 	%r205, %r6, %r204;
	mov.b32 	%r206, 0;
	st.shared.u32 	[%r205+512], %r206;
	st.shared.u32 	[%r205+1536], %r206;
	st.shared.u32 	[%r205+2560], %r206;
	st.shared.u32 	[%r205+3584], %r206;
	st.shared.u32 	[%r205+4608], %r206;
	st.shared.u32 	[%r205+5632], %r206;
	st.shared.u32 	[%r205+6656], %r206;
	st.shared.u32 	[%r205+7680], %r206;
	st.shared.u32 	[%r205+8704], %r206;
	st.shared.u32 	[%r205+9728], %r206;
	st.shared.u32 	[%r205+10752], %r206;
	st.shared.u32 	[%r205+11776], %r206;
	st.shared.u32 	[%r205+12800], %r206;
	st.shared.u32 	[%r205+13824], %r206;
	st.shared.u32 	[%r205+14848], %r206;
	st.shared.u32 	[%r205+15872], %r206;
	add.s32 	%r473, %r473, 16;
	setp.ne.s32 	%p16, %r473, %r7;
	mov.u32 	%r475, %r7;
	@%p16 bra 	$L__BB5_19;
$L__BB5_20:
	setp.eq.s32 	%p17, %r2, 0;
	@%p17 bra 	$L__BB5_30;
	setp.lt.u32 	%p18, %r25, 7;
	@%p18 bra 	$L__BB5_23;
	shl.b32 	%r207, %r475, 10;
	add.s32 	%r208, %r6, %r207;
	mov.b32 	%r209, 0;
	st.shared.u32 	[%r208+512], %r209;
	st.shared.u32 	[%r208+1536], %r209;
	st.shared.u32 	[%r208+2560], %r209;
	st.shared.u32 	[%r208+3584], %r209;
	st.shared.u32 	[%r208+4608], %r209;
	st.shared.u32 	[%r208+5632], %r209;
	st.shared.u32 	[%r208+6656], %r209;
	st.shared.u32 	[%r208+7680], %r209;
	add.s32 	%r475, %r475, 8;
$L__BB5_23:
	setp.eq.s32 	%p19, %r3, 0;
	@%p19 bra 	$L__BB5_30;
	setp.lt.u32 	%p20, %r4, 3;
	@%p20 bra 	$L__BB5_26;
	shl.b32 	%r210, %r475, 10;
	add.s32 	%r211, %r6, %r210;
	mov.b32 	%r212, 0;
	st.shared.u32 	[%r211+512], %r212;
	st.shared.u32 	[%r211+1536], %r212;
	st.shared.u32 	[%r211+2560], %r212;
	st.shared.u32 	[%r211+3584], %r212;
	add.s32 	%r475, %r475, 4;
$L__BB5_26:
	setp.eq.s32 	%p21, %r5, 0;
	@%p21 bra 	$L__BB5_30;
	setp.eq.s32 	%p22, %r5, 1;
	shl.b32 	%r213, %r475, 10;
	add.s32 	%r38, %r6, %r213;
	mov.b32 	%r214, 0;
	st.shared.u32 	[%r38+512], %r214;
	@%p22 bra 	$L__BB5_30;
	setp.eq.s32 	%p23, %r5, 2;
	mov.b32 	%r215, 0;
	st.shared.u32 	[%r38+1536], %r215;
	@%p23 bra 	$L__BB5_30;
	mov.b32 	%r216, 0;
	st.shared.u32 	[%r38+2560], %r216;
$L__BB5_30:
	bar.sync 	0;
	bar.sync 	0;
	shl.b64 	%rd8, %rd135, 30;
	sub.s64 	%rd24, %rd17, %rd8;
	min.u64 	%rd9, %rd24, 1073741824;
	setp.le.u64 	%p24, %rd9, %rd3;
	@%p24 bra 	$L__BB5_70;
	mov.u64 	%rd136, %rd3;
$L__BB5_32:
	add.s64 	%rd11, %rd136, %rd8;
	sub.s64 	%rd12, %rd17, %rd11;
	setp.lt.u64 	%p25, %rd12, 2048;
	@%p25 bra 	$L__BB5_34;
	add.s64 	%rd27, %rd11, %rd5;
	shl.b64 	%rd28, %rd27, 2;
	add.s64 	%rd29, %rd1, %rd28;
	ld.global.u32 	%r507, [%rd29];
	ld.global.u32 	%r506, [%rd29+512];
	ld.global.u32 	%r505, [%rd29+1024];
	ld.global.u32 	%r504, [%rd29+1536];
	ld.global.u32 	%r503, [%rd29+2048];
	ld.global.u32 	%r502, [%rd29+2560];
	ld.global.u32 	%r501, [%rd29+3072];
	ld.global.u32 	%r500, [%rd29+3584];
	ld.global.u32 	%r499, [%rd29+4096];
	ld.global.u32 	%r498, [%rd29+4608];
	ld.global.u32 	%r497, [%rd29+5120];
	ld.global.u32 	%r496, [%rd29+5632];
	ld.global.u32 	%r495, [%rd29+6144];
	ld.global.u32 	%r494, [%rd29+6656];
	ld.global.u32 	%r493, [%rd29+7168];
	ld.global.u32 	%r492, [%rd29+7680];
	bra.uni 	$L__BB5_66;
$L__BB5_34:
	cvt.u32.u64 	%r218, %rd5;
	cvt.u32.u64 	%r55, %rd12;
	setp.ge.s32 	%p26, %r218, %r55;
	add.s64 	%rd25, %rd11, %rd5;
	shl.b64 	%rd26, %rd25, 2;
	add.s64 	%rd13, %rd1, %rd26;
	mov.b32 	%r507, 2147483647;
	@%p26 bra 	$L__BB5_36;
	ld.global.u32 	%r507, [%rd13];
$L__BB5_36:
	setp.ge.s32 	%p27, %r8, %r55;
	mov.b32 	%r506, 2147483647;
	@%p27 bra 	$L__BB5_38;
	ld.global.u32 	%r506, [%rd13+512];
$L__BB5_38:
	setp.ge.s32 	%p28, %r9, %r55;
	mov.b32 	%r505, 2147483647;
	@%p28 bra 	$L__BB5_40;
	ld.global.u32 	%r505, [%rd13+1024];
$L__BB5_40:
	setp.ge.s32 	%p29, %r10, %r55;
	mov.b32 	%r504, 2147483647;
	@%p29 bra 	$L__BB5_42;
	ld.global.u32 	%r504, [%rd13+1536];
$L__BB5_42:
	setp.ge.s32 	%p30, %r11, %r55;
	mov.b32 	%r503, 2147483647;
	@%p30 bra 	$L__BB5_44;
	ld.global.u32 	%r503, [%rd13+2048];
$L__BB5_44:
	setp.ge.s32 	%p31, %r12, %r55;
	mov.b32 	%r502, 2147483647;
	@%p31 bra 	$L__BB5_46;
	ld.global.u32 	%r502, [%rd13+2560];
$L__BB5_46:
	setp.ge.s32 	%p32, %r13, %r55;
	mov.b32 	%r501, 2147483647;
	@%p32 bra 	$L__BB5_48;
	ld.global.u32 	%r501, [%rd13+3072];
$L__BB5_48:
	mov.u32 	%r226, %tid.x;
	add.s32 	%r227, %r226, 896;
	setp.ge.s32 	%p33, %r227, %r55;
	mov.b32 	%r500, 2147483647;
	@%p33 bra 	$L__BB5_50;
	ld.global.u32 	%r500, [%rd13+3584];
$L__BB5_50:
	setp.ge.s32 	%p34, %r14, %r55;
	mov.b32 	%r499, 2147483647;
	@%p34 bra 	$L__BB5_52;
	ld.global.u32 	%r499, [%rd13+4096];
$L__BB5_52:
	add.s32 	%r231, %r226, 1152;
	setp.ge.s32 	%p35, %r231, %r55;
	mov.b32 	%r498, 2147483647;
	@%p35 bra 	$L__BB5_54;
	ld.global.u32 	%r498, [%rd13+4608];
$L__BB5_54:
	add.s32 	%r234, %r226, 1280;
	setp.ge.s32 	%p36, %r234, %r55;
	mov.b32 	%r497, 2147483647;
	@%p36 bra 	$L__BB5_56;
	ld.global.u32 	%r497, [%rd13+5120];
$L__BB5_56:
	add.s32 	%r237, %r226, 1408;
	setp.ge.s32 	%p37, %r237, %r55;
	mov.b32 	%r496, 2147483647;
	@%p37 bra 	$L__BB5_58;
	ld.global.u32 	%r496, [%rd13+5632];
$L__BB5_58:
	add.s32 	%r240, %r226, 1536;
	setp.ge.s32 	%p38, %r240, %r55;
	mov.b32 	%r495, 2147483647;
	@%p38 bra 	$L__BB5_60;
	ld.global.u32 	%r495, [%rd13+6144];
$L__BB5_60:
	add.s32 	%r243, %r226, 1664;
	setp.ge.s32 	%p39, %r243, %r55;
	mov.b32 	%r494, 2147483647;
	@%p39 bra 	$L__BB5_62;
	ld.global.u32 	%r494, [%rd13+6656];
$L__BB5_62:
	add.s32 	%r246, %r226, 1792;
	setp.ge.s32 	%p40, %r246, %r55;
	mov.b32 	%r493, 2147483647;
	@%p40 bra 	$L__BB5_64;
	ld.global.u32 	%r493, [%rd13+7168];
$L__BB5_64:
	setp.ge.s32 	%p41, %r15, %r55;
	mov.b32 	%r492, 2147483647;
	@%p41 bra 	$L__BB5_66;
	ld.global.u32 	%r492, [%rd13+7680];
$L__BB5_66:
	setp.le.s32 	%p42, %r175, %r174;
	@%p42 bra 	$L__BB5_69;
	setp.gt.s32 	%p43, %r507, -1;
	selp.b32 	%r249, -2147483648, -1, %p43;
	xor.b32  	%r250, %r249, %r507;
	setp.gt.s32 	%p44, %r506, -1;
	selp.b32 	%r251, -2147483648, -1, %p44;
	xor.b32  	%r252, %r251, %r506;
	setp.gt.s32 	%p45, %r505, -1;
	selp.b32 	%r253, -2147483648, -1, %p45;
	xor.b32  	%r254, %r253, %r505;
	setp.gt.s32 	%p46, %r504, -1;
	selp.b32 	%r255, -2147483648, -1, %p46;
	xor.b32  	%r256, %r255, %r504;
	setp.gt.s32 	%p47, %r503, -1;
	selp.b32 	%r257, -2147483648, -1, %p47;
	xor.b32  	%r258, %r257, %r503;
	setp.gt.s32 	%p48, %r502, -1;
	selp.b32 	%r259, -2147483648, -1, %p48;
	xor.b32  	%r260, %r259, %r502;
	setp.gt.s32 	%p49, %r501, -1;
	selp.b32 	%r261, -2147483648, -1, %p49;
	xor.b32  	%r262, %r261, %r501;
	setp.gt.s32 	%p50, %r500, -1;
	selp.b32 	%r263, -2147483648, -1, %p50;
	xor.b32  	%r264, %r263, %r500;
	setp.gt.s32 	%p51, %r499, -1;
	selp.b32 	%r265, -2147483648, -1, %p51;
	xor.b32  	%r266, %r265, %r499;
	setp.gt.s32 	%p52, %r498, -1;
	selp.b32 	%r267, -2147483648, -1, %p52;
	xor.b32  	%r268, %r267, %r498;
	setp.gt.s32 	%p53, %r497, -1;
	selp.b32 	%r269, -2147483648, -1, %p53;
	xor.b32  	%r270, %r269, %r497;
	setp.gt.s32 	%p54, %r496, -1;
	selp.b32 	%r271, -2147483648, -1, %p54;
	xor.b32  	%r272, %r271, %r496;
	setp.gt.s32 	%p55, %r495, -1;
	selp.b32 	%r273, -2147483648, -1, %p55;
	xor.b32  	%r274, %r273, %r495;
	setp.gt.s32 	%p56, %r494, -1;
	selp.b32 	%r275, -2147483648, -1, %p56;
	xor.b32  	%r276, %r275, %r494;
	setp.gt.s32 	%p57, %r493, -1;
	selp.b32 	%r277, -2147483648, -1, %p57;
	xor.b32  	%r278, %r277, %r493;
	setp.gt.s32 	%p58, %r492, -1;
	selp.b32 	%r279, -2147483648, -1, %p58;
	xor.b32  	%r280, %r279, %r492;
	setp.eq.s32 	%p59, %r250, 2147483647;
	selp.b32 	%r103, -2147483648, %r250, %p59;
	setp.eq.s32 	%p60, %r252, 2147483647;
	selp.b32 	%r104, -2147483648, %r252, %p60;
	setp.eq.s32 	%p61, %r254, 2147483647;
	selp.b32 	%r105, -2147483648, %r254, %p61;
	setp.eq.s32 	%p62, %r256, 2147483647;
	selp.b32 	%r106, -2147483648, %r256, %p62;
	setp.eq.s32 	%p63, %r258, 2147483647;
	selp.b32 	%r107, -2147483648, %r258, %p63;
	setp.eq.s32 	%p64, %r260, 2147483647;
	selp.b32 	%r108, -2147483648, %r260, %p64;
	setp.eq.s32 	%p65, %r262, 2147483647;
	selp.b32 	%r109, -2147483648, %r262, %p65;
	setp.eq.s32 	%p66, %r264, 2147483647;
	selp.b32 	%r110, -2147483648, %r264, %p66;
	setp.eq.s32 	%p67, %r266, 2147483647;
	selp.b32 	%r111, -2147483648, %r266, %p67;
	setp.eq.s32 	%p68, %r268, 2147483647;
	selp.b32 	%r112, -2147483648, %r268, %p68;
	setp.eq.s32 	%p69, %r270, 2147483647;
	selp.b32 	%r113, -2147483648, %r270, %p69;
	setp.eq.s32 	%p70, %r272, 2147483647;
	selp.b32 	%r114, -2147483648, %r272, %p70;
	setp.eq.s32 	%p71, %r274, 2147483647;
	selp.b32 	%r115, -2147483648, %r274, %p71;
	setp.eq.s32 	%p72, %r276, 2147483647;
	selp.b32 	%r116, -2147483648, %r276, %p72;
	setp.eq.s32 	%p73, %r278, 2147483647;
	selp.b32 	%r117, -2147483648, %r278, %p73;
	setp.eq.s32 	%p74, %r280, 2147483647;
	selp.b32 	%r118, -2147483648, %r280, %p74;
	mov.b32 	%r508, 0;
	mov.u32 	%r509, %r174;
$L__BB5_68:
	sub.s32 	%r281, %r175, %r509;
	shl.b32 	%r282, %r508, 10;
	mov.u32 	%r283, _ZZN3cub18CUB_300001_SM_10006detail10radix_sort30DeviceRadixSortHistogramKernelINS1_5radix10policy_hubIfiyE10Policy1000ELNS0_9SortOrderE0EfyNS1_21identity_decomposer_tEEEvPT2_PKT1_SA_iiT3_E12temp_storage;
	add.s32 	%r284, %r283, %r282;
	min.s32 	%r285, %r281, 8;
	mov.b32 	%r286, -1;
	shl.b32 	%r287, %r286, %r285;
	not.b32 	%r288, %r287;
	shr.u32 	%r289, %r103, %r509;
	and.b32  	%r290, %r289, %r288;
	shl.b32 	%r291, %r290, 2;
	add.s32 	%r292, %r284, %r291;
	atom.shared.add.u32 	%r293, [%r292], 1;
	shr.u32 	%r294, %r104, %r509;
	and.b32  	%r295, %r294, %r288;
	shl.b32 	%r296, %r295, 2;
	add.s32 	%r297, %r284, %r296;
	atom.shared.add.u32 	%r298, [%r297], 1;
	shr.u32 	%r299, %r105, %r509;
	and.b32  	%r300, %r299, %r288;
	shl.b32 	%r301, %r300, 2;
	add.s32 	%r302, %r284, %r301;
	atom.shared.add.u32 	%r303, [%r302], 1;
	shr.u32 	%r304, %r106, %r509;
	and.b32  	%r305, %r304, %r288;
	shl.b32 	%r306, %r305, 2;
	add.s32 	%r307, %r284, %r306;
	atom.shared.add.u32 	%r308, [%r307], 1;
	shr.u32 	%r309, %r107, %r509;
	and.b32  	%r310, %r309, %r288;
	shl.b32 	%r311, %r310, 2;
	add.s32 	%r312, %r284, %r311;
	atom.shared.add.u32 	%r313, [%r312], 1;
	shr.u32 	%r314, %r108, %r509;
	and.b32  	%r315, %r314, %r288;
	shl.b32 	%r316, %r315, 2;
	add.s32 	%r317, %r284, %r316;
	atom.shared.add.u32 	%r318, [%r317], 1;
	shr.u32 	%r319, %r109, %r509;
	and.b32  	%r320, %r319, %r288;
	shl.b32 	%r321, %r320, 2;
	add.s32 	%r322, %r284, %r321;
	atom.shared.add.u32 	%r323, [%r322], 1;
	shr.u32 	%r324, %r110, %r509;
	and.b32  	%r325, %r324, %r288;
	shl.b32 	%r326, %r325, 2;
	add.s32 	%r327, %r284, %r326;
	atom.shared.add.u32 	%r328, [%r327], 1;
	shr.u32 	%r329, %r111, %r509;
	and.b32  	%r330, %r329, %r288;
	shl.b32 	%r331, %r330, 2;
	add.s32 	%r332, %r284, %r331;
	atom.shared.add.u32 	%r333, [%r332], 1;
	shr.u32 	%r334, %r112, %r509;
	and.b32  	%r335, %r334, %r288;
	shl.b32 	%r336, %r335, 2;
	add.s32 	%r337, %r284, %r336;
	atom.shared.add.u32 	%r338, [%r337], 1;
	shr.u32 	%r339, %r113, %r509;
	and.b32  	%r340, %r339, %r288;
	shl.b32 	%r341, %r340, 2;
	add.s32 	%r342, %r284, %r341;
	atom.shared.add.u32 	%r343, [%r342], 1;
	shr.u32 	%r344, %r114, %r509;
	and.b32  	%r345, %r344, %r288;
	shl.b32 	%r346, %r345, 2;
	add.s32 	%r347, %r284, %r346;
	atom.shared.add.u32 	%r348, [%r347], 1;
	shr.u32 	%r349, %r115, %r509;
	and.b32  	%r350, %r349, %r288;
	shl.b32 	%r351, %r350, 2;
	add.s32 	%r352, %r284, %r351;
	atom.shared.add.u32 	%r353, [%r352], 1;
	shr.u32 	%r354, %r116, %r509;
	and.b32  	%r355, %r354, %r288;
	shl.b32 	%r356, %r355, 2;
	add.s32 	%r357, %r284, %r356;
	atom.shared.add.u32 	%r358, [%r357], 1;
	shr.u32 	%r359, %r117, %r509;
	and.b32  	%r360, %r359, %r288;
	shl.b32 	%r361, %r360, 2;
	add.s32 	%r362, %r284, %r361;
	atom.shared.add.u32 	%r363, [%r362], 1;
	shr.u32 	%r364, %r118, %r509;
	and.b32  	%r365, %r364, %r288;
	shl.b32 	%r366, %r365, 2;
	add.s32 	%r367, %r284, %r366;
	atom.shared.add.u32 	%r368, [%r367], 1;
	add.s32 	%r509, %r509, 8;
	add.s32 	%r508, %r508, 1;
	setp.lt.s32 	%p75, %r509, %r175;
	@%p75 bra 	$L__BB5_68;
$L__BB5_69:
	add.s64 	%rd136, %rd136, %rd4;
	setp.lt.u64 	%p76, %rd136, %rd9;
	@%p76 bra 	$L__BB5_32;
$L__BB5_70:
	bar.sync 	0;
	@%p1 bra 	$L__BB5_152;
	setp.lt.u32 	%p77, %r1, 7;
	mov.b32 	%r512, 0;
	@%p77 bra 	$L__BB5_90;
	mov.b32 	%r510, 0;
$L__BB5_73:
	.pragma "nounroll";
	shl.b32 	%r371, %r510, 10;
	add.s32 	%r124, %r6, %r371;
	ld.shared.u32 	%r125, [%r124];
	setp.eq.s32 	%p78, %r125, 0;
	@%p78 bra 	$L__BB5_75;
	cvt.u32.u64 	%r372, %rd5;
	shl.b32 	%r373, %r510, 8;
	add.s32 	%r374, %r373, %r372;
	mul.wide.u32 	%rd30, %r374, 8;
	add.s64 	%rd31, %rd2, %rd30;
	cvt.u64.u32 	%rd32, %r125;
	atom.global.add.u64 	%rd33, [%rd31], %rd32;
$L__BB5_75:
	ld.shared.u32 	%r126, [%r124+1024];
	setp.eq.s32 	%p79, %r126, 0;
	@%p79 bra 	$L__BB5_77;
	cvt.u32.u64 	%r375, %rd5;
	shl.b32 	%r376, %r510, 8;
	add.s32 	%r377, %r376, %r375;
	add.s32 	%r378, %r377, 256;
	mul.wide.u32 	%rd34, %r378, 8;
	add.s64 	%rd35, %rd2, %rd34;
	cvt.u64.u32 	%rd36, %r126;
	atom.global.add.u64 	%rd37, [%rd35], %rd36;
$L__BB5_77:
	ld.shared.u32 	%r127, [%r124+2048];
	setp.eq.s32 	%p80, %r127, 0;
	@%p80 bra 	$L__BB5_79;
	cvt.u32.u64 	%r379, %rd5;
	shl.b32 	%r380, %r510, 8;
	add.s32 	%r381, %r380, %r379;
	add.s32 	%r382, %r381, 512;
	mul.wide.u32 	%rd38, %r382, 8;
	add.s64 	%rd39, %rd2, %rd38;
	cvt.u64.u32 	%rd40, %r127;
	atom.global.add.u64 	%rd41, [%rd39], %rd40;
$L__BB5_79:
	ld.shared.u32 	%r128, [%r124+3072];
	setp.eq.s32 	%p81, %r128, 0;
	@%p81 bra 	$L__BB5_81;
	cvt.u32.u64 	%r383, %rd5;
	shl.b32 	%r384, %r510, 8;
	add.s32 	%r385, %r384, %r383;
	add.s32 	%r386, %r385, 768;
	mul.wide.u32 	%rd42, %r386, 8;
	add.s64 	%rd43, %rd2, %rd42;
	cvt.u64.u32 	%rd44, %r128;
	atom.global.add.u64 	%rd45, [%rd43], %rd44;
$L__BB5_81:
	ld.shared.u32 	%r129, [%r124+4096];
	setp.eq.s32 	%p82, %r129, 0;
	@%p82 bra 	$L__BB5_83;
	cvt.u32.u64 	%r387, %rd5;
	shl.b32 	%r388, %r510, 8;
	add.s32 	%r389, %r388, %r387;
	add.s32 	%r390, %r389, 1024;
	mul.wide.u32 	%rd46, %r390, 8;
	add.s64 	%rd47, %rd2, %rd46;
	cvt.u64.u32 	%rd48, %r129;
	atom.global.add.u64 	%rd49, [%rd47], %rd48;
$L__BB5_83:
	ld.shared.u32 	%r130, [%r124+5120];
	setp.eq.s32 	%p83, %r130, 0;
	@%p83 bra 	$L__BB5_85;
	cvt.u32.u64 	%r391, %rd5;
	shl.b32 	%r392, %r510, 8;
	add.s32 	%r393, %r392, %r391;
	add.s32 	%r394, %r393, 1280;
	mul.wide.u32 	%rd50, %r394, 8;
	add.s64 	%rd51, %rd2, %rd50;
	cvt.u64.u32 	%rd52, %r130;
	atom.global.add.u64 	%rd53, [%rd51], %rd52;
$L__BB5_85:
	ld.shared.u32 	%r131, [%r124+6144];
	setp.eq.s32 	%p84, %r131, 0;
	@%p84 bra 	$L__BB5_87;
	cvt.u32.u64 	%r395, %rd5;
	shl.b32 	%r396, %r510, 8;
	add.s32 	%r397, %r396, %r395;
	add.s32 	%r398, %r397, 1536;
	mul.wide.u32 	%rd54, %r398, 8;
	add.s64 	%rd55, %rd2, %rd54;
	cvt.u64.u32 	%rd56, %r131;
	atom.global.add.u64 	%rd57, [%rd55], %rd56;
$L__BB5_87:
	ld.shared.u32 	%r132, [%r124+7168];
	setp.eq.s32 	%p85, %r132, 0;
	@%p85 bra 	$L__BB5_89;
	cvt.u32.u64 	%r399, %rd5;
	shl.b32 	%r400, %r510, 8;
	add.s32 	%r401, %r400, %r399;
	add.s32 	%r402, %r401, 1792;
	mul.wide.u32 	%rd58, %r402, 8;
	add.s64 	%rd59, %rd2, %rd58;
	cvt.u64.u32 	%rd60, %r132;
	atom.global.add.u64 	%rd61, [%rd59], %rd60;
$L__BB5_89:
	add.s32 	%r510, %r510, 8;
	setp.ne.s32 	%p86, %r510, %r16;
	mov.u32 	%r512, %r16;
	@%p86 bra 	$L__BB5_73;
$L__BB5_90:
	add.s32 	%r135, %r5, -1;
	setp.eq.s32 	%p87, %r3, 0;
	@%p87 bra 	$L__BB5_111;
	setp.lt.u32 	%p88, %r4, 3;
	@%p88 bra 	$L__BB5_101;
	shl.b32 	%r403, %r512, 10;
	add.s32 	%r136, %r6, %r403;
	ld.shared.u32 	%r137, [%r136];
	setp.eq.s32 	%p89, %r137, 0;
	@%p89 bra 	$L__BB5_94;
	cvt.u32.u64 	%r404, %rd5;
	shl.b32 	%r405, %r512, 8;
	add.s32 	%r406, %r405, %r404;
	mul.wide.u32 	%rd62, %r406, 8;
	add.s64 	%rd63, %rd2, %rd62;
	cvt.u64.u32 	%rd64, %r137;
	atom.global.add.u64 	%rd65, [%rd63], %rd64;
$L__BB5_94:
	ld.shared.u32 	%r138, [%r136+1024];
	setp.eq.s32 	%p90, %r138, 0;
	@%p90 bra 	$L__BB5_96;
	cvt.u32.u64 	%r407, %rd5;
	shl.b32 	%r408, %r512, 8;
	add.s32 	%r409, %r408, %r407;
	add.s32 	%r410, %r409, 256;
	mul.wide.u32 	%rd66, %r410, 8;
	add.s64 	%rd67, %rd2, %rd66;
	cvt.u64.u32 	%rd68, %r138;
	atom.global.add.u64 	%rd69, [%rd67], %rd68;
$L__BB5_96:
	ld.shared.u32 	%r139, [%r136+2048];
	setp.eq.s32 	%p91, %r139, 0;
	@%p91 bra 	$L__BB5_98;
	cvt.u32.u64 	%r411, %rd5;
	shl.b32 	%r412, %r512, 8;
	add.s32 	%r413, %r412, %r411;
	add.s32 	%r414, %r413, 512;
	mul.wide.u32 	%rd70, %r414, 8;
	add.s64 	%rd71, %rd2, %rd70;
	cvt.u64.u32 	%rd72, %r139;
	atom.global.add.u64 	%rd73, [%rd71], %rd72;
$L__BB5_98:
	ld.shared.u32 	%r140, [%r136+3072];
	setp.eq.s32 	%p92, %r140, 0;
	@%p92 bra 	$L__BB5_100;
	cvt.u32.u64 	%r415, %rd5;
	shl.b32 	%r416, %r512, 8;
	add.s32 	%r417, %r416, %r415;
	add.s32 	%r418, %r417, 768;
	mul.wide.u32 	%rd74, %r418, 8;
	add.s64 	%rd75, %rd2, %rd74;
	cvt.u64.u32 	%rd76, %r140;
	atom.global.add.u64 	%rd77, [%rd75], %rd76;
$L__BB5_100:
	add.s32 	%r512, %r512, 4;
$L__BB5_101:
	setp.eq.s32 	%p93, %r5, 0;
	@%p93 bra 	$L__BB5_111;
	setp.eq.s32 	%p94, %r135, 0;
	@%p94 bra 	$L__BB5_108;
	shl.b32 	%r419, %r512, 10;
	add.s32 	%r143, %r6, %r419;
	ld.shared.u32 	%r144, [%r143];
	setp.eq.s32 	%p95, %r144, 0;
	@%p95 bra 	$L__BB5_105;
	cvt.u32.u64 	%r420, %rd5;
	shl.b32 	%r421, %r512, 8;
	add.s32 	%r422, %r421, %r420;
	mul.wide.u32 	%rd78, %r422, 8;
	add.s64 	%rd79, %rd2, %rd78;
	cvt.u64.u32 	%rd80, %r144;
	atom.global.add.u64 	%rd81, [%rd79], %rd80;
$L__BB5_105:
	ld.shared.u32 	%r145, [%r143+1024];
	setp.eq.s32 	%p96, %r145, 0;
	@%p96 bra 	$L__BB5_107;
	cvt.u32.u64 	%r423, %rd5;
	shl.b32 	%r424, %r512, 8;
	add.s32 	%r425, %r424, %r423;
	add.s32 	%r426, %r425, 256;
	mul.wide.u32 	%rd82, %r426, 8;
	add.s64 	%rd83, %rd2, %rd82;
	cvt.u64.u32 	%rd84, %r145;
	atom.global.add.u64 	%rd85, [%rd83], %rd84;
$L__BB5_107:
	add.s32 	%r512, %r512, 2;
$L__BB5_108:
	setp.eq.s32 	%p97, %r17, 0;
	@%p97 bra 	$L__BB5_111;
	shl.b32 	%r427, %r512, 10;
	add.s32 	%r428, %r6, %r427;
	ld.shared.u32 	%r148, [%r428];
	setp.eq.s32 	%p98, %r148, 0;
	@%p98 bra 	$L__BB5_111;
	cvt.u32.u64 	%r429, %rd5;
	shl.b32 	%r430, %r512, 8;
	add.s32 	%r431, %r430, %r429;
	mul.wide.u32 	%rd86, %r431, 8;
	add.s64 	%rd87, %rd2, %rd86;
	cvt.u64.u32 	%rd88, %r148;
	atom.global.add.u64 	%rd89, [%rd87], %rd88;
$L__BB5_111:
	cvt.u32.u64 	%r432, %rd5;
	setp.gt.u32 	%p99, %r432, 127;
	@%p99 bra 	$L__BB5_152;
	setp.lt.u32 	%p100, %r1, 7;
	mov.b32 	%r516, 0;
	@%p100 bra 	$L__BB5_131;
	mov.b32 	%r514, 0;
$L__BB5_114:
	.pragma "nounroll";
	shl.b32 	%r436, %r514, 10;
	add.s32 	%r150, %r6, %r436;
	ld.shared.u32 	%r151, [%r150+512];
	setp.eq.s32 	%p101, %r151, 0;
	shl.b32 	%r437, %r514, 8;
	add.s32 	%r438, %r437, %r432;
	mul.wide.u32 	%rd90, %r438, 8;
	add.s64 	%rd15, %rd2, %rd90;
	@%p101 bra 	$L__BB5_116;
	cvt.u64.u32 	%rd91, %r151;
	atom.global.add.u64 	%rd92, [%rd15+1024], %rd91;
$L__BB5_116:
	ld.shared.u32 	%r152, [%r150+1536];
	setp.eq.s32 	%p102, %r152, 0;
	@%p102 bra 	$L__BB5_118;
	cvt.u64.u32 	%rd93, %r152;
	atom.global.add.u64 	%rd94, [%rd15+3072], %rd93;
$L__BB5_118:
	ld.shared.u32 	%r153, [%r150+2560];
	setp.eq.s32 	%p103, %r153, 0;
	@%p103 bra 	$L__BB5_120;
	cvt.u64.u32 	%rd95, %r153;
	atom.global.add.u64 	%rd96, [%rd15+5120], %rd95;
$L__BB5_120:
	ld.shared.u32 	%r154, [%r150+3584];
	setp.eq.s32 	%p104, %r154, 0;
	@%p104 bra 	$L__BB5_122;
	cvt.u64.u32 	%rd97, %r154;
	atom.global.add.u64 	%rd98, [%rd15+7168], %rd97;
$L__BB5_122:
	ld.shared.u32 	%r155, [%r150+4608];
	setp.eq.s32 	%p105, %r155, 0;
	@%p105 bra 	$L__BB5_124;
	cvt.u64.u32 	%rd99, %r155;
	atom.global.add.u64 	%rd100, [%rd15+9216], %rd99;
$L__BB5_124:
	ld.shared.u32 	%r156, [%r150+5632];
	setp.eq.s32 	%p106, %r156, 0;
	@%p106 bra 	$L__BB5_126;
	cvt.u64.u32 	%rd101, %r156;
	atom.global.add.u64 	%rd102, [%rd15+11264], %rd101;
$L__BB5_126:
	ld.shared.u32 	%r157, [%r150+6656];
	setp.eq.s32 	%p107, %r157, 0;
	@%p107 bra 	$L__BB5_128;
	cvt.u64.u32 	%rd103, %r157;
	atom.global.add.u64 	%rd104, [%rd15+13312], %rd103;
$L__BB5_128:
	ld.shared.u32 	%r158, [%r150+7680];
	setp.eq.s32 	%p108, %r158, 0;
	@%p108 bra 	$L__BB5_130;
	cvt.u64.u32 	%rd105, %r158;
	atom.global.add.u64 	%rd106, [%rd15+15360], %rd105;
$L__BB5_130:
	add.s32 	%r514, %r514, 8;
	setp.ne.s32 	%p109, %r514, %r16;
	mov.u32 	%r516, %r16;
	@%p109 bra 	$L__BB5_114;
$L__BB5_131:
	setp.eq.s32 	%p110, %r3, 0;
	@%p110 bra 	$L__BB5_152;
	setp.lt.u32 	%p111, %r4, 3;
	@%p111 bra 	$L__BB5_142;
	shl.b32 	%r439, %r516, 10;
	add.s32 	%r161, %r6, %r439;
	ld.shared.u32 	%r162, [%r161+512];
	setp.eq.s32 	%p112, %r162, 0;
	@%p112 bra 	$L__BB5_135;
	shl.b32 	%r441, %r516, 8;
	add.s32 	%r442, %r441, %r432;
	mul.wide.u32 	%rd107, %r442, 8;
	add.s64 	%rd108, %rd2, %rd107;
	cvt.u64.u32 	%rd109, %r162;
	atom.global.add.u64 	%rd110, [%rd108+1024], %rd109;
$L__BB5_135:
	ld.shared.u32 	%r163, [%r161+1536];
	setp.eq.s32 	%p113, %r163, 0;
	@%p113 bra 	$L__BB5_137;
	shl.b32 	%r444, %r516, 8;
	add.s32 	%r445, %r444, %r432;
	add.s32 	%r446, %r445, 256;
	mul.wide.u32 	%rd111, %r446, 8;
	add.s64 	%rd112, %rd2, %rd111;
	cvt.u64.u32 	%rd113, %r163;
	atom.global.add.u64 	%rd114, [%rd112+1024], %rd113;
$L__BB5_137:
	ld.shared.u32 	%r164, [%r161+2560];
	setp.eq.s32 	%p114, %r164, 0;
	@%p114 bra 	$L__BB5_139;
	shl.b32 	%r448, %r516, 8;
	add.s32 	%r449, %r448, %r432;
	add.s32 	%r450, %r449, 512;
	mul.wide.u32 	%rd115, %r450, 8;
	add.s64 	%rd116, %rd2, %rd115;
	cvt.u64.u32 	%rd117, %r164;
	atom.global.add.u64 	%rd118, [%rd116+1024], %rd117;
$L__BB5_139:
	ld.shared.u32 	%r165, [%r161+3584];
	setp.eq.s32 	%p115, %r165, 0;
	@%p115 bra 	$L__BB5_141;
	shl.b32 	%r452, %r516, 8;
	add.s32 	%r453, %r452, %r432;
	add.s32 	%r454, %r453, 768;
	mul.wide.u32 	%rd119, %r454, 8;
	add.s64 	%rd120, %rd2, %rd119;
	cvt.u64.u32 	%rd121, %r165;
	atom.global.add.u64 	%rd122, [%rd120+1024], %rd121;
$L__BB5_141:
	add.s32 	%r516, %r516, 4;
$L__BB5_142:
	setp.eq.s32 	%p116, %r5, 0;
	@%p116 bra 	$L__BB5_152;
	setp.eq.s32 	%p117, %r135, 0;
	@%p117 bra 	$L__BB5_149;
	shl.b32 	%r455, %r516, 10;
	add.s32 	%r168, %r6, %r455;
	ld.shared.u32 	%r169, [%r168+512];
	setp.eq.s32 	%p118, %r169, 0;
	@%p118 bra 	$L__BB5_146;
	shl.b32 	%r457, %r516, 8;
	add.s32 	%r458, %r457, %r432;
	mul.wide.u32 	%rd123, %r458, 8;
	add.s64 	%rd124, %rd2, %rd123;
	cvt.u64.u32 	%rd125, %r169;
	atom.global.add.u64 	%rd126, [%rd124+1024], %rd125;
$L__BB5_146:
	ld.shared.u32 	%r170, [%r168+1536];
	setp.eq.s32 	%p119, %r170, 0;
	@%p119 bra 	$L__BB5_148;
	shl.b32 	%r460, %r516, 8;
	add.s32 	%r461, %r460, %r432;
	add.s32 	%r462, %r461, 256;
	mul.wide.u32 	%rd127, %r462, 8;
	add.s64 	%rd128, %rd2, %rd127;
	cvt.u64.u32 	%rd129, %r170;
	atom.global.add.u64 	%rd130, [%rd128+1024], %rd129;
$L__BB5_148:
	add.s32 	%r516, %r516, 2;
$L__BB5_149:
	setp.eq.s32 	%p120, %r17, 0;
	@%p120 bra 	$L__BB5_152;
	shl.b32 	%r463, %r516, 10;
	add.s32 	%r464, %r6, %r463;
	ld.shared.u32 	%r173, [%r464+512];
	setp.eq.s32 	%p121, %r173, 0;
	@%p121 bra 	$L__BB5_152;
	shl.b32 	%r466, %r516, 8;
	add.s32 	%r467, %r466, %r432;
	mul.wide.u32 	%rd131, %r467, 8;
	add.s64 	%rd132, %rd2, %rd131;
	cvt.u64.u32 	%rd133, %r173;
	atom.global.add.u64 	%rd134, [%rd132+1024], %rd133;
$L__BB5_152:
	bar.sync 	0;
	add.s64 	%rd135, %rd135, 1;
	setp.ne.s64 	%p122, %rd135, %rd6;
	@%p122 bra 	$L__BB5_2;
$L__BB5_153:
	ret;

}
	// .globl	_ZN3cub18CUB_300001_SM_10006detail10radix_sort33DeviceRadixSortExclusiveSumKernelINS1_5radix10policy_hubIfiyE10Policy1000EyEEvPT0_
.visible .entry _ZN3cub18CUB_300001_SM_10006detail10radix_sort33DeviceRadixSortExclusiveSumKernelINS1_5radix10policy_hubIfiyE10Policy1000EyEEvPT0_(
	.param .u64 .ptr .align 1 _ZN3cub18CUB_300001_SM_10006detail10radix_sort33DeviceRadixSortExclusiveSumKernelINS1_5radix10policy_hubIfiyE10Policy1000EyEEvPT0__param_0
)
{
	.reg .pred 	%p<4>;
	.reg .b32 	%r<28>;
	.reg .b64 	%rd<54>;
	// demoted variable
	.shared .align 16 .b8 _ZZN3cub18CUB_300001_SM_10006detail10radix_sort33DeviceRadixSortExclusiveSumKernelINS1_5radix10policy_hubIfiyE10Policy1000EyEEvPT0_E12temp_storage[2336];
	ld.param.u64 	%rd5, [_ZN3cub18CUB_300001_SM_10006detail10radix_sort33DeviceRadixSortExclusiveSumKernelINS1_5radix10policy_hubIfiyE10Policy1000EyEEvPT0__param_0];
	cvta.to.global.u64 	%rd6, %rd5;
	mov.u32 	%r3, %ctaid.x;
	shl.b32 	%r4, %r3, 8;
	mov.u32 	%r1, %tid.x;
	setp.gt.u32 	%p1, %r1, 255;
	add.s32 	%r5, %r4, %r1;
	mul.wide.s32 	%rd7, %r5, 8;
	add.s64 	%rd1, %rd6, %rd7;
	@%p1 bra 	$L__BB6_2;
	ld.global.u64 	%rd53, [%rd1];
$L__BB6_2:
	shr.u32 	%r6, %r1, 3;
	add.s32 	%r7, %r6, %r1;
	shl.b32 	%r8, %r7, 3;
	mov.u32 	%r9, _ZZN3cub18CUB_300001_SM_10006detail10radix_sort33DeviceRadixSortExclusiveSumKernelINS1_5radix10policy_hubIfiyE10Policy1000EyEEvPT0_E12temp_storage;
	add.s32 	%r10, %r9, %r8;
	add.s32 	%r2, %r10, 16;
	st.shared.u64 	[%r10+16], %rd53;
	bar.sync 	0;
	setp.gt.u32 	%p2, %r1, 31;
	@%p2 bra 	$L__BB6_4;
	mad.lo.s32 	%r27, %r1, 72, %r9;
	ld.shared.u64 	%rd23, [%r27+16];
	ld.shared.u64 	%rd24, [%r27+24];
	ld.shared.u64 	%rd25, [%r27+32];
	ld.shared.u64 	%rd26, [%r27+40];
	ld.shared.u64 	%rd27, [%r27+48];
	ld.shared.u64 	%rd28, [%r27+56];
	ld.shared.u64 	%rd29, [%r27+64];
	ld.shared.u64 	%rd30, [%r27+72];
	add.s64 	%rd31, %rd24, %rd23;
	add.s64 	%rd32, %rd31, %rd25;
	add.s64 	%rd33, %rd32, %rd26;
	add.s64 	%rd34, %rd33, %rd27;
	add.s64 	%rd35, %rd34, %rd28;
	add.s64 	%rd36, %rd35, %rd29;
	add.s64 	%rd10, %rd36, %rd30;
	mov.b32 	%r11, 1;
	mov.b32 	%r24, 0;
	mov.b32 	%r25, -1;
	// begin inline asm
	{  .reg .u64 r0;  .reg .u32 lo;  .reg .u32 hi;  .reg .pred p;  mov.b64 {lo, hi}, %rd10;  shfl.sync.up.b32 lo|p, lo, %r11, %r24, %r25;  shfl.sync.up.b32 hi|p, hi, %r11, %r24, %r25;  mov.b64 r0, {lo, hi};  @p add.u64 r0, r0, %rd10;  mov.u64 %rd8, r0;}
	// end inline asm
	mov.b32 	%r14, 2;
	// begin inline asm
	{  .reg .u64 r0;  .reg .u32 lo;  .reg .u32 hi;  .reg .pred p;  mov.b64 {lo, hi}, %rd8;  shfl.sync.up.b32 lo|p, lo, %r14, %r24, %r25;  shfl.sync.up.b32 hi|p, hi, %r14, %r24, %r25;  mov.b64 r0, {lo, hi};  @p add.u64 r0, r0, %rd8;  mov.u64 %rd11, r0;}
	// end inline asm
	mov.b32 	%r17, 4;
	// begin inline asm
	{  .reg .u64 r0;  .reg .u32 lo;  .reg .u32 hi;  .reg .pred p;  mov.b64 {lo, hi}, %rd11;  shfl.sync.up.b32 lo|p, lo, %r17, %r24, %r25;  shfl.sync.up.b32 hi|p, hi, %r17, %r24, %r25;  mov.b64 r0, {lo, hi};  @p add.u64 r0, r0, %rd11;  mov.u64 %rd14, r0;}
	// end inline asm
	mov.b32 	%r20, 8;
	// begin inline asm
	{  .reg .u64 r0;  .reg .u32 lo;  .reg .u32 hi;  .reg .pred p;  mov.b64 {lo, hi}, %rd14;  shfl.sync.up.b32 lo|p, lo, %r20, %r24, %r25;  shfl.sync.up.b32 hi|p, hi, %r20, %r24, %r25;  mov.b64 r0, {lo, hi};  @p add.u64 r0, r0, %rd14;  mov.u64 %rd17, r0;}
	// end inline asm
	mov.b32 	%r23, 16;
	// begin inline asm
	{  .reg .u64 r0;  .reg .u32 lo;  .reg .u32 hi;  .reg .pred p;  mov.b64 {lo, hi}, %rd17;  shfl.sync.up.b32 lo|p, lo, %r23, %r24, %r25;  shfl.sync.up.b32 hi|p, hi, %r23, %r24, %r25;  mov.b64 r0, {lo, hi};  @p add.u64 r0, r0, %rd17;  mov.u64 %rd20, r0;}
	// end inline asm
	sub.s64 	%rd37, %rd20, %rd10;
	ld.shared.u64 	%rd38, [%r27+16];
	ld.shared.u64 	%rd39, [%r27+24];
	ld.shared.u64 	%rd40, [%r27+32];
	ld.shared.u64 	%rd41, [%r27+40];
	ld.shared.u64 	%rd42, [%r27+48];
	ld.shared.u64 	%rd43, [%r27+56];
	ld.shared.u64 	%rd44, [%r27+64];
	add.s64 	%rd45, %rd38, %rd37;
	add.s64 	%rd46, %rd39, %rd45;
	add.s64 	%rd47, %rd40, %rd46;
	add.s64 	%rd48, %rd41, %rd47;
	add.s64 	%rd49, %rd42, %rd48;
	add.s64 	%rd50, %rd43, %rd49;
	add.s64 	%rd51, %rd44, %rd50;
	st.shared.u64 	[%r27+16], %rd37;
	st.shared.u64 	[%r27+24], %rd45;
	st.shared.u64 	[%r27+32], %rd46;
	st.shared.u64 	[%r27+40], %rd47;
	st.shared.u64 	[%r27+48], %rd48;
	st.shared.u64 	[%r27+56], %rd49;
	st.shared.u64 	[%r27+64], %rd50;
	st.shared.u64 	[%r27+72], %rd51;
$L__BB6_4:
	setp.gt.u32 	%p3, %r1, 255;
	bar.sync 	0;
	@%p3 bra 	$L__BB6_6;
	ld.shared.u64 	%rd52, [%r2];
	st.global.u64 	[%rd1], %rd52;
$L__BB6_6:
	ret;

}
	// .globl	_ZN3cub18CUB_300001_SM_10006detail10radix_sort29DeviceRadixSortOnesweepKernelINS1_5radix10policy_hubIfiyE10Policy1000ELNS0_9SortOrderE0EfiyiiNS1_21identity_decomposer_tEEEvPT5_SB_PT3_PKSC_PT1_PKSG_PT2_PKSK_T4_iiT6_
.visible .entry _ZN3cub18CUB_300001_SM_10006detail10radix_sort29DeviceRadixSortOnesweepKernelINS1_5radix10policy_hubIfiyE10Policy1000ELNS0_9SortOrderE0EfiyiiNS1_21identity_decomposer_tEEEvPT5_SB_PT3_PKSC_PT1_PKSG_PT2_PKSK_T4_iiT6_(
	.param .u64 .ptr .align 1 _ZN3cub18CUB_300001_SM_10006detail10radix_sort29DeviceRadixSortOnesweepKernelINS1_5radix10policy_hubIfiyE10Policy1000ELNS0_9SortOrderE0EfiyiiNS1_21identity_decomposer_tEEEvPT5_SB_PT3_PKSC_PT1_PKSG_PT2_PKSK_T4_iiT6__param_0,
	.param .u64 .ptr .align 1 _ZN3cub18CUB_300001_SM_10006detail10radix_sort29DeviceRadixSortOnesweepKernelINS1_5radix10policy_hubIfiyE10Policy1000ELNS0_9SortOrderE0EfiyiiNS1_21identity_decomposer_tEEEvPT5_SB_PT3_PKSC_PT1_PKSG_PT2_PKSK_T4_iiT6__param_1,
	.param .u64 .ptr .align 1 _ZN3cub18CUB_300001_SM_10006detail10radix_sort29DeviceRadixSortOnesweepKernelINS1_5radix10policy_hubIfiyE10Policy1000ELNS0_9SortOrderE0EfiyiiNS1_21identity_decomposer_tEEEvPT5_SB_PT3_PKSC_PT1_PKSG_PT2_PKSK_T4_iiT6__param_2,
	.param .u64 .ptr .align 1 _ZN3cub18CUB_300001_SM_10006detail10radix_sort29DeviceRadixSortOnesweepKernelINS1_5radix10policy_hubIfiyE10Policy1000ELNS0_9SortOrderE0EfiyiiNS1_21identity_decomposer_tEEEvPT5_SB_PT3_PKSC_PT1_PKSG_PT2_PKSK_T4_iiT6__param_3,
	.param .u64 .ptr .align 1 _ZN3cub18CUB_300001_SM_10006detail10radix_sort29DeviceRadixSortOnesweepKernelINS1_5radix10policy_hubIfiyE10Policy1000ELNS0_9SortOrderE0EfiyiiNS1_21identity_decomposer_tEEEvPT5_SB_PT3_PKSC_PT1_PKSG_PT2_PKSK_T4_iiT6__param_4,
	.param .u64 .ptr .align 1 _ZN3cub18CUB_300001_SM_10006detail10radix_sort29DeviceRadixSortOnesweepKernelINS1_5radix10policy_hubIfiyE10Policy1000ELNS0_9SortOrderE0EfiyiiNS1_21identity_decomposer_tEEEvPT5_SB_PT3_PKSC_PT1_PKSG_PT2_PKSK_T4_iiT6__param_5,
	.param .u64 .ptr .align 1 _ZN3cub18CUB_300001_SM_10006detail10radix_sort29DeviceRadixSortOnesweepKernelINS1_5radix10policy_hubIfiyE10Policy1000ELNS0_9SortOrderE0EfiyiiNS1_21identity_decomposer_tEEEvPT5_SB_PT3_PKSC_PT1_PKSG_PT2_PKSK_T4_iiT6__param_6,
	.param .u64 .ptr .align 1 _ZN3cub18CUB_300001_SM_10006detail10radix_sort29DeviceRadixSortOnesweepKernelINS1_5radix10policy_hubIfiyE10Policy1000ELNS0_9SortOrderE0EfiyiiNS1_21identity_decomposer_tEEEvPT5_SB_PT3_PKSC_PT1_PKSG_PT2_PKSK_T4_iiT6__param_7,
	.param .u32 _ZN3cub18CUB_300001_SM_10006detail10radix_sort29DeviceRadixSortOnesweepKernelINS1_5radix10policy_hubIfiyE10Policy1000ELNS0_9SortOrderE0EfiyiiNS1_21identity_decomposer_tEEEvPT5_SB_PT3_PKSC_PT1_PKSG_PT2_PKSK_T4_iiT6__param_8,
	.param .u32 _ZN3cub18CUB_300001_SM_10006detail10radix_sort29DeviceRadixSortOnesweepKernelINS1_5radix10policy_hubIfiyE10Policy1000ELNS0_9SortOrderE0EfiyiiNS1_21identity_decomposer_tEEEvPT5_SB_PT3_PKSC_PT1_PKSG_PT2_PKSK_T4_iiT6__param_9,
	.param .u32 _ZN3cub18CUB_300001_SM_10006detail10radix_sort29DeviceRadixSortOnesweepKernelINS1_5radix10policy_hubIfiyE10Policy1000ELNS0_9SortOrderE0EfiyiiNS1_21identity_decomposer_tEEEvPT5_SB_PT3_PKSC_PT1_PKSG_PT2_PKSK_T4_iiT6__param_10,
	.param .align 1 .b8 _ZN3cub18CUB_300001_SM_10006detail10radix_sort29DeviceRadixSortOnesweepKernelINS1_5radix10policy_hubIfiyE10Policy1000ELNS0_9SortOrderE0EfiyiiNS1_21identity_decomposer_tEEEvPT5_SB_PT3_PKSC_PT1_PKSG_PT2_PKSK_T4_iiT6__param_11[1]
)
.maxntid 384
{
	.reg .pred 	%p<358>;
	.reg .b32 	%r<2438>;
	.reg .b64 	%rd<457>;
	// demoted variable
	.shared .align 16 .b8 _ZZN3cub18CUB_300001_SM_10006detail10radix_sort29DeviceRadixSortOnesweepKernelINS1_5radix10policy_hubIfiyE10Policy1000ELNS0_9SortOrderE0EfiyiiNS1_21identity_decomposer_tEEEvPT5_SB_PT3_PKSC_PT1_PKSG_PT2_PKSK_T4_iiT6_E1s[28160];
	ld.param.u64 	%rd43, [_ZN3cub18CUB_300001_SM_10006detail10radix_sort29DeviceRadixSortOnesweepKernelINS1_5radix10policy_hubIfiyE10Policy1000ELNS0_9SortOrderE0EfiyiiNS1_21identity_decomposer_tEEEvPT5_SB_PT3_PKSC_PT1_PKSG_PT2_PKSK_T4_iiT6__param_0];
	ld.param.u64 	%rd44, [_ZN3cub18CUB_300001_SM_10006detail10radix_sort29DeviceRadixSortOnesweepKernelINS1_5radix10policy_hubIfiyE10Policy1000ELNS0_9SortOrderE0EfiyiiNS1_21identity_decomposer_tEEEvPT5_SB_PT3_PKSC_PT1_PKSG_PT2_PKSK_T4_iiT6__param_1];
	ld.param.u64 	%rd47, [_ZN3cub18CUB_300001_SM_10006detail10radix_sort29DeviceRadixSortOnesweepKernelINS1_5radix10policy_hubIfiyE10Policy1000ELNS0_9SortOrderE0EfiyiiNS1_21identity_decomposer_tEEEvPT5_SB_PT3_PKSC_PT1_PKSG_PT2_PKSK_T4_iiT6__param_4];
	ld.param.u64 	%rd50, [_ZN3cub18CUB_300001_SM_10006detail10radix_sort29DeviceRadixSortOnesweepKernelINS1_5radix10policy_hubIfiyE10Policy1000ELNS0_9SortOrderE0EfiyiiNS1_21identity_decomposer_tEEEvPT5_SB_PT3_PKSC_PT1_PKSG_PT2_PKSK_T4_iiT6__param_5];
	cvta.to.global.u64 	%rd1, %rd47;
	cvta.to.global.u64 	%rd2, %rd43;
	cvta.to.global.u64 	%rd3, %rd50;
	mov.u32 	%r1, %tid.x;
	shr.u32 	%r2, %r1, 5;
	// begin inline asm
	mov.u32 %r460, %laneid;
	// end inline asm
	setp.ne.s32 	%p1, %r1, 0;
	@%p1 bra 	$L__BB7_2;
	cvta.to.global.u64 	%rd51, %rd44;
	atom.global.add.u32 	%r461, [%rd51], 1;
	st.shared.u32 	[_ZZN3cub18CUB_300001_SM_10006detail10radix_sort29DeviceRadixSortOnesweepKernelINS1_5radix10policy_hubIfiyE10Policy1000ELNS0_9SortOrderE0EfiyiiNS1_21identity_decomposer_tEEEvPT5_SB_PT3_PKSC_PT1_PKSG_PT2_PKSK_T4_iiT6_E1s+26112], %r461;
$L__BB7_2:
	ld.param.u32 	%r2233, [_ZN3cub18CUB_300001_SM_10006detail10radix_sort29DeviceRadixSortOnesweepKernelINS1_5radix10policy_hubIfiyE10Policy1000ELNS0_9SortOrderE0EfiyiiNS1_21identity_decomposer_tEEEvPT5_SB_PT3_PKSC_PT1_PKSG_PT2_PKSK_T4_iiT6__param_8];
	bar.sync 	0;
	ld.shared.u32 	%r4, [_ZZN3cub18CUB_300001_SM_10006detail10radix_sort29DeviceRadixSortOnesweepKernelINS1_5radix10policy_hubIfiyE10Policy1000ELNS0_9SortOrderE0EfiyiiNS1_21identity_decomposer_tEEEvPT5_SB_PT3_PKSC_PT1_PKSG_PT2_PKSK_T4_iiT6_E1s+26112];
	mul.lo.s32 	%r462, %r4, 6528;
	add.s32 	%r5, %r462, 6528;
	setp.gt.s32 	%p2, %r5, %r2233;
	cvt.s64.s32 	%rd4, %r462;
	@%p2 bra 	$L__BB7_4;
	and.b32  	%r463, %r1, 31;
	and.b32  	%r464, %r1, 992;
	mul.lo.s32 	%r465, %r464, 17;
	or.b32  	%r466, %r465, %r463;
	cvt.u64.u32 	%rd52, %r466;
	add.s64 	%rd53, %rd52, %rd4;
	shl.b64 	%rd54, %rd53, 2;
	add.s64 	%rd55, %rd3, %rd54;
	ld.global.u32 	%r2320, [%rd55];
	ld.global.u32 	%r2319, [%rd55+128];
	ld.global.u32 	%r2318, [%rd55+256];
	ld.global.u32 	%r2317, [%rd55+384];
	ld.global.u32 	%r2316, [%rd55+512];
	ld.global.u32 	%r2315, [%rd55+640];
	ld.global.u32 	%r2314, [%rd55+768];
	ld.global.u32 	%r2313, [%rd55+896];
	ld.global.u32 	%r2312, [%rd55+1024];
	ld.global.u32 	%r2311, [%rd55+1152];
	ld.global.u32 	%r2310, [%rd55+1280];
	ld.global.u32 	%r2309, [%rd55+1408];
	ld.global.u32 	%r2308, [%rd55+1536];
	ld.global.u32 	%r2307, [%rd55+1664];
	ld.global.u32 	%r2306, [%rd55+1792];
	ld.global.u32 	%r2305, [%rd55+1920];
	ld.global.u32 	%r2304, [%rd55+2048];
	bra.uni 	$L__BB7_38;
$L__BB7_4:
	ld.param.u32 	%r2234, [_ZN3cub18CUB_300001_SM_10006detail10radix_sort29DeviceRadixSortOnesweepKernelINS1_5radix10policy_hubIfiyE10Policy1000ELNS0_9SortOrderE0EfiyiiNS1_21identity_decomposer_tEEEvPT5_SB_PT3_PKSC_PT1_PKSG_PT2_PKSK_T4_iiT6__param_8];
	cvt.u32.u64 	%r468, %rd4;
	sub.s32 	%r23, %r2234, %r468;
	and.b32  	%r469, %r1, 31;
	and.b32  	%r470, %r1, 992;
	mul.lo.s32 	%r471, %r470, 17;
	or.b32  	%r24, %r471, %r469;
	setp.ge.s32 	%p3, %r24, %r23;
	cvt.u64.u32 	%rd56, %r24;
	add.s64 	%rd57, %rd56, %rd4;
	shl.b64 	%rd58, %rd57, 2;
	add.s64 	%rd5, %rd3, %rd58;
	mov.b32 	%r2320, 2147483647;
	@%p3 bra 	$L__BB7_6;
	ld.global.u32 	%r2320, [%rd5];
$L__BB7_6:
	add.s32 	%r473, %r24, 32;
	setp.ge.s32 	%p4, %r473, %r23;
	mov.b32 	%r2319, 2147483647;
	@%p4 bra 	$L__BB7_8;
	ld.global.u32 	%r2319, [%rd5+128];
$L__BB7_8:
	add.s32 	%r475, %r24, 64;
	setp.ge.s32 	%p5, %r475, %r23;
	mov.b32 	%r2318, 2147483647;
	@%p5 bra 	$L__BB7_10;
	ld.global.u32 	%r2318, [%rd5+256];
$L__BB7_10:
	add.s32 	%r477, %r24, 96;
	setp.ge.s32 	%p6, %r477, %r23;
	mov.b32 	%r2317, 2147483647;
	@%p6 bra 	$L__BB7_12;
	ld.global.u32 	%r2317, [%rd5+384];
$L__BB7_12:
	add.s32 	%r479, %r24, 128;
	setp.ge.s32 	%p7, %r479, %r23;
	mov.b32 	%r2316, 2147483647;
	@%p7 bra 	$L__BB7_14;
	ld.global.u32 	%r2316, [%rd5+512];
$L__BB7_14:
	add.s32 	%r481, %r24, 160;
	setp.ge.s32 	%p8, %r481, %r23;
	mov.b32 	%r2315, 2147483647;
	@%p8 bra 	$L__BB7_16;
	ld.global.u32 	%r2315, [%rd5+640];
$L__BB7_16:
	add.s32 	%r483, %r24, 192;
	setp.ge.s32 	%p9, %r483, %r23;
	mov.b32 	%r2314, 2147483647;
	@%p9 bra 	$L__BB7_18;
	ld.global.u32 	%r2314, [%rd5+768];
$L__BB7_18:
	add.s32 	%r485, %r24, 224;
	setp.ge.s32 	%p10, %r485, %r23;
	mov.b32 	%r2313, 2147483647;
	@%p10 bra 	$L__BB7_20;
	ld.global.u32 	%r2313, [%rd5+896];
$L__BB7_20:
	add.s32 	%r487, %r24, 256;
	setp.ge.s32 	%p11, %r487, %r23;
	mov.b32 	%r2312, 2147483647;
	@%p11 bra 	$L__BB7_22;
	ld.global.u32 	%r2312, [%rd5+1024];
$L__BB7_22:
	add.s32 	%r489, %r24, 288;
	setp.ge.s32 	%p12, %r489, %r23;
	mov.b32 	%r2311, 2147483647;
	@%p12 bra 	$L__BB7_24;
	ld.global.u32 	%r2311, [%rd5+1152];
$L__BB7_24:
	add.s32 	%r491, %r24, 320;
	setp.ge.s32 	%p13, %r491, %r23;
	mov.b32 	%r2310, 2147483647;
	@%p13 bra 	$L__BB7_26;
	ld.global.u32 	%r2310, [%rd5+1280];
$L__BB7_26:
	add.s32 	%r493, %r24, 352;
	setp.ge.s32 	%p14, %r493, %r23;
	mov.b32 	%r2309, 2147483647;
	@%p14 bra 	$L__BB7_28;
	ld.global.u32 	%r2309, [%rd5+1408];
$L__BB7_28:
	add.s32 	%r495, %r24, 384;
	setp.ge.s32 	%p15, %r495, %r23;
	mov.b32 	%r2308, 2147483647;
	@%p15 bra 	$L__BB7_30;
	ld.global.u32 	%r2308, [%rd5+1536];
$L__BB7_30:
	add.s32 	%r497, %r24, 416;
	setp.ge.s32 	%p16, %r497, %r23;
	mov.b32 	%r2307, 2147483647;
	@%p16 bra 	$L__BB7_32;
	ld.global.u32 	%r2307, [%rd5+1664];
$L__BB7_32:
	add.s32 	%r499, %r24, 448;
	setp.ge.s32 	%p17, %r499, %r23;
	mov.b32 	%r2306, 2147483647;
	@%p17 bra 	$L__BB7_34;
	ld.global.u32 	%r2306, [%rd5+1792];
$L__BB7_34:
	add.s32 	%r501, %r24, 480;
	setp.ge.s32 	%p18, %r501, %r23;
	mov.b32 	%r2305, 2147483647;
	@%p18 bra 	$L__BB7_36;
	ld.global.u32 	%r2305, [%rd5+1920];
$L__BB7_36:
	add.s32 	%r503, %r24, 512;
	setp.ge.s32 	%p19, %r503, %r23;
	mov.b32 	%r2304, 2147483647;
	@%p19 bra 	$L__BB7_38;
	ld.global.u32 	%r2304, [%rd5+2048];
$L__BB7_38:
	ld.param.u32 	%r2286, [_ZN3cub18CUB_300001_SM_10006detail10radix_sort29DeviceRadixSortOnesweepKernelINS1_5radix10policy_hubIfiyE10Policy1000ELNS0_9SortOrderE0EfiyiiNS1_21identity_decomposer_tEEEvPT5_SB_PT3_PKSC_PT1_PKSG_PT2_PKSK_T4_iiT6__param_10];
	setp.gt.s32 	%p20, %r2320, -1;
	selp.b32 	%r504, -2147483648, -1, %p20;
	xor.b32  	%r2383, %r504, %r2320;
	setp.gt.s32 	%p21, %r2319, -1;
	selp.b32 	%r505, -2147483648, -1, %p21;
	xor.b32  	%r2382, %r505, %r2319;
	setp.gt.s32 	%p22, %r2318, -1;
	selp.b32 	%r506, -2147483648, -1, %p22;
	xor.b32  	%r2381, %r506, %r2318;
	setp.gt.s32 	%p23, %r2317, -1;
	selp.b32 	%r507, -2147483648, -1, %p23;
	xor.b32  	%r2380, %r507, %r2317;
	setp.gt.s32 	%p24, %r2316, -1;
	selp.b32 	%r508, -2147483648, -1, %p24;
	xor.b32  	%r2379, %r508, %r2316;
	setp.gt.s32 	%p25, %r2315, -1;
	selp.b32 	%r509, -2147483648, -1, %p25;
	xor.b32  	%r2378, %r509, %r2315;
	setp.gt.s32 	%p26, %r2314, -1;
	selp.b32 	%r510, -2147483648, -1, %p26;
	xor.b32  	%r2377, %r510, %r2314;
	setp.gt.s32 	%p27, %r2313, -1;
	selp.b32 	%r511, -2147483648, -1, %p27;
	xor.b32  	%r2376, %r511, %r2313;
	setp.gt.s32 	%p28, %r2312, -1;
	selp.b32 	%r512, -2147483648, -1, %p28;
	xor.b32  	%r2375, %r512, %r2312;
	setp.gt.s32 	%p29, %r2311, -1;
	selp.b32 	%r513, -2147483648, -1, %p29;
	xor.b32  	%r2374, %r513, %r2311;
	setp.gt.s32 	%p30, %r2310, -1;
	selp.b32 	%r514, -2147483648, -1, %p30;
	xor.b32  	%r2373, %r514, %r2310;
	setp.gt.s32 	%p31, %r2309, -1;
	selp.b32 	%r515, -2147483648, -1, %p31;
	xor.b32  	%r2372, %r515, %r2309;
	setp.gt.s32 	%p32, %r2308, -1;
	selp.b32 	%r516, -2147483648, -1, %p32;
	xor.b32  	%r2371, %r516, %r2308;
	setp.gt.s32 	%p33, %r2307, -1;
	selp.b32 	%r517, -2147483648, -1, %p33;
	xor.b32  	%r2370, %r517, %r2307;
	setp.gt.s32 	%p34, %r2306, -1;
	selp.b32 	%r518, -2147483648, -1, %p34;
	xor.b32  	%r2369, %r518, %r2306;
	setp.gt.s32 	%p35, %r2305, -1;
	selp.b32 	%r519, -2147483648, -1, %p35;
	xor.b32  	%r2368, %r519, %r2305;
	setp.gt.s32 	%p36, %r2304, -1;
	selp.b32 	%r520, -2147483648, -1, %p36;
	xor.b32  	%r2367, %r520, %r2304;
	mov.b32 	%r521, -1;
	shl.b32 	%r522, %r521, %r2286;
	not.b32 	%r92, %r522;
	shl.b32 	%r523, %r2, 10;
	mov.u32 	%r524, _ZZN3cub18CUB_300001_SM_10006detail10radix_sort29DeviceRadixSortOnesweepKernelINS1_5radix10policy_hubIfiyE10Policy1000ELNS0_9SortOrderE0EfiyiiNS1_21identity_decomposer_tEEEvPT5_SB_PT3_PKSC_PT1_PKSG_PT2_PKSK_T4_iiT6_E1s;
	add.s32 	%r93, %r524, %r523;
	setp.gt.s32 	%p37, %r460, 255;
	@%p37 bra 	$L__BB7_51;
	max.s32 	%r525, %r460, 224;
	sub.s32 	%r526, %r525, %r460;
	add.s32 	%r527, %r526, 31;
	shr.u32 	%r528, %r527, 5;
	add.s32 	%r94, %r528, 1;
	and.b32  	%r95, %r94, 15;
	setp.lt.u32 	%p38, %r527, 480;
	mov.u32 	%r2324, %r460;
	@%p38 bra 	$L__BB7_42;
	and.b32  	%r529, %r94, 268435440;
	neg.s32 	%r2322, %r529;
	shl.b32 	%r531, %r460, 2;
	add.s32 	%r532, %r523, %r531;
	add.s32 	%r534, %r532, %r524;
	add.s32 	%r2321, %r534, 1024;
	mov.u32 	%r2324, %r460;
$L__BB7_41:
	.pragma "nounroll";
	mov.b32 	%r535, 0;
	st.shared.u32 	[%r2321+-1024], %r535;
	st.shared.u32 	[%r2321+-896], %r535;
	st.shared.u32 	[%r2321+-768], %r535;
	st.shared.u32 	[%r2321+-640], %r535;
	st.shared.u32 	[%r2321+-512], %r535;
	st.shared.u32 	[%r2321+-384], %r535;
	st.shared.u32 	[%r2321+-256], %r535;
	st.shared.u32 	[%r2321+-128], %r535;
	st.shared.u32 	[%r2321], %r535;
	st.shared.u32 	[%r2321+128], %r535;
	st.shared.u32 	[%r2321+256], %r535;
	st.shared.u32 	[%r2321+384], %r535;
	st.shared.u32 	[%r2321+512], %r535;
	st.shared.u32 	[%r2321+640], %r535;
	st.shared.u32 	[%r2321+768], %r535;
	st.shared.u32 	[%r2321+896], %r535;
	add.s32 	%r2324, %r2324, 512;
	add.s32 	%r2322, %r2322, 16;
	add.s32 	%r2321, %r2321, 2048;
	setp.ne.s32 	%p39, %r2322, 0;
	@%p39 bra 	$L__BB7_41;
$L__BB7_42:
	setp.eq.s32 	%p40, %r95, 0;
	@%p40 bra 	$L__BB7_51;
	and.b32  	%r105, %r94, 7;
	setp.lt.u32 	%p41, %r95, 8;
	@%p41 bra 	$L__BB7_45;
	shl.b32 	%r536, %r2324, 2;
	add.s32 	%r537, %r93, %r536;
	mov.b32 	%r538, 0;
	st.shared.u32 	[%r537], %r538;
	st.shared.u32 	[%r537+128], %r538;
	st.shared.u32 	[%r537+256], %r538;
	st.shared.u32 	[%r537+384], %r538;
	st.shared.u32 	[%r537+512], %r538;
	st.shared.u32 	[%r537+640], %r538;
	st.shared.u32 	[%r537+768], %r538;
	st.shared.u32 	[%r537+896], %r538;
	add.s32 	%r2324, %r2324, 256;
$L__BB7_45:
	setp.eq.s32 	%p42, %r105, 0;
	@%p42 bra 	$L__BB7_51;
	and.b32  	%r108, %r94, 3;
	setp.lt.u32 	%p43, %r105, 4;
	@%p43 bra 	$L__BB7_48;
	shl.b32 	%r539, %r2324, 2;
	add.s32 	%r540, %r93, %r539;
	mov.b32 	%r541, 0;
	st.shared.u32 	[%r540], %r541;
	st.shared.u32 	[%r540+128], %r541;
	st.shared.u32 	[%r540+256], %r541;
	st.shared.u32 	[%r540+384], %r541;
	add.s32 	%r2324, %r2324, 128;
$L__BB7_48:
	setp.eq.s32 	%p44, %r108, 0;
	@%p44 bra 	$L__BB7_51;
	shl.b32 	%r543, %r2324, 2;
	add.s32 	%r544, %r523, %r543;
	add.s32 	%r2328, %r524, %r544;
	neg.s32 	%r2327, %r108;
$L__BB7_50:
	.pragma "nounroll";
	mov.b32 	%r546, 0;
	st.shared.u32 	[%r2328], %r546;
	add.s32 	%r2328, %r2328, 128;
	add.s32 	%r2327, %r2327, 1;
	setp.ne.s32 	%p45, %r2327, 0;
	@%p45 bra 	$L__BB7_50;
$L__BB7_51:
	ld.param.u32 	%r2249, [_ZN3cub18CUB_300001_SM_10006detail10radix_sort29DeviceRadixSortOnesweepKernelINS1_5radix10policy_hubIfiyE10Policy1000ELNS0_9SortOrderE0EfiyiiNS1_21identity_decomposer_tEEEvPT5_SB_PT3_PKSC_PT1_PKSG_PT2_PKSK_T4_iiT6__param_9];
	bar.warp.sync 	-1;
	setp.eq.s32 	%p46, %r2383, 2147483647;
	selp.b32 	%r548, -2147483648, %r2383, %p46;
	shr.u32 	%r549, %r548, %r2249;
	and.b32  	%r117, %r549, %r92;
	shl.b32 	%r550, %r117, 2;
	add.s32 	%r551, %r93, %r550;
	atom.shared.add.u32 	%r552, [%r551], 1;
	setp.eq.s32 	%p47, %r2382, 2147483647;
	selp.b32 	%r553, -2147483648, %r2382, %p47;
	shr.u32 	%r554, %r553, %r2249;
	and.b32  	%r555, %r554, %r92;
	shl.b32 	%r556, %r555, 2;
	add.s32 	%r557, %r93, %r556;
	atom.shared.add.u32 	%r558, [%r557], 1;
	setp.eq.s32 	%p48, %r2381, 2147483647;
	selp.b32 	%r559, -2147483648, %r2381, %p48;
	shr.u32 	%r560, %r559, %r2249;
	and.b32  	%r561, %r560, %r92;
	shl.b32 	%r562, %r561, 2;
	add.s32 	%r563, %r93, %r562;
	atom.shared.add.u32 	%r564, [%r563], 1;
	setp.eq.s32 	%p49, %r2380, 2147483647;
	selp.b32 	%r565, -2147483648, %r2380, %p49;
	shr.u32 	%r566, %r565, %r2249;
	and.b32  	%r567, %r566, %r92;
	shl.b32 	%r568, %r567, 2;
	add.s32 	%r569, %r93, %r568;
	atom.shared.add.u32 	%r570, [%r569], 1;
	setp.eq.s32 	%p50, %r2379, 2147483647;
	selp.b32 	%r571, -2147483648, %r2379, %p50;
	shr.u32 	%r572, %r571, %r2249;
	and.b32  	%r573, %r572, %r92;
	shl.b32 	%r574, %r573, 2;
	add.s32 	%r575, %r93, %r574;
	atom.shared.add.u32 	%r576, [%r575], 1;
	setp.eq.s32 	%p51, %r2378, 2147483647;
	selp.b32 	%r577, -2147483648, %r2378, %p51;
	shr.u32 	%r578, %r577, %r2249;
	and.b32  	%r579, %r578, %r92;
	shl.b32 	%r580, %r579, 2;
	add.s32 	%r581, %r93, %r580;
	atom.shared.add.u32 	%r582, [%r581], 1;
	setp.eq.s32 	%p52, %r2377, 2147483647;
	selp.b32 	%r583, -2147483648, %r2377, %p52;
	shr.u32 	%r584, %r583, %r2249;
	and.b32  	%r585, %r584, %r92;
	shl.b32 	%r586, %r585, 2;
	add.s32 	%r587, %r93, %r586;
	atom.shared.add.u32 	%r588, [%r587], 1;
	setp.eq.s32 	%p53, %r2376, 2147483647;
	selp.b32 	%r589, -2147483648, %r2376, %p53;
	shr.u32 	%r590, %r589, %r2249;
	and.b32  	%r591, %r590, %r92;
	shl.b32 	%r592, %r591, 2;
	add.s32 	%r593, %r93, %r592;
	atom.shared.add.u32 	%r594, [%r593], 1;
	setp.eq.s32 	%p54, %r2375, 2147483647;
	selp.b32 	%r595, -2147483648, %r2375, %p54;
	shr.u32 	%r596, %r595, %r2249;
	and.b32  	%r597, %r596, %r92;
	shl.b32 	%r598, %r597, 2;
	add.s32 	%r599, %r93, %r598;
	atom.shared.add.u32 	%r600, [%r599], 1;
	setp.eq.s32 	%p55, %r2374, 2147483647;
	selp.b32 	%r601, -2147483648, %r2374, %p55;
	shr.u32 	%r602, %r601, %r2249;
	and.b32  	%r603, %r602, %r92;
	shl.b32 	%r604, %r603, 2;
	add.s32 	%r605, %r93, %r604;
	atom.shared.add.u32 	%r606, [%r605], 1;
	setp.eq.s32 	%p56, %r2373, 2147483647;
	selp.b32 	%r607, -2147483648, %r2373, %p56;
	shr.u32 	%r608, %r607, %r2249;
	and.b32  	%r609, %r608, %r92;
	shl.b32 	%r610, %r609, 2;
	add.s32 	%r611, %r93, %r610;
	atom.shared.add.u32 	%r612, [%r611], 1;
	setp.eq.s32 	%p57, %r2372, 2147483647;
	selp.b32 	%r613, -2147483648, %r2372, %p57;
	shr.u32 	%r614, %r613, %r2249;
	and.b32  	%r615, %r614, %r92;
	shl.b32 	%r616, %r615, 2;
	add.s32 	%r617, %r93, %r616;
	atom.shared.add.u32 	%r618, [%r617], 1;
	setp.eq.s32 	%p58, %r2371, 2147483647;
	selp.b32 	%r619, -2147483648, %r2371, %p58;
	shr.u32 	%r620, %r619, %r2249;
	and.b32  	%r621, %r620, %r92;
	shl.b32 	%r622, %r621, 2;
	add.s32 	%r623, %r93, %r622;
	atom.shared.add.u32 	%r624, [%r623], 1;
	setp.eq.s32 	%p59, %r2370, 2147483647;
	selp.b32 	%r625, -2147483648, %r2370, %p59;
	shr.u32 	%r626, %r625, %r2249;
	and.b32  	%r627, %r626, %r92;
	shl.b32 	%r628, %r627, 2;
	add.s32 	%r629, %r93, %r628;
	atom.shared.add.u32 	%r630, [%r629], 1;
	setp.eq.s32 	%p60, %r2369, 2147483647;
	selp.b32 	%r631, -2147483648, %r2369, %p60;
	shr.u32 	%r632, %r631, %r2249;
	and.b32  	%r633, %r632, %r92;
	shl.b32 	%r634, %r633, 2;
	add.s32 	%r635, %r93, %r634;
	atom.shared.add.u32 	%r636, [%r635], 1;
	setp.eq.s32 	%p61, %r2368, 2147483647;
	selp.b32 	%r637, -2147483648, %r2368, %p61;
	shr.u32 	%r638, %r637, %r2249;
	and.b32  	%r639, %r638, %r92;
	shl.b32 	%r640, %r639, 2;
	add.s32 	%r641, %r93, %r640;
	atom.shared.add.u32 	%r642, [%r641], 1;
	setp.eq.s32 	%p62, %r2367, 2147483647;
	selp.b32 	%r643, -2147483648, %r2367, %p62;
	shr.u32 	%r644, %r643, %r2249;
	and.b32  	%r645, %r644, %r92;
	shl.b32 	%r646, %r645, 2;
	add.s32 	%r647, %r93, %r646;
	atom.shared.add.u32 	%r648, [%r647], 1;
	bar.sync 	0;
	setp.gt.u32 	%p63, %r1, 255;
	shl.b32 	%r649, %r1, 2;
	add.s32 	%r118, %r524, %r649;
	mov.b32 	%r2329, 0;
	@%p63 bra 	$L__BB7_53;
	ld.shared.u32 	%r651, [%r118];
	mov.b32 	%r652, 0;
	st.shared.u32 	[%r118], %r652;
	ld.shared.u32 	%r653, [%r118+1024];
	st.shared.u32 	[%r118+1024], %r651;
	add.s32 	%r654, %r653, %r651;
	ld.shared.u32 	%r655, [%r118+2048];
	st.shared.u32 	[%r118+2048], %r654;
	add.s32 	%r656, %r655, %r654;
	ld.shared.u32 	%r657, [%r118+3072];
	st.shared.u32 	[%r118+3072], %r656;
	add.s32 	%r658, %r657, %r656;
	ld.shared.u32 	%r659, [%r118+4096];
	st.shared.u32 	[%r118+4096], %r658;
	add.s32 	%r660, %r659, %r658;
	ld.shared.u32 	%r661, [%r118+5120];
	st.shared.u32 	[%r118+5120], %r660;
	add.s32 	%r662, %r661, %r660;
	ld.shared.u32 	%r663, [%r118+6144];
	st.shared.u32 	[%r118+6144], %r662;
	add.s32 	%r664, %r663, %r662;
	ld.shared.u32 	%r665, [%r118+7168];
	st.shared.u32 	[%r118+7168], %r664;
	add.s32 	%r666, %r665, %r664;
	ld.shared.u32 	%r667, [%r118+8192];
	st.shared.u32 	[%r118+8192], %r666;
	add.s32 	%r668, %r667, %r666;
	ld.shared.u32 	%r669, [%r118+9216];
	st.shared.u32 	[%r118+9216], %r668;
	add.s32 	%r670, %r669, %r668;
	ld.shared.u32 	%r671, [%r118+10240];
	st.shared.u32 	[%r118+10240], %r670;
	add.s32 	%r672, %r671, %r670;
	ld.shared.u32 	%r673, [%r118+11264];
	st.shared.u32 	[%r118+11264], %r672;
	add.s32 	%r2329, %r673, %r672;
$L__BB7_53:
	setp.gt.u32 	%p64, %r1, 255;
	shl.b32 	%r674, %r4, 8;
	add.s32 	%r675, %r674, %r1;
	mul.wide.s32 	%rd59, %r675, 4;
	add.s64 	%rd6, %rd2, %rd59;
	@%p64 bra 	$L__BB7_55;
	or.b32  	%r676, %r2329, 1073741824;
	st.volatile.global.u32 	[%rd6], %r676;
$L__BB7_55:
	ld.param.u64 	%rd442, [_ZN3cub18CUB_300001_SM_10006detail10radix_sort29DeviceRadixSortOnesweepKernelINS1_5radix10policy_hubIfiyE10Policy1000ELNS0_9SortOrderE0EfiyiiNS1_21identity_decomposer_tEEEvPT5_SB_PT3_PKSC_PT1_PKSG_PT2_PKSK_T4_iiT6__param_7];
	setp.lt.u32 	%p65, %r1, 256;
	setp.eq.s32 	%p66, %r2329, 6528;
	and.pred  	%p67, %p65, %p66;
	selp.u32 	%r677, 1, 0, %p67;
	{ 
	.reg .pred 	%p1; 
	.reg .pred 	%p2; 
	setp.ne.u32 	%p1, %r677, 0; 
	bar.red.or.pred 	%p2, 0, %p1; 
	selp.u32 	%r678, 1, 0, %p2; 
	}
	setp.eq.s32 	%p68, %r678, 0;
	and.b32  	%r679, %r1, 992;
	and.b32  	%r680, %r1, 31;
	mul.lo.s32 	%r681, %r679, 17;
	or.b32  	%r682, %r681, %r680;
	cvt.u64.u32 	%rd7, %r682;
	add.s64 	%rd61, %rd7, %rd4;
	cvta.to.global.u64 	%rd62, %rd442;
	shl.b64 	%rd63, %rd61, 2;
	add.s64 	%rd8, %rd62, %rd63;
	cvt.u64.u32 	%rd9, %r1;
	@%p68 bra 	$L__BB7_175;
	setp.gt.u32 	%p69, %r1, 255;
	shl.b32 	%r684, %r1, 3;
	add.s32 	%r686, %r524, %r684;
	add.s32 	%r121, %r686, 26112;
	@%p69 bra 	$L__BB7_64;
	ld.param.u64 	%rd436, [_ZN3cub18CUB_300001_SM_10006detail10radix_sort29DeviceRadixSortOnesweepKernelINS1_5radix10policy_hubIfiyE10Policy1000ELNS0_9SortOrderE0EfiyiiNS1_21identity_decomposer_tEEEvPT5_SB_PT3_PKSC_PT1_PKSG_PT2_PKSK_T4_iiT6__param_3];
	cvta.to.global.u64 	%rd64, %rd436;
	shl.b64 	%rd65, %rd9, 3;
	add.s64 	%rd66, %rd64, %rd65;
	ld.global.u64 	%rd67, [%rd66];
	setp.gt.u32 	%p70, %r1, %r117;
	selp.b64 	%rd68, 6528, 0, %p70;
	sub.s64 	%rd455, %rd67, %rd68;
	st.shared.u64 	[%r121], %rd455;
	setp.lt.s32 	%p71, %r4, 1;
	mov.u32 	%r2333, %r2329;
	@%p71 bra 	$L__BB7_63;
	mov.b32 	%r2331, -1;
	mov.u32 	%r2330, %r4;
	mov.u32 	%r2333, %r2329;
$L__BB7_59:
	add.s32 	%r125, %r2330, -1;
	shl.b32 	%r688, %r125, 8;
	add.s32 	%r689, %r688, %r1;
	mul.wide.s32 	%rd69, %r689, 4;
	add.s64 	%rd11, %rd2, %rd69;
$L__BB7_60:
	membar.cta;
	ld.volatile.global.u32 	%r126, [%rd11];
	setp.eq.s32 	%p72, %r126, 0;
	@%p72 bra 	$L__BB7_60;
	and.b32  	%r690, %r126, 1073741823;
	add.s32 	%r2333, %r690, %r2333;
	setp.gt.s32 	%p73, %r126, -1;
	vote.sync.ballot.b32 	%r2331, %p73, %r2331;
	setp.gt.u32 	%p75, %r2330, 1;
	and.pred  	%p76, %p73, %p75;
	mov.u32 	%r2330, %r125;
	@%p76 bra 	$L__BB7_59;
	ld.shared.u64 	%rd455, [%r121];
$L__BB7_63:
	or.b32  	%r691, %r2333, -2147483648;
	st.volatile.global.u32 	[%rd6], %r691;
	sub.s32 	%r694, %r2333, %r2329;
	cvt.s64.s32 	%rd72, %r694;
	add.s64 	%rd73, %rd455, %rd72;
	st.shared.u64 	[%r121], %rd73;
$L__BB7_64:
	ld.param.u32 	%r2235, [_ZN3cub18CUB_300001_SM_10006detail10radix_sort29DeviceRadixSortOnesweepKernelINS1_5radix10policy_hubIfiyE10Policy1000ELNS0_9SortOrderE0EfiyiiNS1_21identity_decomposer_tEEEvPT5_SB_PT3_PKSC_PT1_PKSG_PT2_PKSK_T4_iiT6__param_8];
	ld.param.u64 	%rd432, [_ZN3cub18CUB_300001_SM_10006detail10radix_sort29DeviceRadixSortOnesweepKernelINS1_5radix10policy_hubIfiyE10Policy1000ELNS0_9SortOrderE0EfiyiiNS1_21identity_decomposer_tEEEvPT5_SB_PT3_PKSC_PT1_PKSG_PT2_PKSK_T4_iiT6__param_2];
	setp.gt.u32 	%p77, %r1, 255;
	setp.lt.s32 	%p78, %r5, %r2235;
	setp.eq.s64 	%p79, %rd432, 0;
	or.pred  	%p80, %p79, %p78;
	or.pred  	%p81, %p77, %p80;
	@%p81 bra 	$L__BB7_66;
	ld.param.u64 	%rd433, [_ZN3cub18CUB_300001_SM_10006detail10radix_sort29DeviceRadixSortOnesweepKernelINS1_5radix10policy_hubIfiyE10Policy1000ELNS0_9SortOrderE0EfiyiiNS1_21identity_decomposer_tEEEvPT5_SB_PT3_PKSC_PT1_PKSG_PT2_PKSK_T4_iiT6__param_2];
	ld.shared.u64 	%rd74, [%r121];
	setp.gt.u32 	%p82, %r1, %r117;
	selp.b64 	%rd75, 6528, 0, %p82;
	cvt.s64.s32 	%rd76, %r2329;
	add.s64 	%rd77, %rd75, %rd76;
	add.s64 	%rd78, %rd77, %rd74;
	cvta.to.global.u64 	%rd79, %rd433;
	shl.b64 	%rd80, %rd9, 3;
	add.s64 	%rd81, %rd79, %rd80;
	st.global.u64 	[%rd81], %rd78;
$L__BB7_66:
	ld.param.u32 	%r2236, [_ZN3cub18CUB_300001_SM_10006detail10radix_sort29DeviceRadixSortOnesweepKernelINS1_5radix10policy_hubIfiyE10Policy1000ELNS0_9SortOrderE0EfiyiiNS1_21identity_decomposer_tEEEvPT5_SB_PT3_PKSC_PT1_PKSG_PT2_PKSK_T4_iiT6__param_8];
	setp.gt.s32 	%p83, %r5, %r2236;
	bar.sync 	0;
	shl.b32 	%r695, %r117, 3;
	add.s32 	%r697, %r524, %r695;
	ld.shared.u64 	%rd14, [%r697+26112];
	setp.gt.s32 	%p84, %r2383, -1;
	selp.b32 	%r698, -1, -2147483648, %p84;
	xor.b32  	%r2383, %r698, %r2383;
	setp.gt.s32 	%p85, %r2382, -1;
	selp.b32 	%r699, -1, -2147483648, %p85;
	xor.b32  	%r2382, %r699, %r2382;
	setp.gt.s32 	%p86, %r2381, -1;
	selp.b32 	%r700, -1, -2147483648, %p86;
	xor.b32  	%r2381, %r700, %r2381;
	setp.gt.s32 	%p87, %r2380, -1;
	selp.b32 	%r701, -1, -2147483648, %p87;
	xor.b32  	%r2380, %r701, %r2380;
	setp.gt.s32 	%p88, %r2379, -1;
	selp.b32 	%r702, -1, -2147483648, %p88;
	xor.b32  	%r2379, %r702, %r2379;
	setp.gt.s32 	%p89, %r2378, -1;
	selp.b32 	%r703, -1, -2147483648, %p89;
	xor.b32  	%r2378, %r703, %r2378;
	setp.gt.s32 	%p90, %r2377, -1;
	selp.b32 	%r704, -1, -2147483648, %p90;
	xor.b32  	%r2377, %r704, %r2377;
	setp.gt.s32 	%p91, %r2376, -1;
	selp.b32 	%r705, -1, -2147483648, %p91;
	xor.b32  	%r2376, %r705, %r2376;
	setp.gt.s32 	%p92, %r2375, -1;
	selp.b32 	%r706, -1, -2147483648, %p92;
	xor.b32  	%r2375, %r706, %r2375;
	setp.gt.s32 	%p93, %r2374, -1;
	selp.b32 	%r707, -1, -2147483648, %p93;
	xor.b32  	%r2374, %r707, %r2374;
	setp.gt.s32 	%p94, %r2373, -1;
	selp.b32 	%r708, -1, -2147483648, %p94;
	xor.b32  	%r2373, %r708, %r2373;
	setp.gt.s32 	%p95, %r2372, -1;
	selp.b32 	%r709, -1, -2147483648, %p95;
	xor.b32  	%r2372, %r709, %r2372;
	setp.gt.s32 	%p96, %r2371, -1;
	selp.b32 	%r710, -1, -2147483648, %p96;
	xor.b32  	%r2371, %r710, %r2371;
	setp.gt.s32 	%p97, %r2370, -1;
	selp.b32 	%r711, -1, -2147483648, %p97;
	xor.b32  	%r2370, %r711, %r2370;
	setp.gt.s32 	%p98, %r2369, -1;
	selp.b32 	%r712, -1, -2147483648, %p98;
	xor.b32  	%r2369, %r712, %r2369;
	setp.gt.s32 	%p99, %r2368, -1;
	selp.b32 	%r713, -1, -2147483648, %p99;
	xor.b32  	%r2368, %r713, %r2368;
	setp.gt.s32 	%p100, %r2367, -1;
	selp.b32 	%r714, -1, -2147483648, %p100;
	xor.b32  	%r2367, %r714, %r2367;
	@%p83 bra 	$L__BB7_68;
	add.s64 	%rd82, %rd14, %rd7;
	shl.b64 	%rd83, %rd82, 2;
	add.s64 	%rd84, %rd1, %rd83;
	st.global.u32 	[%rd84], %r2383;
	st.global.u32 	[%rd84+128], %r2382;
	st.global.u32 	[%rd84+256], %r2381;
	st.global.u32 	[%rd84+384], %r2380;
	st.global.u32 	[%rd84+512], %r2379;
	st.global.u32 	[%rd84+640], %r2378;
	st.global.u32 	[%rd84+768], %r2377;
	st.global.u32 	[%rd84+896], %r2376;
	st.global.u32 	[%rd84+1024], %r2375;
	st.global.u32 	[%rd84+1152], %r2374;
	st.global.u32 	[%rd84+1280], %r2373;
	st.global.u32 	[%rd84+1408], %r2372;
	st.global.u32 	[%rd84+1536], %r2371;
	st.global.u32 	[%rd84+1664], %r2370;
	st.global.u32 	[%rd84+1792], %r2369;
	st.global.u32 	[%rd84+1920], %r2368;
	st.global.u32 	[%rd84+2048], %r2367;
	bra.uni 	$L__BB7_102;
$L__BB7_68:
	ld.param.u32 	%r2237, [_ZN3cub18CUB_300001_SM_10006detail10radix_sort29DeviceRadixSortOnesweepKernelINS1_5radix10policy_hubIfiyE10Policy1000ELNS0_9SortOrderE0EfiyiiNS1_21identity_decomposer_tEEEvPT5_SB_PT3_PKSC_PT1_PKSG_PT2_PKSK_T4_iiT6__param_8];
	cvt.u32.u64 	%r715, %rd7;
	mad.lo.s32 	%r147, %r4, -6528, %r2237;
	setp.ge.s32 	%p101, %r715, %r147;
	add.s64 	%rd85, %rd14, %rd7;
	shl.b64 	%rd86, %rd85, 2;
	add.s64 	%rd15, %rd1, %rd86;
	@%p101 bra 	$L__BB7_70;
	st.global.u32 	[%rd15], %r2383;
$L__BB7_70:
	add.s32 	%r717, %r715, 32;
	setp.ge.s32 	%p102, %r717, %r147;
	@%p102 bra 	$L__BB7_72;
	st.global.u32 	[%rd15+128], %r2382;
$L__BB7_72:
	add.s32 	%r719, %r715, 64;
	setp.ge.s32 	%p103, %r719, %r147;
	@%p103 bra 	$L__BB7_74;
	st.global.u32 	[%rd15+256], %r2381;
$L__BB7_74:
	add.s32 	%r721, %r715, 96;
	setp.ge.s32 	%p104, %r721, %r147;
	@%p104 bra 	$L__BB7_76;
	st.global.u32 	[%rd15+384], %r2380;
$L__BB7_76:
	add.s32 	%r723, %r715, 128;
	setp.ge.s32 	%p105, %r723, %r147;
	@%p105 bra 	$L__BB7_78;
	st.global.u32 	[%rd15+512], %r2379;
$L__BB7_78:
	add.s32 	%r725, %r715, 160;
	setp.ge.s32 	%p106, %r725, %r147;
	@%p106 bra 	$L__BB7_80;
	st.global.u32 	[%rd15+640], %r2378;
$L__BB7_80:
	add.s32 	%r727, %r715, 192;
	setp.ge.s32 	%p107, %r727, %r147;
	@%p107 bra 	$L__BB7_82;
	st.global.u32 	[%rd15+768], %r2377;
$L__BB7_82:
	add.s32 	%r729, %r715, 224;
	setp.ge.s32 	%p108, %r729, %r147;
	@%p108 bra 	$L__BB7_84;
	st.global.u32 	[%rd15+896], %r2376;
$L__BB7_84:
	add.s32 	%r731, %r715, 256;
	setp.ge.s32 	%p109, %r731, %r147;
	@%p109 bra 	$L__BB7_86;
	st.global.u32 	[%rd15+1024], %r2375;
$L__BB7_86:
	add.s32 	%r733, %r715, 288;
	setp.ge.s32 	%p110, %r733, %r147;
	@%p110 bra 	$L__BB7_88;
	st.global.u32 	[%rd15+1152], %r2374;
$L__BB7_88:
	add.s32 	%r735, %r715, 320;
	setp.ge.s32 	%p111, %r735, %r147;
	@%p111 bra 	$L__BB7_90;
	st.global.u32 	[%rd15+1280], %r2373;
$L__BB7_90:
	add.s32 	%r737, %r715, 352;
	setp.ge.s32 	%p112, %r737, %r147;
	@%p112 bra 	$L__BB7_92;
	st.global.u32 	[%rd15+1408], %r2372;
$L__BB7_92:
	add.s32 	%r739, %r715, 384;
	setp.ge.s32 	%p113, %r739, %r147;
	@%p113 bra 	$L__BB7_94;
	st.global.u32 	[%rd15+1536], %r2371;
$L__BB7_94:
	add.s32 	%r741, %r715, 416;
	setp.ge.s32 	%p114, %r741, %r147;
	@%p114 bra 	$L__BB7_96;
	st.global.u32 	[%rd15+1664], %r2370;
$L__BB7_96:
	add.s32 	%r743, %r715, 448;
	setp.ge.s32 	%p115, %r743, %r147;
	@%p115 bra 	$L__BB7_98;
	st.global.u32 	[%rd15+1792], %r2369;
$L__BB7_98:
	add.s32 	%r745, %r715, 480;
	setp.ge.s32 	%p116, %r745, %r147;
	@%p116 bra 	$L__BB7_100;
	st.global.u32 	[%rd15+1920], %r2368;
$L__BB7_100:
	add.s32 	%r747, %r715, 512;
	setp.ge.s32 	%p117, %r747, %r147;
	@%p117 bra 	$L__BB7_102;
	st.global.u32 	[%rd15+2048], %r2367;
$L__BB7_102:
	ld.param.u32 	%r2238, [_ZN3cub18CUB_300001_SM_10006detail10radix_sort29DeviceRadixSortOnesweepKernelINS1_5radix10policy_hubIfiyE10Policy1000ELNS0_9SortOrderE0EfiyiiNS1_21identity_decomposer_tEEEvPT5_SB_PT3_PKSC_PT1_PKSG_PT2_PKSK_T4_iiT6__param_8];
	setp.gt.s32 	%p118, %r5, %r2238;
	@%p118 bra 	$L__BB7_104;
	ld.global.u32 	%r2366, [%rd8];
	ld.global.u32 	%r2365, [%rd8+128];
	ld.global.u32 	%r2364, [%rd8+256];
	ld.global.u32 	%r2363, [%rd8+384];
	ld.global.u32 	%r2362, [%rd8+512];
	ld.global.u32 	%r2361, [%rd8+640];
	ld.global.u32 	%r2360, [%rd8+768];
	ld.global.u32 	%r2359, [%rd8+896];
	ld.global.u32 	%r2358, [%rd8+1024];
	ld.global.u32 	%r2357, [%rd8+1152];
	ld.global.u32 	%r2356, [%rd8+1280];
	ld.global.u32 	%r2355, [%rd8+1408];
	ld.global.u32 	%r2354, [%rd8+1536];
	ld.global.u32 	%r2353, [%rd8+1664];
	ld.global.u32 	%r2352, [%rd8+1792];
	ld.global.u32 	%r2351, [%rd8+1920];
	ld.global.u32 	%r2350, [%rd8+2048];
	bra.uni 	$L__BB7_138;
$L__BB7_104:
	ld.param.u32 	%r2239, [_ZN3cub18CUB_300001_SM_10006detail10radix_sort29DeviceRadixSortOnesweepKernelINS1_5radix10policy_hubIfiyE10Policy1000ELNS0_9SortOrderE0EfiyiiNS1_21identity_decomposer_tEEEvPT5_SB_PT3_PKSC_PT1_PKSG_PT2_PKSK_T4_iiT6__param_8];
	cvt.u32.u64 	%r749, %rd7;
	sub.s32 	%r165, %r2239, %r462;
	setp.ge.s32 	%p119, %r749, %r165;
	@%p119 bra 	$L__BB7_106;
	ld.global.u32 	%r2366, [%rd8];
$L__BB7_106:
	add.s32 	%r753, %r749, 32;
	setp.ge.s32 	%p120, %r753, %r165;
	@%p120 bra 	$L__BB7_108;
	ld.global.u32 	%r2365, [%rd8+128];
$L__BB7_108:
	add.s32 	%r756, %r749, 64;
	setp.ge.s32 	%p121, %r756, %r165;
	@%p121 bra 	$L__BB7_110;
	ld.global.u32 	%r2364, [%rd8+256];
$L__BB7_110:
	add.s32 	%r759, %r749, 96;
	setp.ge.s32 	%p122, %r759, %r165;
	@%p122 bra 	$L__BB7_112;
	ld.global.u32 	%r2363, [%rd8+384];
$L__BB7_112:
	add.s32 	%r762, %r749, 128;
	setp.ge.s32 	%p123, %r762, %r165;
	@%p123 bra 	$L__BB7_114;
	ld.global.u32 	%r2362, [%rd8+512];
$L__BB7_114:
	add.s32 	%r765, %r749, 160;
	setp.ge.s32 	%p124, %r765, %r165;
	@%p124 bra 	$L__BB7_116;
	ld.global.u32 	%r2361, [%rd8+640];
$L__BB7_116:
	add.s32 	%r768, %r749, 192;
	setp.ge.s32 	%p125, %r768, %r165;
	@%p125 bra 	$L__BB7_118;
	ld.global.u32 	%r2360, [%rd8+768];
$L__BB7_118:
	add.s32 	%r771, %r749, 224;
	setp.ge.s32 	%p126, %r771, %r165;
	@%p126 bra 	$L__BB7_120;
	ld.global.u32 	%r2359, [%rd8+896];
$L__BB7_120:
	add.s32 	%r774, %r749, 256;
	setp.ge.s32 	%p127, %r774, %r165;
	@%p127 bra 	$L__BB7_122;
	ld.global.u32 	%r2358, [%rd8+1024];
$L__BB7_122:
	add.s32 	%r777, %r749, 288;
	setp.ge.s32 	%p128, %r777, %r165;
	@%p128 bra 	$L__BB7_124;
	ld.global.u32 	%r2357, [%rd8+1152];
$L__BB7_124:
	add.s32 	%r780, %r749, 320;
	setp.ge.s32 	%p129, %r780, %r165;
	@%p129 bra 	$L__BB7_126;
	ld.global.u32 	%r2356, [%rd8+1280];
$L__BB7_126:
	add.s32 	%r783, %r749, 352;
	setp.ge.s32 	%p130, %r783, %r165;
	@%p130 bra 	$L__BB7_128;
	ld.global.u32 	%r2355, [%rd8+1408];
$L__BB7_128:
	add.s32 	%r786, %r749, 384;
	setp.ge.s32 	%p131, %r786, %r165;
	@%p131 bra 	$L__BB7_130;
	ld.global.u32 	%r2354, [%rd8+1536];
$L__BB7_130:
	add.s32 	%r789, %r749, 416;
	setp.ge.s32 	%p132, %r789, %r165;
	@%p132 bra 	$L__BB7_132;
	ld.global.u32 	%r2353, [%rd8+1664];
$L__BB7_132:
	add.s32 	%r792, %r749, 448;
	setp.ge.s32 	%p133, %r792, %r165;
	@%p133 bra 	$L__BB7_134;
	ld.global.u32 	%r2352, [%rd8+1792];
$L__BB7_134:
	add.s32 	%r795, %r749, 480;
	setp.ge.s32 	%p134, %r795, %r165;
	@%p134 bra 	$L__BB7_136;
	ld.global.u32 	%r2351, [%rd8+1920];
$L__BB7_136:
	add.s32 	%r798, %r749, 512;
	setp.ge.s32 	%p135, %r798, %r165;
	@%p135 bra 	$L__BB7_138;
	ld.global.u32 	%r2350, [%rd8+2048];
$L__BB7_138:
	ld.param.u32 	%r2240, [_ZN3cub18CUB_300001_SM_10006detail10radix_sort29DeviceRadixSortOnesweepKernelINS1_5radix10policy_hubIfiyE10Policy1000ELNS0_9SortOrderE0EfiyiiNS1_21identity_decomposer_tEEEvPT5_SB_PT3_PKSC_PT1_PKSG_PT2_PKSK_T4_iiT6__param_8];
	mad.lo.s32 	%r799, %r4, 6528, 6528;
	setp.gt.s32 	%p136, %r799, %r2240;
	@%p136 bra 	$L__BB7_140;
	ld.param.u64 	%rd439, [_ZN3cub18CUB_300001_SM_10006detail10radix_sort29DeviceRadixSortOnesweepKernelINS1_5radix10policy_hubIfiyE10Policy1000ELNS0_9SortOrderE0EfiyiiNS1_21identity_decomposer_tEEEvPT5_SB_PT3_PKSC_PT1_PKSG_PT2_PKSK_T4_iiT6__param_6];
	add.s64 	%rd87, %rd14, %rd7;
	cvta.to.global.u64 	%rd88, %rd439;
	shl.b64 	%rd89, %rd87, 2;
	add.s64 	%rd90, %rd88, %rd89;
	st.global.u32 	[%rd90], %r2366;
	st.global.u32 	[%rd90+128], %r2365;
	st.global.u32 	[%rd90+256], %r2364;
	st.global.u32 	[%rd90+384], %r2363;
	st.global.u32 	[%rd90+512], %r2362;
	st.global.u32 	[%rd90+640], %r2361;
	st.global.u32 	[%rd90+768], %r2360;
	st.global.u32 	[%rd90+896], %r2359;
	st.global.u32 	[%rd90+1024], %r2358;
	st.global.u32 	[%rd90+1152], %r2357;
	st.global.u32 	[%rd90+1280], %r2356;
	st.global.u32 	[%rd90+1408], %r2355;
	st.global.u32 	[%rd90+1536], %r2354;
	st.global.u32 	[%rd90+1664], %r2353;
	st.global.u32 	[%rd90+1792], %r2352;
	st.global.u32 	[%rd90+1920], %r2351;
	st.global.u32 	[%rd90+2048], %r2350;
	bra.uni 	$L__BB7_174;
$L__BB7_140:
	ld.param.u32 	%r2241, [_ZN3cub18CUB_300001_SM_10006detail10radix_sort29DeviceRadixSortOnesweepKernelINS1_5radix10policy_hubIfiyE10Policy1000ELNS0_9SortOrderE0EfiyiiNS1_21identity_decomposer_tEEEvPT5_SB_PT3_PKSC_PT1_PKSG_PT2_PKSK_T4_iiT6__param_8];
	ld.param.u64 	%rd440, [_ZN3cub18CUB_300001_SM_10006detail10radix_sort29DeviceRadixSortOnesweepKernelINS1_5radix10policy_hubIfiyE10Policy1000ELNS0_9SortOrderE0EfiyiiNS1_21identity_decomposer_tEEEvPT5_SB_PT3_PKSC_PT1_PKSG_PT2_PKSK_T4_iiT6__param_6];
	cvt.u32.u64 	%r800, %rd7;
	mad.lo.s32 	%r216, %r4, -6528, %r2241;
	setp.ge.s32 	%p137, %r800, %r216;
	add.s64 	%rd91, %rd14, %rd7;
	cvta.to.global.u64 	%rd92, %rd440;
	shl.b64 	%rd93, %rd91, 2;
	add.s64 	%rd16, %rd92, %rd93;
	@%p137 bra 	$L__BB7_142;
	st.global.u32 	[%rd16], %r2366;
$L__BB7_142:
	add.s32 	%r802, %r800, 32;
	setp.ge.s32 	%p138, %r802, %r216;
	@%p138 bra 	$L__BB7_144;
	st.global.u32 	[%rd16+128], %r2365;
$L__BB7_144:
	add.s32 	%r804, %r800, 64;
	setp.ge.s32 	%p139, %r804, %r216;
	@%p139 bra 	$L__BB7_146;
	st.global.u32 	[%rd16+256], %r2364;
$L__BB7_146:
	add.s32 	%r806, %r800, 96;
	setp.ge.s32 	%p140, %r806, %r216;
	@%p140 bra 	$L__BB7_148;
	st.global.u32 	[%rd16+384], %r2363;
$L__BB7_148:
	add.s32 	%r808, %r800, 128;
	setp.ge.s32 	%p141, %r808, %r216;
	@%p141 bra 	$L__BB7_150;
	st.global.u32 	[%rd16+512], %r2362;
$L__BB7_150:
	add.s32 	%r810, %r800, 160;
	setp.ge.s32 	%p142, %r810, %r216;
	@%p142 bra 	$L__BB7_152;
	st.global.u32 	[%rd16+640], %r2361;
$L__BB7_152:
	add.s32 	%r812, %r800, 192;
	setp.ge.s32 	%p143, %r812, %r216;
	@%p143 bra 	$L__BB7_154;
	st.global.u32 	[%rd16+768], %r2360;
$L__BB7_154:
	add.s32 	%r814, %r800, 224;
	setp.ge.s32 	%p144, %r814, %r216;
	@%p144 bra 	$L__BB7_156;
	st.global.u32 	[%rd16+896], %r2359;
$L__BB7_156:
	add.s32 	%r816, %r800, 256;
	setp.ge.s32 	%p145, %r816, %r216;
	@%p145 bra 	$L__BB7_158;
	st.global.u32 	[%rd16+1024], %r2358;
$L__BB7_158:
	add.s32 	%r818, %r800, 288;
	setp.ge.s32 	%p146, %r818, %r216;
	@%p146 bra 	$L__BB7_160;
	st.global.u32 	[%rd16+1152], %r2357;
$L__BB7_160:
	add.s32 	%r820, %r800, 320;
	setp.ge.s32 	%p147, %r820, %r216;
	@%p147 bra 	$L__BB7_162;
	st.global.u32 	[%rd16+1280], %r2356;
$L__BB7_162:
	add.s32 	%r822, %r800, 352;
	setp.ge.s32 	%p148, %r822, %r216;
	@%p148 bra 	$L__BB7_164;
	st.global.u32 	[%rd16+1408], %r2355;
$L__BB7_164:
	add.s32 	%r824, %r800, 384;
	setp.ge.s32 	%p149, %r824, %r216;
	@%p149 bra 	$L__BB7_166;
	st.global.u32 	[%rd16+1536], %r2354;
$L__BB7_166:
	add.s32 	%r826, %r800, 416;
	setp.ge.s32 	%p150, %r826, %r216;
	@%p150 bra 	$L__BB7_168;
	st.global.u32 	[%rd16+1664], %r2353;
$L__BB7_168:
	add.s32 	%r828, %r800, 448;
	setp.ge.s32 	%p151, %r828, %r216;
	@%p151 bra 	$L__BB7_170;
	st.global.u32 	[%rd16+1792], %r2352;
$L__BB7_170:
	add.s32 	%r830, %r800, 480;
	setp.ge.s32 	%p152, %r830, %r216;
	@%p152 bra 	$L__BB7_172;
	st.global.u32 	[%rd16+1920], %r2351;
$L__BB7_172:
	add.s32 	%r832, %r800, 512;
	setp.ge.s32 	%p153, %r832, %r216;
	@%p153 bra 	$L__BB7_174;
	st.global.u32 	[%rd16+2048], %r2350;
$L__BB7_174:
	// begin inline asm
	exit;
	// end inline asm
$L__BB7_175:
	mul.hi.u32 	%r833, %r1, 357913942;
	add.s32 	%r834, %r833, %r1;
	shl.b32 	%r835, %r834, 2;
	add.s32 	%r837, %r524, %r835;
	add.s32 	%r234, %r837, 13328;
	st.shared.u32 	[%r837+13328], %r2329;
	bar.sync 	0;
	setp.gt.u32 	%p154, %r1, 31;
	@%p154 bra 	$L__BB7_177;
	mad.lo.s32 	%r869, %r1, 52, %r524;
	ld.shared.u32 	%r870, [%r869+13328];
	ld.shared.u32 	%r871, [%r869+13332];
	ld.shared.u32 	%r872, [%r869+13336];
	ld.shared.u32 	%r873, [%r869+13340];
	ld.shared.u32 	%r874, [%r869+13344];
	ld.shared.u32 	%r875, [%r869+13348];
	ld.shared.u32 	%r876, [%r869+13352];
	ld.shared.u32 	%r877, [%r869+13356];
	ld.shared.u32 	%r878, [%r869+13360];
	ld.shared.u32 	%r879, [%r869+13364];
	ld.shared.u32 	%r880, [%r869+13368];
	ld.shared.u32 	%r881, [%r869+13372];
	add.s32 	%r882, %r871, %r870;
	add.s32 	%r883, %r882, %r872;
	add.s32 	%r884, %r883, %r873;
	add.s32 	%r885, %r884, %r874;
	add.s32 	%r886, %r885, %r875;
	add.s32 	%r887, %r886, %r876;
	add.s32 	%r888, %r887, %r877;
	add.s32 	%r889, %r888, %r878;
	add.s32 	%r890, %r889, %r879;
	add.s32 	%r891, %r890, %r880;
	add.s32 	%r842, %r891, %r881;
	mov.b32 	%r840, 1;
	mov.b32 	%r865, 0;
	mov.b32 	%r867, -1;
	// begin inline asm
	{  .reg .s32 r0;  .reg .pred p;  shfl.sync.up.b32 r0|p, %r842, %r840, %r865, %r867;  @p add.s32 r0, r0, %r842;  mov.s32 %r838, r0;}
	// end inline asm
	mov.b32 	%r846, 2;
	// begin inline asm
	{  .reg .s32 r0;  .reg .pred p;  shfl.sync.up.b32 r0|p, %r838, %r846, %r865, %r867;  @p add.s32 r0, r0, %r838;  mov.s32 %r844, r0;}
	// end inline asm
	mov.b32 	%r852, 4;
	// begin inline asm
	{  .reg .s32 r0;  .reg .pred p;  shfl.sync.up.b32 r0|p, %r844, %r852, %r865, %r867;  @p add.s32 r0, r0, %r844;  mov.s32 %r850, r0;}
	// end inline asm
	mov.b32 	%r858, 8;
	// begin inline asm
	{  .reg .s32 r0;  .reg .pred p;  shfl.sync.up.b32 r0|p, %r850, %r858, %r865, %r867;  @p add.s32 r0, r0, %r850;  mov.s32 %r856, r0;}
	// end inline asm
	mov.b32 	%r864, 16;
	// begin inline asm
	{  .reg .s32 r0;  .reg .pred p;  shfl.sync.up.b32 r0|p, %r856, %r864, %r865, %r867;  @p add.s32 r0, r0, %r856;  mov.s32 %r862, r0;}
	// end inline asm
	sub.s32 	%r892, %r862, %r842;
	add.s32 	%r893, %r870, %r892;
	add.s32 	%r894, %r871, %r893;
	add.s32 	%r895, %r872, %r894;
	add.s32 	%r896, %r873, %r895;
	add.s32 	%r897, %r874, %r896;
	add.s32 	%r898, %r875, %r897;
	add.s32 	%r899, %r876, %r898;
	add.s32 	%r900, %r877, %r899;
	add.s32 	%r901, %r878, %r900;
	add.s32 	%r902, %r879, %r901;
	add.s32 	%r903, %r880, %r902;
	st.shared.u32 	[%r869+13328], %r892;
	st.shared.u32 	[%r869+13332], %r893;
	st.shared.u32 	[%r869+13336], %r894;
	st.shared.u32 	[%r869+13340], %r895;
	st.shared.u32 	[%r869+13344], %r896;
	st.shared.u32 	[%r869+13348], %r897;
	st.shared.u32 	[%r869+13352], %r898;
	st.shared.u32 	[%r869+13356], %r899;
	st.shared.u32 	[%r869+13360], %r900;
	st.shared.u32 	[%r869+13364], %r901;
	st.shared.u32 	[%r869+13368], %r902;
	st.shared.u32 	[%r869+13372], %r903;
$L__BB7_177:
	setp.gt.u32 	%p155, %r1, 255;
	bar.sync 	0;
	ld.shared.u32 	%r235, [%r234];
	@%p155 bra 	$L__BB7_179;
	ld.shared.u32 	%r907, [%r118];
	add.s32 	%r908, %r907, %r235;
	st.shared.u32 	[%r118], %r908;
	ld.shared.u32 	%r909, [%r118+1024];
	add.s32 	%r910, %r909, %r235;
	st.shared.u32 	[%r118+1024], %r910;
	ld.shared.u32 	%r911, [%r118+2048];
	add.s32 	%r912, %r911, %r235;
	st.shared.u32 	[%r118+2048], %r912;
	ld.shared.u32 	%r913, [%r118+3072];
	add.s32 	%r914, %r913, %r235;
	st.shared.u32 	[%r118+3072], %r914;
	ld.shared.u32 	%r915, [%r118+4096];
	add.s32 	%r916, %r915, %r235;
	st.shared.u32 	[%r118+4096], %r916;
	ld.shared.u32 	%r917, [%r118+5120];
	add.s32 	%r918, %r917, %r235;
	st.shared.u32 	[%r118+5120], %r918;
	ld.shared.u32 	%r919, [%r118+6144];
	add.s32 	%r920, %r919, %r235;
	st.shared.u32 	[%r118+6144], %r920;
	ld.shared.u32 	%r921, [%r118+7168];
	add.s32 	%r922, %r921, %r235;
	st.shared.u32 	[%r118+7168], %r922;
	ld.shared.u32 	%r923, [%r118+8192];
	add.s32 	%r924, %r923, %r235;
	st.shared.u32 	[%r118+8192], %r924;
	ld.shared.u32 	%r925, [%r118+9216];
	add.s32 	%r926, %r925, %r235;
	st.shared.u32 	[%r118+9216], %r926;
	ld.shared.u32 	%r927, [%r118+10240];
	add.s32 	%r928, %r927, %r235;
	st.shared.u32 	[%r118+10240], %r928;
	ld.shared.u32 	%r929, [%r118+11264];
	add.s32 	%r930, %r929, %r235;
	st.shared.u32 	[%r118+11264], %r930;
$L__BB7_179:
	ld.param.u32 	%r2287, [_ZN3cub18CUB_300001_SM_10006detail10radix_sort29DeviceRadixSortOnesweepKernelINS1_5radix10policy_hubIfiyE10Policy1000ELNS0_9SortOrderE0EfiyiiNS1_21identity_decomposer_tEEEvPT5_SB_PT3_PKSC_PT1_PKSG_PT2_PKSK_T4_iiT6__param_10];
	ld.param.u32 	%r2250, [_ZN3cub18CUB_300001_SM_10006detail10radix_sort29DeviceRadixSortOnesweepKernelINS1_5radix10policy_hubIfiyE10Policy1000ELNS0_9SortOrderE0EfiyiiNS1_21identity_decomposer_tEEEvPT5_SB_PT3_PKSC_PT1_PKSG_PT2_PKSK_T4_iiT6__param_9];
	shl.b32 	%r957, %r1, 5;
	and.b32  	%r958, %r957, 31744;
	add.s32 	%r236, %r524, %r958;
	bar.sync 	0;
	// begin inline asm
	mov.u32 %r931, %lanemask_le;
	// end inline asm
	setp.eq.s32 	%p156, %r2383, 2147483647;
	selp.b32 	%r960, -2147483648, %r2383, %p156;
	shr.u32 	%r961, %r960, %r2250;
	mov.b32 	%r962, -1;
	shl.b32 	%r963, %r962, %r2287;
	not.b32 	%r238, %r963;
	and.b32  	%r954, %r961, %r238;
	mov.b32 	%r934, 1;
	// begin inline asm
	{
    .reg .pred p;
    and.b32 %r932, %r954, %r934;    setp.ne.u32 p, %r932, 0;
    vote.ballot.sync.b32 %r932, p, 0xffffffff;
    @!p not.b32 %r932, %r932;
}

	// end inline asm
	mov.b32 	%r937, 2;
	// begin inline asm
	{
    .reg .pred p;
    and.b32 %r935, %r954, %r937;    setp.ne.u32 p, %r935, 0;
    vote.ballot.sync.b32 %r935, p, 0xffffffff;
    @!p not.b32 %r935, %r935;
}

	// end inline asm
	and.b32  	%r964, %r935, %r932;
	mov.b32 	%r940, 4;
	// begin inline asm
	{
    .reg .pred p;
    and.b32 %r938, %r954, %r940;    setp.ne.u32 p, %r938, 0;
    vote.ballot.sync.b32 %r938, p, 0xffffffff;
    @!p not.b32 %r938, %r938;
}

	// end inline asm
	and.b32  	%r965, %r938, %r964;
	mov.b32 	%r943, 8;
	// begin inline asm
	{
    .reg .pred p;
    and.b32 %r941, %r954, %r943;    setp.ne.u32 p, %r941, 0;
    vote.ballot.sync.b32 %r941, p, 0xffffffff;
    @!p not.b32 %r941, %r941;
}

	// end inline asm
	and.b32  	%r966, %r941, %r965;
	mov.b32 	%r946, 16;
	// begin inline asm
	{
    .reg .pred p;
    and.b32 %r944, %r954, %r946;    setp.ne.u32 p, %r944, 0;
    vote.ballot.sync.b32 %r944, p, 0xffffffff;
    @!p not.b32 %r944, %r944;
}

	// end inline asm
	and.b32  	%r967, %r944, %r966;
	mov.b32 	%r949, 32;
	// begin inline asm
	{
    .reg .pred p;
    and.b32 %r947, %r954, %r949;    setp.ne.u32 p, %r947, 0;
    vote.ballot.sync.b32 %r947, p, 0xffffffff;
    @!p not.b32 %r947, %r947;
}

	// end inline asm
	and.b32  	%r968, %r947, %r967;
	mov.b32 	%r952, 64;
	// begin inline asm
	{
    .reg .pred p;
    and.b32 %r950, %r954, %r952;    setp.ne.u32 p, %r950, 0;
    vote.ballot.sync.b32 %r950, p, 0xffffffff;
    @!p not.b32 %r950, %r950;
}

	// end inline asm
	and.b32  	%r969, %r950, %r968;
	mov.b32 	%r955, 128;
	// begin inline asm
	{
    .reg .pred p;
    and.b32 %r953, %r954, %r955;    setp.ne.u32 p, %r953, 0;
    vote.ballot.sync.b32 %r953, p, 0xffffffff;
    @!p not.b32 %r953, %r953;
}

	// end inline asm
	and.b32  	%r970, %r953, %r969;
	clz.b32 	%r971, %r970;
	sub.s32 	%r240, 31, %r971;
	and.b32  	%r972, %r931, %r970;
	popc.b32 	%r241, %r972;
	setp.ne.s32 	%p157, %r460, %r240;
	mov.b32 	%r2384, 0;
	@%p157 bra 	$L__BB7_181;
	shl.b32 	%r973, %r954, 2;
	add.s32 	%r974, %r236, %r973;
	atom.shared.add.u32 	%r2384, [%r974], %r241;
$L__BB7_181:
	ld.param.u32 	%r2251, [_ZN3cub18CUB_300001_SM_10006detail10radix_sort29DeviceRadixSortOnesweepKernelINS1_5radix10policy_hubIfiyE10Policy1000ELNS0_9SortOrderE0EfiyiiNS1_21identity_decomposer_tEEEvPT5_SB_PT3_PKSC_PT1_PKSG_PT2_PKSK_T4_iiT6__param_9];
	shfl.sync.idx.b32	%r1000|%p158, %r2384, %r240, 31, -1;
	add.s32 	%r244, %r241, %r1000;
	setp.eq.s32 	%p159, %r2382, 2147483647;
	selp.b32 	%r1001, -2147483648, %r2382, %p159;
	shr.u32 	%r1002, %r1001, %r2251;
	and.b32  	%r997, %r1002, %r238;
	mov.b32 	%r977, 1;
	// begin inline asm
	{
    .reg .pred p;
    and.b32 %r975, %r997, %r977;    setp.ne.u32 p, %r975, 0;
    vote.ballot.sync.b32 %r975, p, 0xffffffff;
    @!p not.b32 %r975, %r975;
}

	// end inline asm
	mov.b32 	%r980, 2;
	// begin inline asm
	{
    .reg .pred p;
    and.b32 %r978, %r997, %r980;    setp.ne.u32 p, %r978, 0;
    vote.ballot.sync.b32 %r978, p, 0xffffffff;
    @!p not.b32 %r978, %r978;
}

	// end inline asm
	and.b32  	%r1003, %r978, %r975;
	mov.b32 	%r983, 4;
	// begin inline asm
	{
    .reg .pred p;
    and.b32 %r981, %r997, %r983;    setp.ne.u32 p, %r981, 0;
    vote.ballot.sync.b32 %r981, p, 0xffffffff;
    @!p not.b32 %r981, %r981;
}

	// end inline asm
	and.b32  	%r1004, %r981, %r1003;
	mov.b32 	%r986, 8;
	// begin inline asm
	{
    .reg .pred p;
    and.b32 %r984, %r997, %r986;    setp.ne.u32 p, %r984, 0;
    vote.ballot.sync.b32 %r984, p, 0xffffffff;
    @!p not.b32 %r984, %r984;
}

	// end inline asm
	and.b32  	%r1005, %r984, %r1004;
	mov.b32 	%r989, 16;
	// begin inline asm
	{
    .reg .pred p;
    and.b32 %r987, %r997, %r989;    setp.ne.u32 p, %r987, 0;
    vote.ballot.sync.b32 %r987, p, 0xffffffff;
    @!p not.b32 %r987, %r987;
}

	// end inline asm
	and.b32  	%r1006, %r987, %r1005;
	mov.b32 	%r992, 32;
	// begin inline asm
	{
    .reg .pred p;
    and.b32 %r990, %r997, %r992;    setp.ne.u32 p, %r990, 0;
    vote.ballot.sync.b32 %r990, p, 0xffffffff;
    @!p not.b32 %r990, %r990;
}

	// end inline asm
	and.b32  	%r1007, %r990, %r1006;
	mov.b32 	%r995, 64;
	// begin inline asm
	{
    .reg .pred p;
    and.b32 %r993, %r997, %r995;    setp.ne.u32 p, %r993, 0;
    vote.ballot.sync.b32 %r993, p, 0xffffffff;
    @!p not.b32 %r993, %r993;
}

	// end inline asm
	and.b32  	%r1008, %r993, %r1007;
	mov.b32 	%r998, 128;
	// begin inline asm
	{
    .reg .pred p;
    and.b32 %r996, %r997, %r998;    setp.ne.u32 p, %r996, 0;
    vote.ballot.sync.b32 %r996, p, 0xffffffff;
    @!p not.b32 %r996, %r996;
}

	// end inline asm
	and.b32  	%r1009, %r996, %r1008;
	clz.b32 	%r1010, %r1009;
	sub.s32 	%r246, 31, %r1010;
	and.b32  	%r1011, %r931, %r1009;
	popc.b32 	%r247, %r1011;
	setp.ne.s32 	%p160, %r460, %r246;
	mov.b32 	%r2385, 0;
	@%p160 bra 	$L__BB7_183;
	shl.b32 	%r1012, %r997, 2;
	add.s32 	%r1013, %r236, %r1012;
	atom.shared.add.u32 	%r2385, [%r1013], %r247;
$L__BB7_183:
	ld.param.u32 	%r2252, [_ZN3cub18CUB_300001_SM_10006detail10radix_sort29DeviceRadixSortOnesweepKernelINS1_5radix10policy_hubIfiyE10Policy1000ELNS0_9SortOrderE0EfiyiiNS1_21identity_decomposer_tEEEvPT5_SB_PT3_PKSC_PT1_PKSG_PT2_PKSK_T4_iiT6__param_9];
	shfl.sync.idx.b32	%r1039|%p161, %r2385, %r246, 31, -1;
	add.s32 	%r250, %r247, %r1039;
	setp.eq.s32 	%p162, %r2381, 2147483647;
	selp.b32 	%r1040, -2147483648, %r2381, %p162;
	shr.u32 	%r1041, %r1040, %r2252;
	and.b32  	%r1036, %r1041, %r238;
	mov.b32 	%r1016, 1;
	// begin inline asm
	{
    .reg .pred p;
    and.b32 %r1014, %r1036, %r1016;    setp.ne.u32 p, %r1014, 0;
    vote.ballot.sync.b32 %r1014, p, 0xffffffff;
    @!p not.b32 %r1014, %r1014;
}

	// end inline asm
	mov.b32 	%r1019, 2;
	// begin inline asm
	{
    .reg .pred p;
    and.b32 %r1017, %r1036, %r1019;    setp.ne.u32 p, %r1017, 0;
    vote.ballot.sync.b32 %r1017, p, 0xffffffff;
    @!p not.b32 %r1017, %r1017;
}

	// end inline asm
	and.b32  	%r1042, %r1017, %r1014;
	mov.b32 	%r1022, 4;
	// begin inline asm
	{
    .reg .pred p;
    and.b32 %r1020, %r1036, %r1022;    setp.ne.u32 p, %r1020, 0;
    vote.ballot.sync.b32 %r1020, p, 0xffffffff;
    @!p not.b32 %r1020, %r1020;
}

	// end inline asm
	and.b32  	%r1043, %r1020, %r1042;
	mov.b32 	%r1025, 8;
	// begin inline asm
	{
    .reg .pred p;
    and.b32 %r1023, %r1036, %r1025;    setp.ne.u32 p, %r1023, 0;
    vote.ballot.sync.b32 %r1023, p, 0xffffffff;
    @!p not.b32 %r1023, %r1023;
}

	// end inline asm
	and.b32  	%r1044, %r1023, %r1043;
	mov.b32 	%r1028, 16;
	// begin inline asm
	{
    .reg .pred p;
    and.b32 %r1026, %r1036, %r1028;    setp.ne.u32 p, %r1026, 0;
    vote.ballot.sync.b32 %r1026, p, 0xffffffff;
    @!p not.b32 %r1026, %r1026;
}

	// end inline asm
	and.b32  	%r1045, %r1026, %r1044;
	mov.b32 	%r1031, 32;
	// begin inline asm
	{
    .reg .pred p;
    and.b32 %r1029, %r1036, %r1031;    setp.ne.u32 p, %r1029, 0;
    vote.ballot.sync.b32 %r1029, p, 0xffffffff;
    @!p not.b32 %r1029, %r1029;
}

	// end inline asm
	and.b32  	%r1046, %r1029, %r1045;
	mov.b32 	%r1034, 64;
	// begin inline asm
	{
    .reg .pred p;
    and.b32 %r1032, %r1036, %r1034;    setp.ne.u32 p, %r1032, 0;
    vote.ballot.sync.b32 %r1032, p, 0xffffffff;
    @!p not.b32 %r1032, %r1032;
}

	// end inline asm
	and.b32  	%r1047, %r1032, %r1046;
	mov.b32 	%r1037, 128;
	// begin inline asm
	{
    .reg .pred p;
    and.b32 %r1035, %r1036, %r1037;    setp.ne.u32 p, %r1035, 0;
    vote.ballot.sync.b32 %r1035, p, 0xffffffff;
    @!p not.b32 %r1035, %r1035;
}

	// end inline asm
	and.b32  	%r1048, %r1035, %r1047;
	clz.b32 	%r1049, %r1048;
	sub.s32 	%r252, 31, %r1049;
	and.b32  	%r1050, %r931, %r1048;
	popc.b32 	%r253, %r1050;
	setp.ne.s32 	%p163, %r460, %r252;
	mov.b32 	%r2386, 0;
	@%p163 bra 	$L__BB7_185;
	shl.b32 	%r1051, %r1036, 2;
	add.s32 	%r1052, %r236, %r1051;
	atom.shared.add.u32 	%r2386, [%r1052], %r253;
$L__BB7_185:
	ld.param.u32 	%r2253, [_ZN3cub18CUB_300001_SM_10006detail10radix_sort29DeviceRadixSortOnesweepKernelINS1_5radix10policy_hubIfiyE10Policy1000ELNS0_9SortOrderE0EfiyiiNS1_21identity_decomposer_tEEEvPT5_SB_PT3_PKSC_PT1_PKSG_PT2_PKSK_T4_iiT6__param_9];
	shfl.sync.idx.b32	%r1078|%p164, %r2386, %r252, 31, -1;
	add.s32 	%r256, %r253, %r1078;
	setp.eq.s32 	%p165, %r2380, 2147483647;
	selp.b32 	%r1079, -2147483648, %r2380, %p165;
	shr.u32 	%r1080, %r1079, %r2253;
	and.b32  	%r1075, %r1080, %r238;
	mov.b32 	%r1055, 1;
	// begin inline asm
	{
    .reg .pred p;
    and.b32 %r1053, %r1075, %r1055;    setp.ne.u32 p, %r1053, 0;
    vote.ballot.sync.b32 %r1053, p, 0xffffffff;
    @!p not.b32 %r1053, %r1053;
}

	// end inline asm
	mov.b32 	%r1058, 2;
	// begin inline asm
	{
    .reg .pred p;
    and.b32 %r1056, %r1075, %r1058;    setp.ne.u32 p, %r1056, 0;
    vote.ballot.sync.b32 %r1056, p, 0xffffffff;
    @!p not.b32 %r1056, %r1056;
}

	// end inline asm
	and.b32  	%r1081, %r1056, %r1053;
	mov.b32 	%r1061, 4;
	// begin inline asm
	{
    .reg .pred p;
    and.b32 %r1059, %r1075, %r1061;    setp.ne.u32 p, %r1059, 0;
    vote.ballot.sync.b32 %r1059, p, 0xffffffff;
    @!p not.b32 %r1059, %r1059;
}

	// end inline asm
	and.b32  	%r1082, %r1059, %r1081;
	mov.b32 	%r1064, 8;
	// begin inline asm
	{
    .reg .pred p;
    and.b32 %r1062, %r1075, %r1064;    setp.ne.u32 p, %r1062, 0;
    vote.ballot.sync.b32 %r1062, p, 0xffffffff;
    @!p not.b32 %r1062, %r1062;
}

	// end inline asm
	and.b32  	%r1083, %r1062, %r1082;
	mov.b32 	%r1067, 16;
	// begin inline asm
	{
    .reg .pred p;
    and.b32 %r1065, %r1075, %r1067;    setp.ne.u32 p, %r1065, 0;
    vote.ballot.sync.b32 %r1065, p, 0xffffffff;
    @!p not.b32 %r1065, %r1065;
}

	// end inline asm
	and.b32  	%r1084, %r1065, %r1083;
	mov.b32 	%r1070, 32;
	// begin inline asm
	{
    .reg .pred p;
    and.b32 %r1068, %r1075, %r1070;    setp.ne.u32 p, %r1068, 0;
    vote.ballot.sync.b32 %r1068, p, 0xffffffff;
    @!p not.b32 %r1068, %r1068;
}

	// end inline asm
	and.b32  	%r1085, %r1068, %r1084;
	mov.b32 	%r1073, 64;
	// begin inline asm
	{
    .reg .pred p;
    and.b32 %r1071, %r1075, %r1073;    setp.ne.u32 p, %r1071, 0;
    vote.ballot.sync.b32 %r1071, p, 0xffffffff;
    @!p not.b32 %r1071, %r1071;
}

	// end inline asm
	and.b32  	%r1086, %r1071, %r1085;
	mov.b32 	%r1076, 128;
	// begin inline asm
	{
    .reg .pred p;
    and.b32 %r1074, %r1075, %r1076;    setp.ne.u32 p, %r1074, 0;
    vote.ballot.sync.b32 %r1074, p, 0xffffffff;
    @!p not.b32 %r1074, %r1074;
}

	// end inline asm
	and.b32  	%r1087, %r1074, %r1086;
	clz.b32 	%r1088, %r1087;
	sub.s32 	%r258, 31, %r1088;
	and.b32  	%r1089, %r931, %r1087;
	popc.b32 	%r259, %r1089;
	setp.ne.s32 	%p166, %r460, %r258;
	mov.b32 	%r2387, 0;
	@%p166 bra 	$L__BB7_187;
	shl.b32 	%r1090, %r1075, 2;
	add.s32 	%r1091, %r236, %r1090;
	atom.shared.add.u32 	%r2387, [%r1091], %r259;
$L__BB7_187:
	ld.param.u32 	%r2254, [_ZN3cub18CUB_300001_SM_10006detail10radix_sort29DeviceRadixSortOnesweepKernelINS1_5radix10policy_hubIfiyE10Policy1000ELNS0_9SortOrderE0EfiyiiNS1_21identity_decomposer_tEEEvPT5_SB_PT3_PKSC_PT1_PKSG_PT2_PKSK_T4_iiT6__param_9];
	shfl.sync.idx.b32	%r1117|%p167, %r2387, %r258, 31, -1;
	add.s32 	%r262, %r259, %r1117;
	setp.eq.s32 	%p168, %r2379, 2147483647;
	selp.b32 	%r1118, -2147483648, %r2379, %p168;
	shr.u32 	%r1119, %r1118, %r2254;
	and.b32  	%r1114, %r1119, %r238;
	mov.b32 	%r1094, 1;
	// begin inline asm
	{
    .reg .pred p;
    and.b32 %r1092, %r1114, %r1094;    setp.ne.u32 p, %r1092, 0;
    vote.ballot.sync.b32 %r1092, p, 0xffffffff;
    @!p not.b32 %r1092, %r1092;
}

	// end inline asm
	mov.b32 	%r1097, 2;
	// begin inline asm
	{
    .reg .pred p;
    and.b32 %r1095, %r1114, %r1097;    setp.ne.u32 p, %r1095, 0;
    vote.ballot.sync.b32 %r1095, p, 0xffffffff;
    @!p not.b32 %r1095, %r1095;
}

	// end inline asm
	and.b32  	%r1120, %r1095, %r1092;
	mov.b32 	%r1100, 4;
	// begin inline asm
	{
    .reg .pred p;
    and.b32 %r1098, %r1114, %r1100;    setp.ne.u32 p, %r1098, 0;
    vote.ballot.sync.b32 %r1098, p, 0xffffffff;
    @!p not.b32 %r1098, %r1098;
}

	// end inline asm
	and.b32  	%r1121, %r1098, %r1120;
	mov.b32 	%r1103, 8;
	// begin inline asm
	{
    .reg .pred p;
    and.b32 %r1101, %r1114, %r1103;    setp.ne.u32 p, %r1101, 0;
    vote.ballot.sync.b32 %r1101, p, 0xffffffff;
    @!p not.b32 %r1101, %r1101;
}

	// end inline asm
	and.b32  	%r1122, %r1101, %r1121;
	mov.b32 	%r1106, 16;
	// begin inline asm
	{
    .reg .pred p;
    and.b32 %r1104, %r1114, %r1106;    setp.ne.u32 p, %r1104, 0;
    vote.ballot.sync.b32 %r1104, p, 0xffffffff;
    @!p not.b32 %r1104, %r1104;
}

	// end inline asm
	and.b32  	%r1123, %r1104, %r1122;
	mov.b32 	%r1109, 32;
	// begin inline asm
	{
    .reg .pred p;
    and.b32 %r1107, %r1114, %r1109;    setp.ne.u32 p, %r1107, 0;
    vote.ballot.sync.b32 %r1107, p, 0xffffffff;
    @!p not.b32 %r1107, %r1107;
}

	// end inline asm
	and.b32  	%r1124, %r1107, %r1123;
	mov.b32 	%r1112, 64;
	// begin inline asm
	{
    .reg .pred p;
    and.b32 %r1110, %r1114, %r1112;    setp.ne.u32 p, %r1110, 0;
    vote.ballot.sync.b32 %r1110, p, 0xffffffff;
    @!p not.b32 %r1110, %r1110;
}

	// end inline asm
	and.b32  	%r1125, %r1110, %r1124;
	mov.b32 	%r1115, 128;
	// begin inline asm
	{
    .reg .pred p;
    and.b32 %r1113, %r1114, %r1115;    setp.ne.u32 p, %r1113, 0;
    vote.ballot.sync.b32 %r1113, p, 0xffffffff;
    @!p not.b32 %r1113, %r1113;
}

	// end inline asm
	and.b32  	%r1126, %r1113, %r1125;
	clz.b32 	%r1127, %r1126;
	sub.s32 	%r264, 31, %r1127;
	and.b32  	%r1128, %r931, %r1126;
	popc.b32 	%r265, %r1128;
	setp.ne.s32 	%p169, %r460, %r264;
	mov.b32 	%r2388, 0;
	@%p169 bra 	$L__BB7_189;
	shl.b32 	%r1129, %r1114, 2;
	add.s32 	%r1130, %r236, %r1129;
	atom.shared.add.u32 	%r2388, [%r1130], %r265;
$L__BB7_189:
	ld.param.u32 	%r2255, [_ZN3cub18CUB_300001_SM_10006detail10radix_sort29DeviceRadixSortOnesweepKernelINS1_5radix10policy_hubIfiyE10Policy1000ELNS0_9SortOrderE0EfiyiiNS1_21identity_decomposer_tEEEvPT5_SB_PT3_PKSC_PT1_PKSG_PT2_PKSK_T4_iiT6__param_9];
	shfl.sync.idx.b32	%r1156|%p170, %r2388, %r264, 31, -1;
	add.s32 	%r268, %r265, %r1156;
	setp.eq.s32 	%p171, %r2378, 2147483647;
	selp.b32 	%r1157, -2147483648, %r2378, %p171;
	shr.u32 	%r1158, %r1157, %r2255;
	and.b32  	%r1153, %r1158, %r238;
	mov.b32 	%r1133, 1;
	// begin inline asm
	{
    .reg .pred p;
    and.b32 %r1131, %r1153, %r1133;    setp.ne.u32 p, %r1131, 0;
    vote.ballot.sync.b32 %r1131, p, 0xffffffff;
    @!p not.b32 %r1131, %r1131;
}

	// end inline asm
	mov.b32 	%r1136, 2;
	// begin inline asm
	{
    .reg .pred p;
    and.b32 %r1134, %r1153, %r1136;    setp.ne.u32 p, %r1134, 0;
    vote.ballot.sync.b32 %r1134, p, 0xffffffff;
    @!p not.b32 %r1134, %r1134;
}

	// end inline asm
	and.b32  	%r1159, %r1134, %r1131;
	mov.b32 	%r1139, 4;
	// begin inline asm
	{
    .reg .pred p;
    and.b32 %r1137, %r1153, %r1139;    setp.ne.u32 p, %r1137, 0;
    vote.ballot.sync.b32 %r1137, p, 0xffffffff;
    @!p not.b32 %r1137, %r1137;
}

	// end inline asm
	and.b32  	%r1160, %r1137, %r1159;
	mov.b32 	%r1142, 8;
	// begin inline asm
	{
    .reg .pred p;
    and.b32 %r1140, %r1153, %r1142;    setp.ne.u32 p, %r1140, 0;
    vote.ballot.sync.b32 %r1140, p, 0xffffffff;
    @!p not.b32 %r1140, %r1140;
}

	// end inline asm
	and.b32  	%r1161, %r1140, %r1160;
	mov.b32 	%r1145, 16;
	// begin inline asm
	{
    .reg .pred p;
    and.b32 %r1143, %r1153, %r1145;    setp.ne.u32 p, %r1143, 0;
    vote.ballot.sync.b32 %r1143, p, 0xffffffff;
    @!p not.b32 %r1143, %r1143;
}

	// end inline asm
	and.b32  	%r1162, %r1143, %r1161;
	mov.b32 	%r1148, 32;
	// begin inline asm
	{
    .reg .pred p;
    and.b32 %r1146, %r1153, %r1148;    setp.ne.u32 p, %r1146, 0;
    vote.ballot.sync.b32 %r1146, p, 0xffffffff;
    @!p not.b32 %r1146, %r1146;
}

	// end inline asm
	and.b32  	%r1163, %r1146, %r1162;
	mov.b32 	%r1151, 64;
	// begin inline asm
	{
    .reg .pred p;
    and.b32 %r1149, %r1153, %r1151;    setp.ne.u32 p, %r1149, 0;
    vote.ballot.sync.b32 %r1149, p, 0xffffffff;
    @!p not.b32 %r1149, %r1149;
}

	// end inline asm
	and.b32  	%r1164, %r1149, %r1163;
	mov.b32 	%r1154, 128;
	// begin inline asm
	{
    .reg .pred p;
    and.b32 %r1152, %r1153, %r1154;    setp.ne.u32 p, %r1152, 0;
    vote.ballot.sync.b32 %r1152, p, 0xffffffff;
    @!p not.b32 %r1152, %r1152;
}

	// end inline asm
	and.b32  	%r1165, %r1152, %r1164;
	clz.b32 	%r1166, %r1165;
	sub.s32 	%r270, 31, %r1166;
	and.b32  	%r1167, %r931, %r1165;
	popc.b32 	%r271, %r1167;
	setp.ne.s32 	%p172, %r460, %r270;
	mov.b32 	%r2389, 0;
	@%p172 bra 	$L__BB7_191;
	shl.b32 	%r1168, %r1153, 2;
	add.s32 	%r1169, %r236, %r1168;
	atom.shared.add.u32 	%r2389, [%r1169], %r271;
$L__BB7_191:
	ld.param.u32 	%r2256, [_ZN3cub18CUB_300001_SM_10006detail10radix_sort29DeviceRadixSortOnesweepKernelINS1_5radix10policy_hubIfiyE10Policy1000ELNS0_9SortOrderE0EfiyiiNS1_21identity_decomposer_tEEEvPT5_SB_PT3_PKSC_PT1_PKSG_PT2_PKSK_T4_iiT6__param_9];
	shfl.sync.idx.b32	%r1195|%p173, %r2389, %r270, 31, -1;
	add.s32 	%r274, %r271, %r1195;
	setp.eq.s32 	%p174, %r2377, 2147483647;
	selp.b32 	%r1196, -2147483648, %r2377, %p174;
	shr.u32 	%r1197, %r1196, %r2256;
	and.b32  	%r1192, %r1197, %r238;
	mov.b32 	%r1172, 1;
	// begin inline asm
	{
    .reg .pred p;
    and.b32 %r1170, %r1192, %r1172;    setp.ne.u32 p, %r1170, 0;
    vote.ballot.sync.b32 %r1170, p, 0xffffffff;
    @!p not.b32 %r1170, %r1170;
}

	// end inline asm
	mov.b32 	%r1175, 2;
	// begin inline asm
	{
    .reg .pred p;
    and.b32 %r1173, %r1192, %r1175;    setp.ne.u32 p, %r1173, 0;
    vote.ballot.sync.b32 %r1173, p, 0xffffffff;
    @!p not.b32 %r1173, %r1173;
}

	// end inline asm
	and.b32  	%r1198, %r1173, %r1170;
	mov.b32 	%r1178, 4;
	// begin inline asm
	{
    .reg .pred p;
    and.b32 %r1176, %r1192, %r1178;    setp.ne.u32 p, %r1176, 0;
    vote.ballot.sync.b32 %r1176, p, 0xffffffff;
    @!p not.b32 %r1176, %r1176;
}

	// end inline asm
	and.b32  	%r1199, %r1176, %r1198;
	mov.b32 	%r1181, 8;
	// begin inline asm
	{
    .reg .pred p;
    and.b32 %r1179, %r1192, %r1181;    setp.ne.u32 p, %r1179, 0;
    vote.ballot.sync.b32 %r1179, p, 0xffffffff;
    @!p not.b32 %r1179, %r1179;
}

	// end inline asm
	and.b32  	%r1200, %r1179, %r1199;
	mov.b32 	%r1184, 16;
	// begin inline asm
	{
    .reg .pred p;
    and.b32 %r1182, %r1192, %r1184;    setp.ne.u32 p, %r1182, 0;
    vote.ballot.sync.b32 %r1182, p, 0xffffffff;
    @!p not.b32 %r1182, %r1182;
}

	// end inline asm
	and.b32  	%r1201, %r1182, %r1200;
	mov.b32 	%r1187, 32;
	// begin inline asm
	{
    .reg .pred p;
    and.b32 %r1185, %r1192, %r1187;    setp.ne.u32 p, %r1185, 0;
    vote.ballot.sync.b32 %r1185, p, 0xffffffff;
    @!p not.b32 %r1185, %r1185;
}

	// end inline asm
	and.b32  	%r1202, %r1185, %r1201;
	mov.b32 	%r1190, 64;
	// begin inline asm
	{
    .reg .pred p;
    and.b32 %r1188, %r1192, %r1190;    setp.ne.u32 p, %r1188, 0;
    vote.ballot.sync.b32 %r1188, p, 0xffffffff;
    @!p not.b32 %r1188, %r1188;
}

	// end inline asm
	and.b32  	%r1203, %r1188, %r1202;
	mov.b32 	%r1193, 128;
	// begin inline asm
	{
    .reg .pred p;
    and.b32 %r1191, %r1192, %r1193;    setp.ne.u32 p, %r1191, 0;
    vote.ballot.sync.b32 %r1191, p, 0xffffffff;
    @!p not.b32 %r1191, %r1191;
}

	// end inline asm
	and.b32  	%r1204, %r1191, %r1203;
	clz.b32 	%r1205, %r1204;
	sub.s32 	%r276, 31, %r1205;
	and.b32  	%r1206, %r931, %r1204;
	popc.b32 	%r277, %r1206;
	setp.ne.s32 	%p175, %r460, %r276;
	mov.b32 	%r2390, 0;
	@%p175 bra 	$L__BB7_193;
	shl.b32 	%r1207, %r1192, 2;
	add.s32 	%r1208, %r236, %r1207;
	atom.shared.add.u32 	%r2390, [%r1208], %r277;
$L__BB7_193:
	ld.param.u32 	%r2257, [_ZN3cub18CUB_300001_SM_10006detail10radix_sort29DeviceRadixSortOnesweepKernelINS1_5radix10policy_hubIfiyE10Policy1000ELNS0_9SortOrderE0EfiyiiNS1_21identity_decomposer_tEEEvPT5_SB_PT3_PKSC_PT1_PKSG_PT2_PKSK_T4_iiT6__param_9];
	shfl.sync.idx.b32	%r1234|%p176, %r2390, %r276, 31, -1;
	add.s32 	%r280, %r277, %r1234;
	setp.eq.s32 	%p177, %r2376, 2147483647;
	selp.b32 	%r1235, -2147483648, %r2376, %p177;
	shr.u32 	%r1236, %r1235, %r2257;
	and.b32  	%r1231, %r1236, %r238;
	mov.b32 	%r1211, 1;
	// begin inline asm
	{
    .reg .pred p;
    and.b32 %r1209, %r1231, %r1211;    setp.ne.u32 p, %r1209, 0;
    vote.ballot.sync.b32 %r1209, p, 0xffffffff;
    @!p not.b32 %r1209, %r1209;
}

	// end inline asm
	mov.b32 	%r1214, 2;
	// begin inline asm
	{
    .reg .pred p;
    and.b32 %r1212, %r1231, %r1214;    setp.ne.u32 p, %r1212, 0;
    vote.ballot.sync.b32 %r1212, p, 0xffffffff;
    @!p not.b32 %r1212, %r1212;
}

	// end inline asm
	and.b32  	%r1237, %r1212, %r1209;
	mov.b32 	%r1217, 4;
	// begin inline asm
	{
    .reg .pred p;
    and.b32 %r1215, %r1231, %r1217;    setp.ne.u32 p, %r1215, 0;
    vote.ballot.sync.b32 %r1215, p, 0xffffffff;
    @!p not.b32 %r1215, %r1215;
}

	// end inline asm
	and.b32  	%r1238, %r1215, %r1237;
	mov.b32 	%r1220, 8;
	// begin inline asm
	{
    .reg .pred p;
    and.b32 %r1218, %r1231, %r1220;    setp.ne.u32 p, %r1218, 0;
    vote.ballot.sync.b32 %r1218, p, 0xffffffff;
    @!p not.b32 %r1218, %r1218;
}

	// end inline asm
	and.b32  	%r1239, %r1218, %r1238;
	mov.b32 	%r1223, 16;
	// begin inline asm
	{
    .reg .pred p;
    and.b32 %r1221, %r1231, %r1223;    setp.ne.u32 p, %r1221, 0;
    vote.ballot.sync.b32 %r1221, p, 0xffffffff;
    @!p not.b32 %r1221, %r1221;
}

	// end inline asm
	and.b32  	%r1240, %r1221, %r1239;
	mov.b32 	%r1226, 32;
	// begin inline asm
	{
    .reg .pred p;
    and.b32 %r1224, %r1231, %r1226;    setp.ne.u32 p, %r1224, 0;
    vote.ballot.sync.b32 %r1224, p, 0xffffffff;
    @!p not.b32 %r1224, %r1224;
}

	// end inline asm
	and.b32  	%r1241, %r1224, %r1240;
	mov.b32 	%r1229, 64;
	// begin inline asm
	{
    .reg .pred p;
    and.b32 %r1227, %r1231, %r1229;    setp.ne.u32 p, %r1227, 0;
    vote.ballot.sync.b32 %r1227, p, 0xffffffff;
    @!p not.b32 %r1227, %r1227;
}

	// end inline asm
	and.b32  	%r1242, %r1227, %r1241;
	mov.b32 	%r1232, 128;
	// begin inline asm
	{
    .reg .pred p;
    and.b32 %r1230, %r1231, %r1232;    setp.ne.u32 p, %r1230, 0;
    vote.ballot.sync.b32 %r1230, p, 0xffffffff;
    @!p not.b32 %r1230, %r1230;
}

	// end inline asm
	and.b32  	%r1243, %r1230, %r1242;
	clz.b32 	%r1244, %r1243;
	sub.s32 	%r282, 31, %r1244;
	and.b32  	%r1245, %r931, %r1243;
	popc.b32 	%r283, %r1245;
	setp.ne.s32 	%p178, %r460, %r282;
	mov.b32 	%r2391, 0;
	@%p178 bra 	$L__BB7_195;
	shl.b32 	%r1246, %r1231, 2;
	add.s32 	%r1247, %r236, %r1246;
	atom.shared.add.u32 	%r2391, [%r1247], %r283;
$L__BB7_195:
	ld.param.u32 	%r2258, [_ZN3cub18CUB_300001_SM_10006detail10radix_sort29DeviceRadixSortOnesweepKernelINS1_5radix10policy_hubIfiyE10Policy1000ELNS0_9SortOrderE0EfiyiiNS1_21identity_decomposer_tEEEvPT5_SB_PT3_PKSC_PT1_PKSG_PT2_PKSK_T4_iiT6__param_9];
	shfl.sync.idx.b32	%r1273|%p179, %r2391, %r282, 31, -1;
	add.s32 	%r286, %r283, %r1273;
	setp.eq.s32 	%p180, %r2375, 2147483647;
	selp.b32 	%r1274, -2147483648, %r2375, %p180;
	shr.u32 	%r1275, %r1274, %r2258;
	and.b32  	%r1270, %r1275, %r238;
	mov.b32 	%r1250, 1;
	// begin inline asm
	{
    .reg .pred p;
    and.b32 %r1248, %r1270, %r1250;    setp.ne.u32 p, %r1248, 0;
    vote.ballot.sync.b32 %r1248, p, 0xffffffff;
    @!p not.b32 %r1248, %r1248;
}

	// end inline asm
	mov.b32 	%r1253, 2;
	// begin inline asm
	{
    .reg .pred p;
    and.b32 %r1251, %r1270, %r1253;    setp.ne.u32 p, %r1251, 0;
    vote.ballot.sync.b32 %r1251, p, 0xffffffff;
    @!p not.b32 %r1251, %r1251;
}

	// end inline asm
	and.b32  	%r1276, %r1251, %r1248;
	mov.b32 	%r1256, 4;
	// begin inline asm
	{
    .reg .pred p;
    and.b32 %r1254, %r1270, %r1256;    setp.ne.u32 p, %r1254, 0;
    vote.ballot.sync.b32 %r1254, p, 0xffffffff;
    @!p not.b32 %r1254, %r1254;
}

	// end inline asm
	and.b32  	%r1277, %r1254, %r1276;
	mov.b32 	%r1259, 8;
	// begin inline asm
	{
    .reg .pred p;
    and.b32 %r1257, %r1270, %r1259;    setp.ne.u32 p, %r1257, 0;
    vote.ballot.sync.b32 %r1257, p, 0xffffffff;
    @!p not.b32 %r1257, %r1257;
}

	// end inline asm
	and.b32  	%r1278, %r1257, %r1277;
	mov.b32 	%r1262, 16;
	// begin inline asm
	{
    .reg .pred p;
    and.b32 %r1260, %r1270, %r1262;    setp.ne.u32 p, %r1260, 0;
    vote.ballot.sync.b32 %r1260, p, 0xffffffff;
    @!p not.b32 %r1260, %r1260;
}

	// end inline asm
	and.b32  	%r1279, %r1260, %r1278;
	mov.b32 	%r1265, 32;
	// begin inline asm
	{
    .reg .pred p;
    and.b32 %r1263, %r1270, %r1265;    setp.ne.u32 p, %r1263, 0;
    vote.ballot.sync.b32 %r1263, p, 0xffffffff;
    @!p not.b32 %r1263, %r1263;
}

	// end inline asm
	and.b32  	%r1280, %r1263, %r1279;
	mov.b32 	%r1268, 64;
	// begin inline asm
	{
    .reg .pred p;
    and.b32 %r1266, %r1270, %r1268;    setp.ne.u32 p, %r1266, 0;
    vote.ballot.sync.b32 %r1266, p, 0xffffffff;
    @!p not.b32 %r1266, %r1266;
}

	// end inline asm
	and.b32  	%r1281, %r1266, %r1280;
	mov.b32 	%r1271, 128;
	// begin inline asm
	{
    .reg .pred p;
    and.b32 %r1269, %r1270, %r1271;    setp.ne.u32 p, %r1269, 0;
    vote.ballot.sync.b32 %r1269, p, 0xffffffff;
    @!p not.b32 %r1269, %r1269;
}

	// end inline asm
	and.b32  	%r1282, %r1269, %r1281;
	clz.b32 	%r1283, %r1282;
	sub.s32 	%r288, 31, %r1283;
	and.b32  	%r1284, %r931, %r1282;
	popc.b32 	%r289, %r1284;
	setp.ne.s32 	%p181, %r460, %r288;
	mov.b32 	%r2392, 0;
	@%p181 bra 	$L__BB7_197;
	shl.b32 	%r1285, %r1270, 2;
	add.s32 	%r1286, %r236, %r1285;
	atom.shared.add.u32 	%r2392, [%r1286], %r289;
$L__BB7_197:
	ld.param.u32 	%r2259, [_ZN3cub18CUB_300001_SM_10006detail10radix_sort29DeviceRadixSortOnesweepKernelINS1_5radix10policy_hubIfiyE10Policy1000ELNS0_9SortOrderE0EfiyiiNS1_21identity_decomposer_tEEEvPT5_SB_PT3_PKSC_PT1_PKSG_PT2_PKSK_T4_iiT6__param_9];
	shfl.sync.idx.b32	%r1312|%p182, %r2392, %r288, 31, -1;
	add.s32 	%r292, %r289, %r1312;
	setp.eq.s32 	%p183, %r2374, 2147483647;
	selp.b32 	%r1313, -2147483648, %r2374, %p183;
	shr.u32 	%r1314, %r1313, %r2259;
	and.b32  	%r1309, %r1314, %r238;
	mov.b32 	%r1289, 1;
	// begin inline asm
	{
    .reg .pred p;
    and.b32 %r1287, %r1309, %r1289;    setp.ne.u32 p, %r1287, 0;
    vote.ballot.sync.b32 %r1287, p, 0xffffffff;
    @!p not.b32 %r1287, %r1287;
}

	// end inline asm
	mov.b32 	%r1292, 2;
	// begin inline asm
	{
    .reg .pred p;
    and.b32 %r1290, %r1309, %r1292;    setp.ne.u32 p, %r1290, 0;
    vote.ballot.sync.b32 %r1290, p, 0xffffffff;
    @!p not.b32 %r1290, %r1290;
}

	// end inline asm
	and.b32  	%r1315, %r1290, %r1287;
	mov.b32 	%r1295, 4;
	// begin inline asm
	{
    .reg .pred p;
    and.b32 %r1293, %r1309, %r1295;    setp.ne.u32 p, %r1293, 0;
    vote.ballot.sync.b32 %r1293, p, 0xffffffff;
    @!p not.b32 %r1293, %r1293;
}

	// end inline asm
	and.b32  	%r1316, %r1293, %r1315;
	mov.b32 	%r1298, 8;
	// begin inline asm
	{
    .reg .pred p;
    and.b32 %r1296, %r1309, %r1298;    setp.ne.u32 p, %r1296, 0;
    vote.ballot.sync.b32 %r1296, p, 0xffffffff;
    @!p not.b32 %r1296, %r1296;
}

	// end inline asm
	and.b32  	%r1317, %r1296, %r1316;
	mov.b32 	%r1301, 16;
	// begin inline asm
	{
    .reg .pred p;
    and.b32 %r1299, %r1309, %r1301;    setp.ne.u32 p, %r1299, 0;
    vote.ballot.sync.b32 %r1299, p, 0xffffffff;
    @!p not.b32 %r1299, %r1299;
}

	// end inline asm
	and.b32  	%r1318, %r1299, %r1317;
	mov.b32 	%r1304, 32;
	// begin inline asm
	{
    .reg .pred p;
    and.b32 %r1302, %r1309, %r1304;    setp.ne.u32 p, %r1302, 0;
    vote.ballot.sync.b32 %r1302, p, 0xffffffff;
    @!p not.b32 %r1302, %r1302;
}

	// end inline asm
	and.b32  	%r1319, %r1302, %r1318;
	mov.b32 	%r1307, 64;
	// begin inline asm
	{
    .reg .pred p;
    and.b32 %r1305, %r1309, %r1307;    setp.ne.u32 p, %r1305, 0;
    vote.ballot.sync.b32 %r1305, p, 0xffffffff;
    @!p not.b32 %r1305, %r1305;
}

	// end inline asm
	and.b32  	%r1320, %r1305, %r1319;
	mov.b32 	%r1310, 128;
	// begin inline asm
	{
    .reg .pred p;
    and.b32 %r1308, %r1309, %r1310;    setp.ne.u32 p, %r1308, 0;
    vote.ballot.sync.b32 %r1308, p, 0xffffffff;
    @!p not.b32 %r1308, %r1308;
}

	// end inline asm
	and.b32  	%r1321, %r1308, %r1320;
	clz.b32 	%r1322, %r1321;
	sub.s32 	%r294, 31, %r1322;
	and.b32  	%r1323, %r931, %r1321;
	popc.b32 	%r295, %r1323;
	setp.ne.s32 	%p184, %r460, %r294;
	mov.b32 	%r2393, 0;
	@%p184 bra 	$L__BB7_199;
	shl.b32 	%r1328, %r1309, 2;
	add.s32 	%r1329, %r236, %r1328;
	atom.shared.add.u32 	%r2393, [%r1329], %r295;
$L__BB7_199:
	ld.param.u32 	%r2260, [_ZN3cub18CUB_300001_SM_10006detail10radix_sort29DeviceRadixSortOnesweepKernelINS1_5radix10policy_hubIfiyE10Policy1000ELNS0_9SortOrderE0EfiyiiNS1_21identity_decomposer_tEEEvPT5_SB_PT3_PKSC_PT1_PKSG_PT2_PKSK_T4_iiT6__param_9];
	shfl.sync.idx.b32	%r1355|%p185, %r2393, %r294, 31, -1;
	add.s32 	%r298, %r295, %r1355;
	setp.eq.s32 	%p186, %r2373, 2147483647;
	selp.b32 	%r1356, -2147483648, %r2373, %p186;
	shr.u32 	%r1357, %r1356, %r2260;
	and.b32  	%r1352, %r1357, %r238;
	mov.b32 	%r1332, 1;
	// begin inline asm
	{
    .reg .pred p;
    and.b32 %r1330, %r1352, %r1332;    setp.ne.u32 p, %r1330, 0;
    vote.ballot.sync.b32 %r1330, p, 0xffffffff;
    @!p not.b32 %r1330, %r1330;
}

	// end inline asm
	mov.b32 	%r1335, 2;
	// begin inline asm
	{
    .reg .pred p;
    and.b32 %r1333, %r1352, %r1335;    setp.ne.u32 p, %r1333, 0;
    vote.ballot.sync.b32 %r1333, p, 0xffffffff;
    @!p not.b32 %r1333, %r1333;
}

	// end inline asm
	and.b32  	%r1358, %r1333, %r1330;
	mov.b32 	%r1338, 4;
	// begin inline asm
	{
    .reg .pred p;
    and.b32 %r1336, %r1352, %r1338;    setp.ne.u32 p, %r1336, 0;
    vote.ballot.sync.b32 %r1336, p, 0xffffffff;
    @!p not.b32 %r1336, %r1336;
}

	// end inline asm
	and.b32  	%r1359, %r1336, %r1358;
	mov.b32 	%r1341, 8;
	// begin inline asm
	{
    .reg .pred p;
    and.b32 %r1339, %r1352, %r1341;    setp.ne.u32 p, %r1339, 0;
    vote.ballot.sync.b32 %r1339, p, 0xffffffff;
    @!p not.b32 %r1339, %r1339;
}

	// end inline asm
	and.b32  	%r1360, %r1339, %r1359;
	mov.b32 	%r1344, 16;
	// begin inline asm
	{
    .reg .pred p;
    and.b32 %r1342, %r1352, %r1344;    setp.ne.u32 p, %r1342, 0;
    vote.ballot.sync.b32 %r1342, p, 0xffffffff;
    @!p not.b32 %r1342, %r1342;
}

	// end inline asm
	and.b32  	%r1361, %r1342, %r1360;
	mov.b32 	%r1347, 32;
	// begin inline asm
	{
    .reg .pred p;
    and.b32 %r1345, %r1352, %r1347;    setp.ne.u32 p, %r1345, 0;
    vote.ballot.sync.b32 %r1345, p, 0xffffffff;
    @!p not.b32 %r1345, %r1345;
}

	// end inline asm
	and.b32  	%r1362, %r1345, %r1361;
	mov.b32 	%r1350, 64;
	// begin inline asm
	{
    .reg .pred p;
    and.b32 %r1348, %r1352, %r1350;    setp.ne.u32 p, %r1348, 0;
    vote.ballot.sync.b32 %r1348, p, 0xffffffff;
    @!p not.b32 %r1348, %r1348;
}

	// end inline asm
	and.b32  	%r1363, %r1348, %r1362;
	mov.b32 	%r1353, 128;
	// begin inline asm
	{
    .reg .pred p;
    and.b32 %r1351, %r1352, %r1353;    setp.ne.u32 p, %r1351, 0;
    vote.ballot.sync.b32 %r1351, p, 0xffffffff;
    @!p not.b32 %r1351, %r1351;
}

	// end inline asm
	and.b32  	%r1364, %r1351, %r1363;
	clz.b32 	%r1365, %r1364;
	sub.s32 	%r300, 31, %r1365;
	and.b32  	%r1366, %r931, %r1364;
	popc.b32 	%r301, %r1366;
	setp.ne.s32 	%p187, %r460, %r300;
	mov.b32 	%r2394, 0;
	@%p187 bra 	$L__BB7_201;
	shl.b32 	%r1371, %r1352, 2;
	add.s32 	%r1372, %r236, %r1371;
	atom.shared.add.u32 	%r2394, [%r1372], %r301;
$L__BB7_201:
	ld.param.u32 	%r2261, [_ZN3cub18CUB_300001_SM_10006detail10radix_sort29DeviceRadixSortOnesweepKernelINS1_5radix10policy_hubIfiyE10Policy1000ELNS0_9SortOrderE0EfiyiiNS1_21identity_decomposer_tEEEvPT5_SB_PT3_PKSC_PT1_PKSG_PT2_PKSK_T4_iiT6__param_9];
	shfl.sync.idx.b32	%r1398|%p188, %r2394, %r300, 31, -1;
	add.s32 	%r304, %r301, %r1398;
	setp.eq.s32 	%p189, %r2372, 2147483647;
	selp.b32 	%r1399, -2147483648, %r2372, %p189;
	shr.u32 	%r1400, %r1399, %r2261;
	and.b32  	%r1395, %r1400, %r238;
	mov.b32 	%r1375, 1;
	// begin inline asm
	{
    .reg .pred p;
    and.b32 %r1373, %r1395, %r1375;    setp.ne.u32 p, %r1373, 0;
    vote.ballot.sync.b32 %r1373, p, 0xffffffff;
    @!p not.b32 %r1373, %r1373;
}

	// end inline asm
	mov.b32 	%r1378, 2;
	// begin inline asm
	{
    .reg .pred p;
    and.b32 %r1376, %r1395, %r1378;    setp.ne.u32 p, %r1376, 0;
    vote.ballot.sync.b32 %r1376, p, 0xffffffff;
    @!p not.b32 %r1376, %r1376;
}

	// end inline asm
	and.b32  	%r1401, %r1376, %r1373;
	mov.b32 	%r1381, 4;
	// begin inline asm
	{
    .reg .pred p;
    and.b32 %r1379, %r1395, %r1381;    setp.ne.u32 p, %r1379, 0;
    vote.ballot.sync.b32 %r1379, p, 0xffffffff;
    @!p not.b32 %r1379, %r1379;
}

	// end inline asm
	and.b32  	%r1402, %r1379, %r1401;
	mov.b32 	%r1384, 8;
	// begin inline asm
	{
    .reg .pred p;
    and.b32 %r1382, %r1395, %r1384;    setp.ne.u32 p, %r1382, 0;
    vote.ballot.sync.b32 %r1382, p, 0xffffffff;
    @!p not.b32 %r1382, %r1382;
}

	// end inline asm
	and.b32  	%r1403, %r1382, %r1402;
	mov.b32 	%r1387, 16;
	// begin inline asm
	{
    .reg .pred p;
    and.b32 %r1385, %r1395, %r1387;    setp.ne.u32 p, %r1385, 0;
    vote.ballot.sync.b32 %r1385, p, 0xffffffff;
    @!p not.b32 %r1385, %r1385;
}

	// end inline asm
	and.b32  	%r1404, %r1385, %r1403;
	mov.b32 	%r1390, 32;
	// begin inline asm
	{
    .reg .pred p;
    and.b32 %r1388, %r1395, %r1390;    setp.ne.u32 p, %r1388, 0;
    vote.ballot.sync.b32 %r1388, p, 0xffffffff;
    @!p not.b32 %r1388, %r1388;
}

	// end inline asm
	and.b32  	%r1405, %r1388, %r1404;
	mov.b32 	%r1393, 64;
	// begin inline asm
	{
    .reg .pred p;
    and.b32 %r1391, %r1395, %r1393;    setp.ne.u32 p, %r1391, 0;
    vote.ballot.sync.b32 %r1391, p, 0xffffffff;
    @!p not.b32 %r1391, %r1391;
}

	// end inline asm
	and.b32  	%r1406, %r1391, %r1405;
	mov.b32 	%r1396, 128;
	// begin inline asm
	{
    .reg .pred p;
    and.b32 %r1394, %r1395, %r1396;    setp.ne.u32 p, %r1394, 0;
    vote.ballot.sync.b32 %r1394, p, 0xffffffff;
    @!p not.b32 %r1394, %r1394;
}

	// end inline asm
	and.b32  	%r1407, %r1394, %r1406;
	clz.b32 	%r1408, %r1407;
	sub.s32 	%r306, 31, %r1408;
	and.b32  	%r1409, %r931, %r1407;
	popc.b32 	%r307, %r1409;
	setp.ne.s32 	%p190, %r460, %r306;
	mov.b32 	%r2395, 0;
	@%p190 bra 	$L__BB7_203;
	shl.b32 	%r1414, %r1395, 2;
	add.s32 	%r1415, %r236, %r1414;
	atom.shared.add.u32 	%r2395, [%r1415], %r307;
$L__BB7_203:
	ld.param.u32 	%r2262, [_ZN3cub18CUB_300001_SM_10006detail10radix_sort29DeviceRadixSortOnesweepKernelINS1_5radix10policy_hubIfiyE10Policy1000ELNS0_9SortOrderE0EfiyiiNS1_21identity_decomposer_tEEEvPT5_SB_PT3_PKSC_PT1_PKSG_PT2_PKSK_T4_iiT6__param_9];
	shfl.sync.idx.b32	%r1441|%p191, %r2395, %r306, 31, -1;
	add.s32 	%r310, %r307, %r1441;
	setp.eq.s32 	%p192, %r2371, 2147483647;
	selp.b32 	%r1442, -2147483648, %r2371, %p192;
	shr.u32 	%r1443, %r1442, %r2262;
	and.b32  	%r1438, %r1443, %r238;
	mov.b32 	%r1418, 1;
	// begin inline asm
	{
    .reg .pred p;
    and.b32 %r1416, %r1438, %r1418;    setp.ne.u32 p, %r1416, 0;
    vote.ballot.sync.b32 %r1416, p, 0xffffffff;
    @!p not.b32 %r1416, %r1416;
}

	// end inline asm
	mov.b32 	%r1421, 2;
	// begin inline asm
	{
    .reg .pred p;
    and.b32 %r1419, %r1438, %r1421;    setp.ne.u32 p, %r1419, 0;
    vote.ballot.sync.b32 %r1419, p, 0xffffffff;
    @!p not.b32 %r1419, %r1419;
}

	// end inline asm
	and.b32  	%r1444, %r1419, %r1416;
	mov.b32 	%r1424, 4;
	// begin inline asm
	{
    .reg .pred p;
    and.b32 %r1422, %r1438, %r1424;    setp.ne.u32 p, %r1422, 0;
    vote.ballot.sync.b32 %r1422, p, 0xffffffff;
    @!p not.b32 %r1422, %r1422;
}

	// end inline asm
	and.b32  	%r1445, %r1422, %r1444;
	mov.b32 	%r1427, 8;
	// begin inline asm
	{
    .reg .pred p;
    and.b32 %r1425, %r1438, %r1427;    setp.ne.u32 p, %r1425, 0;
    vote.ballot.sync.b32 %r1425, p, 0xffffffff;
    @!p not.b32 %r1425, %r1425;
}

	// end inline asm
	and.b32  	%r1446, %r1425, %r1445;
	mov.b32 	%r1430, 16;
	// begin inline asm
	{
    .reg .pred p;
    and.b32 %r1428, %r1438, %r1430;    setp.ne.u32 p, %r1428, 0;
    vote.ballot.sync.b32 %r1428, p, 0xffffffff;
    @!p not.b32 %r1428, %r1428;
}

	// end inline asm
	and.b32  	%r1447, %r1428, %r1446;
	mov.b32 	%r1433, 32;
	// begin inline asm
	{
    .reg .pred p;
    and.b32 %r1431, %r1438, %r1433;    setp.ne.u32 p, %r1431, 0;
    vote.ballot.sync.b32 %r1431, p, 0xffffffff;
    @!p not.b32 %r1431, %r1431;
}

	// end inline asm
	and.b32  	%r1448, %r1431, %r1447;
	mov.b32 	%r1436, 64;
	// begin inline asm
	{
    .reg .pred p;
    and.b32 %r1434, %r1438, %r1436;    setp.ne.u32 p, %r1434, 0;
    vote.ballot.sync.b32 %r1434, p, 0xffffffff;
    @!p not.b32 %r1434, %r1434;
}

	// end inline asm
	and.b32  	%r1449, %r1434, %r1448;
	mov.b32 	%r1439, 128;
	// begin inline asm
	{
    .reg .pred p;
    and.b32 %r1437, %r1438, %r1439;    setp.ne.u32 p, %r1437, 0;
    vote.ballot.sync.b32 %r1437, p, 0xffffffff;
    @!p not.b32 %r1437, %r1437;
}

	// end inline asm
	and.b32  	%r1450, %r1437, %r1449;
	clz.b32 	%r1451, %r1450;
	sub.s32 	%r312, 31, %r1451;
	and.b32  	%r1452, %r931, %r1450;
	popc.b32 	%r313, %r1452;
	setp.ne.s32 	%p193, %r460, %r312;
	mov.b32 	%r2396, 0;
	@%p193 bra 	$L__BB7_205;
	shl.b32 	%r1457, %r1438, 2;
	add.s32 	%r1458, %r236, %r1457;
	atom.shared.add.u32 	%r2396, [%r1458], %r313;
$L__BB7_205:
	ld.param.u32 	%r2263, [_ZN3cub18CUB_300001_SM_10006detail10radix_sort29DeviceRadixSortOnesweepKernelINS1_5radix10policy_hubIfiyE10Policy1000ELNS0_9SortOrderE0EfiyiiNS1_21identity_decomposer_tEEEvPT5_SB_PT3_PKSC_PT1_PKSG_PT2_PKSK_T4_iiT6__param_9];
	shfl.sync.idx.b32	%r1484|%p194, %r2396, %r312, 31, -1;
	add.s32 	%r316, %r313, %r1484;
	setp.eq.s32 	%p195, %r2370, 2147483647;
	selp.b32 	%r1485, -2147483648, %r2370, %p195;
	shr.u32 	%r1486, %r1485, %r2263;
	and.b32  	%r1481, %r1486, %r238;
	mov.b32 	%r1461, 1;
	// begin inline asm
	{
    .reg .pred p;
    and.b32 %r1459, %r1481, %r1461;    setp.ne.u32 p, %r1459, 0;
    vote.ballot.sync.b32 %r1459, p, 0xffffffff;
    @!p not.b32 %r1459, %r1459;
}

	// end inline asm
	mov.b32 	%r1464, 2;
	// begin inline asm
	{
    .reg .pred p;
    and.b32 %r1462, %r1481, %r1464;    setp.ne.u32 p, %r1462, 0;
    vote.ballot.sync.b32 %r1462, p, 0xffffffff;
    @!p not.b32 %r1462, %r1462;
}

	// end inline asm
	and.b32  	%r1487, %r1462, %r1459;
	mov.b32 	%r1467, 4;
	// begin inline asm
	{
    .reg .pred p;
    and.b32 %r1465, %r1481, %r1467;    setp.ne.u32 p, %r1465, 0;
    vote.ballot.sync.b32 %r1465, p, 0xffffffff;
    @!p not.b32 %r1465, %r1465;
}

	// end inline asm
	and.b32  	%r1488, %r1465, %r1487;
	mov.b32 	%r1470, 8;
	// begin inline asm
	{
    .reg .pred p;
    and.b32 %r1468, %r1481, %r1470;    setp.ne.u32 p, %r1468, 0;
    vote.ballot.sync.b32 %r1468, p, 0xffffffff;
    @!p not.b32 %r1468, %r1468;
}

	// end inline asm
	and.b32  	%r1489, %r1468, %r1488;
	mov.b32 	%r1473, 16;
	// begin inline asm
	{
    .reg .pred p;
    and.b32 %r1471, %r1481, %r1473;    setp.ne.u32 p, %r1471, 0;
    vote.ballot.sync.b32 %r1471, p, 0xffffffff;
    @!p not.b32 %r1471, %r1471;
}

	// end inline asm
	and.b32  	%r1490, %r1471, %r1489;
	mov.b32 	%r1476, 32;
	// begin inline asm
	{
    .reg .pred p;
    and.b32 %r1474, %r1481, %r1476;    setp.ne.u32 p, %r1474, 0;
    vote.ballot.sync.b32 %r1474, p, 0xffffffff;
    @!p not.b32 %r1474, %r1474;
}

	// end inline asm
	and.b32  	%r1491, %r1474, %r1490;
	mov.b32 	%r1479, 64;
	// begin inline asm
	{
    .reg .pred p;
    and.b32 %r1477, %r1481, %r1479;    setp.ne.u32 p, %r1477, 0;
    vote.ballot.sync.b32 %r1477, p, 0xffffffff;
    @!p not.b32 %r1477, %r1477;
}

	// end inline asm
	and.b32  	%r1492, %r1477, %r1491;
	mov.b32 	%r1482, 128;
	// begin inline asm
	{
    .reg .pred p;
    and.b32 %r1480, %r1481, %r1482;    setp.ne.u32 p, %r1480, 0;
    vote.ballot.sync.b32 %r1480, p, 0xffffffff;
    @!p not.b32 %r1480, %r1480;
}

	// end inline asm
	and.b32  	%r1493, %r1480, %r1492;
	clz.b32 	%r1494, %r1493;
	sub.s32 	%r318, 31, %r1494;
	and.b32  	%r1495, %r931, %r1493;
	popc.b32 	%r319, %r1495;
	setp.ne.s32 	%p196, %r460, %r318;
	mov.b32 	%r2397, 0;
	@%p196 bra 	$L__BB7_207;
	shl.b32 	%r1500, %r1481, 2;
	add.s32 	%r1501, %r236, %r1500;
	atom.shared.add.u32 	%r2397, [%r1501], %r319;
$L__BB7_207:
	ld.param.u32 	%r2264, [_ZN3cub18CUB_300001_SM_10006detail10radix_sort29DeviceRadixSortOnesweepKernelINS1_5radix10policy_hubIfiyE10Policy1000ELNS0_9SortOrderE0EfiyiiNS1_21identity_decomposer_tEEEvPT5_SB_PT3_PKSC_PT1_PKSG_PT2_PKSK_T4_iiT6__param_9];
	shfl.sync.idx.b32	%r1527|%p197, %r2397, %r318, 31, -1;
	add.s32 	%r322, %r319, %r1527;
	setp.eq.s32 	%p198, %r2369, 2147483647;
	selp.b32 	%r1528, -2147483648, %r2369, %p198;
	shr.u32 	%r1529, %r1528, %r2264;
	and.b32  	%r1524, %r1529, %r238;
	mov.b32 	%r1504, 1;
	// begin inline asm
	{
    .reg .pred p;
    and.b32 %r1502, %r1524, %r1504;    setp.ne.u32 p, %r1502, 0;
    vote.ballot.sync.b32 %r1502, p, 0xffffffff;
    @!p not.b32 %r1502, %r1502;
}

	// end inline asm
	mov.b32 	%r1507, 2;
	// begin inline asm
	{
    .reg .pred p;
    and.b32 %r1505, %r1524, %r1507;    setp.ne.u32 p, %r1505, 0;
    vote.ballot.sync.b32 %r1505, p, 0xffffffff;
    @!p not.b32 %r1505, %r1505;
}

	// end inline asm
	and.b32  	%r1530, %r1505, %r1502;
	mov.b32 	%r1510, 4;
	// begin inline asm
	{
    .reg .pred p;
    and.b32 %r1508, %r1524, %r1510;    setp.ne.u32 p, %r1508, 0;
    vote.ballot.sync.b32 %r1508, p, 0xffffffff;
    @!p not.b32 %r1508, %r1508;
}

	// end inline asm
	and.b32  	%r1531, %r1508, %r1530;
	mov.b32 	%r1513, 8;
	// begin inline asm
	{
    .reg .pred p;
    and.b32 %r1511, %r1524, %r1513;    setp.ne.u32 p, %r1511, 0;
    vote.ballot.sync.b32 %r1511, p, 0xffffffff;
    @!p not.b32 %r1511, %r1511;
}

	// end inline asm
	and.b32  	%r1532, %r1511, %r1531;
	mov.b32 	%r1516, 16;
	// begin inline asm
	{
    .reg .pred p;
    and.b32 %r1514, %r1524, %r1516;    setp.ne.u32 p, %r1514, 0;
    vote.ballot.sync.b32 %r1514, p, 0xffffffff;
    @!p not.b32 %r1514, %r1514;
}

	// end inline asm
	and.b32  	%r1533, %r1514, %r1532;
	mov.b32 	%r1519, 32;
	// begin inline asm
	{
    .reg .pred p;
    and.b32 %r1517, %r1524, %r1519;    setp.ne.u32 p, %r1517, 0;
    vote.ballot.sync.b32 %r1517, p, 0xffffffff;
    @!p not.b32 %r1517, %r1517;
}

	// end inline asm
	and.b32  	%r1534, %r1517, %r1533;
	mov.b32 	%r1522, 64;
	// begin inline asm
	{
    .reg .pred p;
    and.b32 %r1520, %r1524, %r1522;    setp.ne.u32 p, %r1520, 0;
    vote.ballot.sync.b32 %r1520, p, 0xffffffff;
    @!p not.b32 %r1520, %r1520;
}

	// end inline asm
	and.b32  	%r1535, %r1520, %r1534;
	mov.b32 	%r1525, 128;
	// begin inline asm
	{
    .reg .pred p;
    and.b32 %r1523, %r1524, %r1525;    setp.ne.u32 p, %r1523, 0;
    vote.ballot.sync.b32 %r1523, p, 0xffffffff;
    @!p not.b32 %r1523, %r1523;
}

	// end inline asm
	and.b32  	%r1536, %r1523, %r1535;
	clz.b32 	%r1537, %r1536;
	sub.s32 	%r324, 31, %r1537;
	and.b32  	%r1538, %r931, %r1536;
	popc.b32 	%r325, %r1538;
	setp.ne.s32 	%p199, %r460, %r324;
	mov.b32 	%r2398, 0;
	@%p199 bra 	$L__BB7_209;
	shl.b32 	%r1543, %r1524, 2;
	add.s32 	%r1544, %r236, %r1543;
	atom.shared.add.u32 	%r2398, [%r1544], %r325;
$L__BB7_209:
	ld.param.u32 	%r2265, [_ZN3cub18CUB_300001_SM_10006detail10radix_sort29DeviceRadixSortOnesweepKernelINS1_5radix10policy_hubIfiyE10Policy1000ELNS0_9SortOrderE0EfiyiiNS1_21identity_decomposer_tEEEvPT5_SB_PT3_PKSC_PT1_PKSG_PT2_PKSK_T4_iiT6__param_9];
	shfl.sync.idx.b32	%r1570|%p200, %r2398, %r324, 31, -1;
	add.s32 	%r328, %r325, %r1570;
	setp.eq.s32 	%p201, %r2368, 2147483647;
	selp.b32 	%r1571, -2147483648, %r2368, %p201;
	shr.u32 	%r1572, %r1571, %r2265;
	and.b32  	%r1567, %r1572, %r238;
	mov.b32 	%r1547, 1;
	// begin inline asm
	{
    .reg .pred p;
    and.b32 %r1545, %r1567, %r1547;    setp.ne.u32 p, %r1545, 0;
    vote.ballot.sync.b32 %r1545, p, 0xffffffff;
    @!p not.b32 %r1545, %r1545;
}

	// end inline asm
	mov.b32 	%r1550, 2;
	// begin inline asm
	{
    .reg .pred p;
    and.b32 %r1548, %r1567, %r1550;    setp.ne.u32 p, %r1548, 0;
    vote.ballot.sync.b32 %r1548, p, 0xffffffff;
    @!p not.b32 %r1548, %r1548;
}

	// end inline asm
	and.b32  	%r1573, %r1548, %r1545;
	mov.b32 	%r1553, 4;
	// begin inline asm
	{
    .reg .pred p;
    and.b32 %r1551, %r1567, %r1553;    setp.ne.u32 p, %r1551, 0;
    vote.ballot.sync.b32 %r1551, p, 0xffffffff;
    @!p not.b32 %r1551, %r1551;
}

	// end inline asm
	and.b32  	%r1574, %r1551, %r1573;
	mov.b32 	%r1556, 8;
	// begin inline asm
	{
    .reg .pred p;
    and.b32 %r1554, %r1567, %r1556;    setp.ne.u32 p, %r1554, 0;
    vote.ballot.sync.b32 %r1554, p, 0xffffffff;
    @!p not.b32 %r1554, %r1554;
}

	// end inline asm
	and.b32  	%r1575, %r1554, %r1574;
	mov.b32 	%r1559, 16;
	// begin inline asm
	{
    .reg .pred p;
    and.b32 %r1557, %r1567, %r1559;    setp.ne.u32 p, %r1557, 0;
    vote.ballot.sync.b32 %r1557, p, 0xffffffff;
    @!p not.b32 %r1557, %r1557;
}

	// end inline asm
	and.b32  	%r1576, %r1557, %r1575;
	mov.b32 	%r1562, 32;
	// begin inline asm
	{
    .reg .pred p;
    and.b32 %r1560, %r1567, %r1562;    setp.ne.u32 p, %r1560, 0;
    vote.ballot.sync.b32 %r1560, p, 0xffffffff;
    @!p not.b32 %r1560, %r1560;
}

	// end inline asm
	and.b32  	%r1577, %r1560, %r1576;
	mov.b32 	%r1565, 64;
	// begin inline asm
	{
    .reg .pred p;
    and.b32 %r1563, %r1567, %r1565;    setp.ne.u32 p, %r1563, 0;
    vote.ballot.sync.b32 %r1563, p, 0xffffffff;
    @!p not.b32 %r1563, %r1563;
}

	// end inline asm
	and.b32  	%r1578, %r1563, %r1577;
	mov.b32 	%r1568, 128;
	// begin inline asm
	{
    .reg .pred p;
    and.b32 %r1566, %r1567, %r1568;    setp.ne.u32 p, %r1566, 0;
    vote.ballot.sync.b32 %r1566, p, 0xffffffff;
    @!p not.b32 %r1566, %r1566;
}

	// end inline asm
	and.b32  	%r1579, %r1566, %r1578;
	clz.b32 	%r1580, %r1579;
	sub.s32 	%r330, 31, %r1580;
	and.b32  	%r1581, %r931, %r1579;
	popc.b32 	%r331, %r1581;
	setp.ne.s32 	%p202, %r460, %r330;
	mov.b32 	%r2399, 0;
	@%p202 bra 	$L__BB7_211;
	shl.b32 	%r1582, %r1, 5;
	and.b32  	%r1583, %r1582, 31744;
	add.s32 	%r1585, %r524, %r1583;
	shl.b32 	%r1586, %r1567, 2;
	add.s32 	%r1587, %r1585, %r1586;
	atom.shared.add.u32 	%r2399, [%r1587], %r331;
$L__BB7_211:
	ld.param.u32 	%r2266, [_ZN3cub18CUB_300001_SM_10006detail10radix_sort29DeviceRadixSortOnesweepKernelINS1_5radix10policy_hubIfiyE10Policy1000ELNS0_9SortOrderE0EfiyiiNS1_21identity_decomposer_tEEEvPT5_SB_PT3_PKSC_PT1_PKSG_PT2_PKSK_T4_iiT6__param_9];
	shfl.sync.idx.b32	%r1613|%p203, %r2399, %r330, 31, -1;
	add.s32 	%r334, %r331, %r1613;
	setp.eq.s32 	%p204, %r2367, 2147483647;
	selp.b32 	%r1614, -2147483648, %r2367, %p204;
	shr.u32 	%r1615, %r1614, %r2266;
	and.b32  	%r1610, %r1615, %r238;
	mov.b32 	%r1590, 1;
	// begin inline asm
	{
    .reg .pred p;
    and.b32 %r1588, %r1610, %r1590;    setp.ne.u32 p, %r1588, 0;
    vote.ballot.sync.b32 %r1588, p, 0xffffffff;
    @!p not.b32 %r1588, %r1588;
}

	// end inline asm
	mov.b32 	%r1593, 2;
	// begin inline asm
	{
    .reg .pred p;
    and.b32 %r1591, %r1610, %r1593;    setp.ne.u32 p, %r1591, 0;
    vote.ballot.sync.b32 %r1591, p, 0xffffffff;
    @!p not.b32 %r1591, %r1591;
}

	// end inline asm
	and.b32  	%r1616, %r1591, %r1588;
	mov.b32 	%r1596, 4;
	// begin inline asm
	{
    .reg .pred p;
    and.b32 %r1594, %r1610, %r1596;    setp.ne.u32 p, %r1594, 0;
    vote.ballot.sync.b32 %r1594, p, 0xffffffff;
    @!p not.b32 %r1594, %r1594;
}

	// end inline asm
	and.b32  	%r1617, %r1594, %r1616;
	mov.b32 	%r1599, 8;
	// begin inline asm
	{
    .reg .pred p;
    and.b32 %r1597, %r1610, %r1599;    setp.ne.u32 p, %r1597, 0;
    vote.ballot.sync.b32 %r1597, p, 0xffffffff;
    @!p not.b32 %r1597, %r1597;
}

	// end inline asm
	and.b32  	%r1618, %r1597, %r1617;
	mov.b32 	%r1602, 16;
	// begin inline asm
	{
    .reg .pred p;
    and.b32 %r1600, %r1610, %r1602;    setp.ne.u32 p, %r1600, 0;
    vote.ballot.sync.b32 %r1600, p, 0xffffffff;
    @!p not.b32 %r1600, %r1600;
}

	// end inline asm
	and.b32  	%r1619, %r1600, %r1618;
	mov.b32 	%r1605, 32;
	// begin inline asm
	{
    .reg .pred p;
    and.b32 %r1603, %r1610, %r1605;    setp.ne.u32 p, %r1603, 0;
    vote.ballot.sync.b32 %r1603, p, 0xffffffff;
    @!p not.b32 %r1603, %r1603;
}

	// end inline asm
	and.b32  	%r1620, %r1603, %r1619;
	mov.b32 	%r1608, 64;
	// begin inline asm
	{
    .reg .pred p;
    and.b32 %r1606, %r1610, %r1608;    setp.ne.u32 p, %r1606, 0;
    vote.ballot.sync.b32 %r1606, p, 0xffffffff;
    @!p not.b32 %r1606, %r1606;
}

	// end inline asm
	and.b32  	%r1621, %r1606, %r1620;
	mov.b32 	%r1611, 128;
	// begin inline asm
	{
    .reg .pred p;
    and.b32 %r1609, %r1610, %r1611;    setp.ne.u32 p, %r1609, 0;
    vote.ballot.sync.b32 %r1609, p, 0xffffffff;
    @!p not.b32 %r1609, %r1609;
}

	// end inline asm
	and.b32  	%r1622, %r1609, %r1621;
	clz.b32 	%r1623, %r1622;
	sub.s32 	%r336, 31, %r1623;
	and.b32  	%r1624, %r931, %r1622;
	popc.b32 	%r337, %r1624;
	setp.ne.s32 	%p205, %r460, %r336;
	mov.b32 	%r2400, 0;
	@%p205 bra 	$L__BB7_213;
	shl.b32 	%r1629, %r1610, 2;
	add.s32 	%r1630, %r236, %r1629;
	atom.shared.add.u32 	%r2400, [%r1630], %r337;
$L__BB7_213:
	setp.gt.u32 	%p206, %r1, 255;
	shfl.sync.idx.b32	%r1631|%p207, %r2400, %r336, 31, -1;
	add.s32 	%r1632, %r337, %r1631;
	bar.sync 	0;
	shl.b32 	%r1633, %r244, 2;
	add.s32 	%r340, %r524, %r1633;
	st.shared.u32 	[%r340+-4], %r2383;
	shl.b32 	%r1635, %r250, 2;
	add.s32 	%r341, %r524, %r1635;
	st.shared.u32 	[%r341+-4], %r2382;
	shl.b32 	%r1636, %r256, 2;
	add.s32 	%r342, %r524, %r1636;
	st.shared.u32 	[%r342+-4], %r2381;
	shl.b32 	%r1637, %r262, 2;
	add.s32 	%r343, %r524, %r1637;
	st.shared.u32 	[%r343+-4], %r2380;
	shl.b32 	%r1638, %r268, 2;
	add.s32 	%r344, %r524, %r1638;
	st.shared.u32 	[%r344+-4], %r2379;
	shl.b32 	%r1639, %r274, 2;
	add.s32 	%r345, %r524, %r1639;
	st.shared.u32 	[%r345+-4], %r2378;
	shl.b32 	%r1640, %r280, 2;
	add.s32 	%r346, %r524, %r1640;
	st.shared.u32 	[%r346+-4], %r2377;
	shl.b32 	%r1641, %r286, 2;
	add.s32 	%r347, %r524, %r1641;
	st.shared.u32 	[%r347+-4], %r2376;
	shl.b32 	%r1642, %r292, 2;
	add.s32 	%r348, %r524, %r1642;
	st.shared.u32 	[%r348+-4], %r2375;
	shl.b32 	%r1643, %r298, 2;
	add.s32 	%r349, %r524, %r1643;
	st.shared.u32 	[%r349+-4], %r2374;
	shl.b32 	%r1644, %r304, 2;
	add.s32 	%r350, %r524, %r1644;
	st.shared.u32 	[%r350+-4], %r2373;
	shl.b32 	%r1645, %r310, 2;
	add.s32 	%r351, %r524, %r1645;
	st.shared.u32 	[%r351+-4], %r2372;
	shl.b32 	%r1646, %r316, 2;
	add.s32 	%r352, %r524, %r1646;
	st.shared.u32 	[%r352+-4], %r2371;
	shl.b32 	%r1647, %r322, 2;
	add.s32 	%r353, %r524, %r1647;
	st.shared.u32 	[%r353+-4], %r2370;
	shl.b32 	%r1648, %r328, 2;
	add.s32 	%r354, %r524, %r1648;
	st.shared.u32 	[%r354+-4], %r2369;
	shl.b32 	%r1649, %r334, 2;
	add.s32 	%r355, %r524, %r1649;
	st.shared.u32 	[%r355+-4], %r2368;
	shl.b32 	%r1650, %r1632, 2;
	add.s32 	%r356, %r524, %r1650;
	st.shared.u32 	[%r356+-4], %r2367;
	shl.b32 	%r1651, %r1, 3;
	add.s32 	%r1652, %r524, %r1651;
	add.s32 	%r357, %r1652, 26112;
	@%p206 bra 	$L__BB7_221;
	ld.param.u64 	%rd437, [_ZN3cub18CUB_300001_SM_10006detail10radix_sort29DeviceRadixSortOnesweepKernelINS1_5radix10policy_hubIfiyE10Policy1000ELNS0_9SortOrderE0EfiyiiNS1_21identity_decomposer_tEEEvPT5_SB_PT3_PKSC_PT1_PKSG_PT2_PKSK_T4_iiT6__param_3];
	cvta.to.global.u64 	%rd94, %rd437;
	shl.b64 	%rd95, %rd9, 3;
	add.s64 	%rd96, %rd94, %rd95;
	ld.global.u64 	%rd97, [%rd96];
	cvt.s64.s32 	%rd98, %r235;
	sub.s64 	%rd456, %rd97, %rd98;
	st.shared.u64 	[%r357], %rd456;
	setp.lt.s32 	%p208, %r4, 1;
	mov.u32 	%r2404, %r2329;
	@%p208 bra 	$L__BB7_220;
	mov.b32 	%r2402, -1;
	mov.u32 	%r2401, %r4;
	mov.u32 	%r2404, %r2329;
$L__BB7_216:
	ld.param.u64 	%rd430, [_ZN3cub18CUB_300001_SM_10006detail10radix_sort29DeviceRadixSortOnesweepKernelINS1_5radix10policy_hubIfiyE10Policy1000ELNS0_9SortOrderE0EfiyiiNS1_21identity_decomposer_tEEEvPT5_SB_PT3_PKSC_PT1_PKSG_PT2_PKSK_T4_iiT6__param_0];
	add.s32 	%r361, %r2401, -1;
	shl.b32 	%r1654, %r361, 8;
	add.s32 	%r1655, %r1654, %r1;
	cvta.to.global.u64 	%rd99, %rd430;
	mul.wide.s32 	%rd100, %r1655, 4;
	add.s64 	%rd19, %rd99, %rd100;
$L__BB7_217:
	membar.cta;
	ld.volatile.global.u32 	%r362, [%rd19];
	setp.eq.s32 	%p209, %r362, 0;
	@%p209 bra 	$L__BB7_217;
	and.b32  	%r1656, %r362, 1073741823;
	add.s32 	%r2404, %r1656, %r2404;
	setp.gt.s32 	%p210, %r362, -1;
	vote.sync.ballot.b32 	%r2402, %p210, %r2402;
	setp.gt.u32 	%p212, %r2401, 1;
	and.pred  	%p213, %p210, %p212;
	mov.u32 	%r2401, %r361;
	@%p213 bra 	$L__BB7_216;
	ld.shared.u64 	%rd456, [%r357];
$L__BB7_220:
	ld.param.u64 	%rd431, [_ZN3cub18CUB_300001_SM_10006detail10radix_sort29DeviceRadixSortOnesweepKernelINS1_5radix10policy_hubIfiyE10Policy1000ELNS0_9SortOrderE0EfiyiiNS1_21identity_decomposer_tEEEvPT5_SB_PT3_PKSC_PT1_PKSG_PT2_PKSK_T4_iiT6__param_0];
	or.b32  	%r1657, %r2404, -2147483648;
	cvta.to.global.u64 	%rd101, %rd431;
	add.s64 	%rd103, %rd101, %rd59;
	st.volatile.global.u32 	[%rd103], %r1657;
	sub.s32 	%r1660, %r2404, %r2329;
	cvt.s64.s32 	%rd104, %r1660;
	add.s64 	%rd105, %rd456, %rd104;
	st.shared.u64 	[%r357], %rd105;
$L__BB7_221:
	ld.param.u32 	%r2242, [_ZN3cub18CUB_300001_SM_10006detail10radix_sort29DeviceRadixSortOnesweepKernelINS1_5radix10policy_hubIfiyE10Policy1000ELNS0_9SortOrderE0EfiyiiNS1_21identity_decomposer_tEEEvPT5_SB_PT3_PKSC_PT1_PKSG_PT2_PKSK_T4_iiT6__param_8];
	ld.param.u64 	%rd434, [_ZN3cub18CUB_300001_SM_10006detail10radix_sort29DeviceRadixSortOnesweepKernelINS1_5radix10policy_hubIfiyE10Policy1000ELNS0_9SortOrderE0EfiyiiNS1_21identity_decomposer_tEEEvPT5_SB_PT3_PKSC_PT1_PKSG_PT2_PKSK_T4_iiT6__param_2];
	setp.gt.u32 	%p214, %r1, 255;
	mad.lo.s32 	%r366, %r4, 6528, 6528;
	setp.lt.s32 	%p215, %r366, %r2242;
	setp.eq.s64 	%p216, %rd434, 0;
	or.pred  	%p217, %p216, %p215;
	or.pred  	%p218, %p214, %p217;
	@%p218 bra 	$L__BB7_223;
	ld.param.u64 	%rd435, [_ZN3cub18CUB_300001_SM_10006detail10radix_sort29DeviceRadixSortOnesweepKernelINS1_5radix10policy_hubIfiyE10Policy1000ELNS0_9SortOrderE0EfiyiiNS1_21identity_decomposer_tEEEvPT5_SB_PT3_PKSC_PT1_PKSG_PT2_PKSK_T4_iiT6__param_2];
	ld.shared.u64 	%rd106, [%r357];
	cvt.s64.s32 	%rd107, %r2329;
	cvt.s64.s32 	%rd108, %r235;
	add.s64 	%rd109, %rd108, %rd107;
	add.s64 	%rd110, %rd109, %rd106;
	cvta.to.global.u64 	%rd111, %rd435;
	shl.b64 	%rd112, %rd9, 3;
	add.s64 	%rd113, %rd111, %rd112;
	st.global.u64 	[%rd113], %rd110;
$L__BB7_223:
	ld.param.u32 	%r2243, [_ZN3cub18CUB_300001_SM_10006detail10radix_sort29DeviceRadixSortOnesweepKernelINS1_5radix10policy_hubIfiyE10Policy1000ELNS0_9SortOrderE0EfiyiiNS1_21identity_decomposer_tEEEvPT5_SB_PT3_PKSC_PT1_PKSG_PT2_PKSK_T4_iiT6__param_8];
	ld.param.u64 	%rd438, [_ZN3cub18CUB_300001_SM_10006detail10radix_sort29DeviceRadixSortOnesweepKernelINS1_5radix10policy_hubIfiyE10Policy1000ELNS0_9SortOrderE0EfiyiiNS1_21identity_decomposer_tEEEvPT5_SB_PT3_PKSC_PT1_PKSG_PT2_PKSK_T4_iiT6__param_4];
	cvta.to.global.u64 	%rd22, %rd438;
	setp.gt.s32 	%p219, %r366, %r2243;
	bar.sync 	0;
	@%p219 bra 	$L__BB7_225;
	ld.param.u32 	%r2267, [_ZN3cub18CUB_300001_SM_10006detail10radix_sort29DeviceRadixSortOnesweepKernelINS1_5radix10policy_hubIfiyE10Policy1000ELNS0_9SortOrderE0EfiyiiNS1_21identity_decomposer_tEEEvPT5_SB_PT3_PKSC_PT1_PKSG_PT2_PKSK_T4_iiT6__param_9];
	ld.shared.u32 	%r1663, [%r118];
	setp.eq.s32 	%p220, %r1663, 2147483647;
	selp.b32 	%r1664, -2147483648, %r1663, %p220;
	shr.u32 	%r1665, %r1664, %r2267;
	and.b32  	%r1666, %r1665, %r238;
	shl.b32 	%r1667, %r1666, 3;
	add.s32 	%r1669, %r524, 26112;
	add.s32 	%r1670, %r1669, %r1667;
	ld.shared.u64 	%rd114, [%r1670];
	add.s64 	%rd115, %rd114, %rd9;
	setp.gt.s32 	%p221, %r1663, -1;
	selp.b32 	%r1671, -1, -2147483648, %p221;
	xor.b32  	%r1672, %r1671, %r1663;
	shl.b64 	%rd116, %rd115, 2;
	add.s64 	%rd117, %rd22, %rd116;
	st.global.u32 	[%rd117], %r1672;
	bar.warp.sync 	-1;
	ld.shared.u32 	%r1673, [%r118+1536];
	setp.eq.s32 	%p222, %r1673, 2147483647;
	selp.b32 	%r1674, -2147483648, %r1673, %p222;
	shr.u32 	%r1675, %r1674, %r2267;
	and.b32  	%r1676, %r1675, %r238;
	shl.b32 	%r1677, %r1676, 3;
	add.s32 	%r1678, %r1669, %r1677;
	ld.shared.u64 	%rd118, [%r1678];
	add.s64 	%rd119, %rd118, %rd9;
	setp.gt.s32 	%p223, %r1673, -1;
	selp.b32 	%r1679, -1, -2147483648, %p223;
	xor.b32  	%r1680, %r1679, %r1673;
	shl.b64 	%rd120, %rd119, 2;
	add.s64 	%rd121, %rd22, %rd120;
	st.global.u32 	[%rd121+1536], %r1680;
	bar.warp.sync 	-1;
	ld.shared.u32 	%r1681, [%r118+3072];
	setp.eq.s32 	%p224, %r1681, 2147483647;
	selp.b32 	%r1682, -2147483648, %r1681, %p224;
	shr.u32 	%r1683, %r1682, %r2267;
	and.b32  	%r1684, %r1683, %r238;
	shl.b32 	%r1685, %r1684, 3;
	add.s32 	%r1686, %r1669, %r1685;
	ld.shared.u64 	%rd122, [%r1686];
	add.s64 	%rd123, %rd122, %rd9;
	setp.gt.s32 	%p225, %r1681, -1;
	selp.b32 	%r1687, -1, -2147483648, %p225;
	xor.b32  	%r1688, %r1687, %r1681;
	shl.b64 	%rd124, %rd123, 2;
	add.s64 	%rd125, %rd22, %rd124;
	st.global.u32 	[%rd125+3072], %r1688;
	bar.warp.sync 	-1;
	ld.shared.u32 	%r1689, [%r118+4608];
	setp.eq.s32 	%p226, %r1689, 2147483647;
	selp.b32 	%r1690, -2147483648, %r1689, %p226;
	shr.u32 	%r1691, %r1690, %r2267;
	and.b32  	%r1692, %r1691, %r238;
	shl.b32 	%r1693, %r1692, 3;
	add.s32 	%r1694, %r1669, %r1693;
	ld.shared.u64 	%rd126, [%r1694];
	add.s64 	%rd127, %rd126, %rd9;
	setp.gt.s32 	%p227, %r1689, -1;
	selp.b32 	%r1695, -1, -2147483648, %p227;
	xor.b32  	%r1696, %r1695, %r1689;
	shl.b64 	%rd128, %rd127, 2;
	add.s64 	%rd129, %rd22, %rd128;
	st.global.u32 	[%rd129+4608], %r1696;
	bar.warp.sync 	-1;
	ld.shared.u32 	%r1697, [%r118+6144];
	setp.eq.s32 	%p228, %r1697, 2147483647;
	selp.b32 	%r1698, -2147483648, %r1697, %p228;
	shr.u32 	%r1699, %r1698, %r2267;
	and.b32  	%r1700, %r1699, %r238;
	shl.b32 	%r1701, %r1700, 3;
	add.s32 	%r1702, %r1669, %r1701;
	ld.shared.u64 	%rd130, [%r1702];
	add.s64 	%rd131, %rd130, %rd9;
	setp.gt.s32 	%p229, %r1697, -1;
	selp.b32 	%r1703, -1, -2147483648, %p229;
	xor.b32  	%r1704, %r1703, %r1697;
	shl.b64 	%rd132, %rd131, 2;
	add.s64 	%rd133, %rd22, %rd132;
	st.global.u32 	[%rd133+6144], %r1704;
	bar.warp.sync 	-1;
	ld.shared.u32 	%r1705, [%r118+7680];
	setp.eq.s32 	%p230, %r1705, 2147483647;
	selp.b32 	%r1706, -2147483648, %r1705, %p230;
	shr.u32 	%r1707, %r1706, %r2267;
	and.b32  	%r1708, %r1707, %r238;
	shl.b32 	%r1709, %r1708, 3;
	add.s32 	%r1710, %r1669, %r1709;
	ld.shared.u64 	%rd134, [%r1710];
	add.s64 	%rd135, %rd134, %rd9;
	setp.gt.s32 	%p231, %r1705, -1;
	selp.b32 	%r1711, -1, -2147483648, %p231;
	xor.b32  	%r1712, %r1711, %r1705;
	shl.b64 	%rd136, %rd135, 2;
	add.s64 	%rd137, %rd22, %rd136;
	st.global.u32 	[%rd137+7680], %r1712;
	bar.warp.sync 	-1;
	ld.shared.u32 	%r1713, [%r118+9216];
	setp.eq.s32 	%p232, %r1713, 2147483647;
	selp.b32 	%r1714, -2147483648, %r1713, %p232;
	shr.u32 	%r1715, %r1714, %r2267;
	and.b32  	%r1716, %r1715, %r238;
	shl.b32 	%r1717, %r1716, 3;
	add.s32 	%r1718, %r1669, %r1717;
	ld.shared.u64 	%rd138, [%r1718];
	add.s64 	%rd139, %rd138, %rd9;
	setp.gt.s32 	%p233, %r1713, -1;
	selp.b32 	%r1719, -1, -2147483648, %p233;
	xor.b32  	%r1720, %r1719, %r1713;
	shl.b64 	%rd140, %rd139, 2;
	add.s64 	%rd141, %rd22, %rd140;
	st.global.u32 	[%rd141+9216], %r1720;
	bar.warp.sync 	-1;
	ld.shared.u32 	%r1721, [%r118+10752];
	setp.eq.s32 	%p234, %r1721, 2147483647;
	selp.b32 	%r1722, -2147483648, %r1721, %p234;
	shr.u32 	%r1723, %r1722, %r2267;
	and.b32  	%r1724, %r1723, %r238;
	shl.b32 	%r1725, %r1724, 3;
	add.s32 	%r1726, %r1669, %r1725;
	ld.shared.u64 	%rd142, [%r1726];
	add.s64 	%rd143, %rd142, %rd9;
	setp.gt.s32 	%p235, %r1721, -1;
	selp.b32 	%r1727, -1, -2147483648, %p235;
	xor.b32  	%r1728, %r1727, %r1721;
	shl.b64 	%rd144, %rd143, 2;
	add.s64 	%rd145, %rd22, %rd144;
	st.global.u32 	[%rd145+10752], %r1728;
	bar.warp.sync 	-1;
	ld.shared.u32 	%r1729, [%r118+12288];
	setp.eq.s32 	%p236, %r1729, 2147483647;
	selp.b32 	%r1730, -2147483648, %r1729, %p236;
	shr.u32 	%r1731, %r1730, %r2267;
	and.b32  	%r1732, %r1731, %r238;
	shl.b32 	%r1733, %r1732, 3;
	add.s32 	%r1734, %r1669, %r1733;
	ld.shared.u64 	%rd146, [%r1734];
	add.s64 	%rd147, %rd146, %rd9;
	setp.gt.s32 	%p237, %r1729, -1;
	selp.b32 	%r1735, -1, -2147483648, %p237;
	xor.b32  	%r1736, %r1735, %r1729;
	shl.b64 	%rd148, %rd147, 2;
	add.s64 	%rd149, %rd22, %rd148;
	st.global.u32 	[%rd149+12288], %r1736;
	bar.warp.sync 	-1;
	ld.shared.u32 	%r1737, [%r118+13824];
	setp.eq.s32 	%p238, %r1737, 2147483647;
	selp.b32 	%r1738, -2147483648, %r1737, %p238;
	shr.u32 	%r1739, %r1738, %r2267;
	and.b32  	%r1740, %r1739, %r238;
	shl.b32 	%r1741, %r1740, 3;
	add.s32 	%r1742, %r1669, %r1741;
	ld.shared.u64 	%rd150, [%r1742];
	add.s64 	%rd151, %rd150, %rd9;
	setp.gt.s32 	%p239, %r1737, -1;
	selp.b32 	%r1743, -1, -2147483648, %p239;
	xor.b32  	%r1744, %r1743, %r1737;
	shl.b64 	%rd152, %rd151, 2;
	add.s64 	%rd153, %rd22, %rd152;
	st.global.u32 	[%rd153+13824], %r1744;
	bar.warp.sync 	-1;
	ld.shared.u32 	%r1745, [%r118+15360];
	setp.eq.s32 	%p240, %r1745, 2147483647;
	selp.b32 	%r1746, -2147483648, %r1745, %p240;
	shr.u32 	%r1747, %r1746, %r2267;
	and.b32  	%r1748, %r1747, %r238;
	shl.b32 	%r1749, %r1748, 3;
	add.s32 	%r1750, %r1669, %r1749;
	ld.shared.u64 	%rd154, [%r1750];
	add.s64 	%rd155, %rd154, %rd9;
	setp.gt.s32 	%p241, %r1745, -1;
	selp.b32 	%r1751, -1, -2147483648, %p241;
	xor.b32  	%r1752, %r1751, %r1745;
	shl.b64 	%rd156, %rd155, 2;
	add.s64 	%rd157, %rd22, %rd156;
	st.global.u32 	[%rd157+15360], %r1752;
	bar.warp.sync 	-1;
	ld.shared.u32 	%r1753, [%r118+16896];
	setp.eq.s32 	%p242, %r1753, 2147483647;
	selp.b32 	%r1754, -2147483648, %r1753, %p242;
	shr.u32 	%r1755, %r1754, %r2267;
	and.b32  	%r1756, %r1755, %r238;
	shl.b32 	%r1757, %r1756, 3;
	add.s32 	%r1758, %r1669, %r1757;
	ld.shared.u64 	%rd158, [%r1758];
	add.s64 	%rd159, %rd158, %rd9;
	setp.gt.s32 	%p243, %r1753, -1;
	selp.b32 	%r1759, -1, -2147483648, %p243;
	xor.b32  	%r1760, %r1759, %r1753;
	shl.b64 	%rd160, %rd159, 2;
	add.s64 	%rd161, %rd22, %rd160;
	st.global.u32 	[%rd161+16896], %r1760;
	bar.warp.sync 	-1;
	ld.shared.u32 	%r1761, [%r118+18432];
	setp.eq.s32 	%p244, %r1761, 2147483647;
	selp.b32 	%r1762, -2147483648, %r1761, %p244;
	shr.u32 	%r1763, %r1762, %r2267;
	and.b32  	%r1764, %r1763, %r238;
	shl.b32 	%r1765, %r1764, 3;
	add.s32 	%r1766, %r1669, %r1765;
	ld.shared.u64 	%rd162, [%r1766];
	add.s64 	%rd163, %rd162, %rd9;
	setp.gt.s32 	%p245, %r1761, -1;
	selp.b32 	%r1767, -1, -2147483648, %p245;
	xor.b32  	%r1768, %r1767, %r1761;
	shl.b64 	%rd164, %rd163, 2;
	add.s64 	%rd165, %rd22, %rd164;
	st.global.u32 	[%rd165+18432], %r1768;
	bar.warp.sync 	-1;
	ld.shared.u32 	%r1769, [%r118+19968];
	setp.eq.s32 	%p246, %r1769, 2147483647;
	selp.b32 	%r1770, -2147483648, %r1769, %p246;
	shr.u32 	%r1771, %r1770, %r2267;
	and.b32  	%r1772, %r1771, %r238;
	shl.b32 	%r1773, %r1772, 3;
	add.s32 	%r1774, %r1669, %r1773;
	ld.shared.u64 	%rd166, [%r1774];
	add.s64 	%rd167, %rd166, %rd9;
	setp.gt.s32 	%p247, %r1769, -1;
	selp.b32 	%r1775, -1, -2147483648, %p247;
	xor.b32  	%r1776, %r1775, %r1769;
	shl.b64 	%rd168, %rd167, 2;
	add.s64 	%rd169, %rd22, %rd168;
	st.global.u32 	[%rd169+19968], %r1776;
	bar.warp.sync 	-1;
	ld.shared.u32 	%r1777, [%r118+21504];
	setp.eq.s32 	%p248, %r1777, 2147483647;
	selp.b32 	%r1778, -2147483648, %r1777, %p248;
	shr.u32 	%r1779, %r1778, %r2267;
	and.b32  	%r1780, %r1779, %r238;
	shl.b32 	%r1781, %r1780, 3;
	add.s32 	%r1782, %r1669, %r1781;
	ld.shared.u64 	%rd170, [%r1782];
	add.s64 	%rd171, %rd170, %rd9;
	setp.gt.s32 	%p249, %r1777, -1;
	selp.b32 	%r1783, -1, -2147483648, %p249;
	xor.b32  	%r1784, %r1783, %r1777;
	shl.b64 	%rd172, %rd171, 2;
	add.s64 	%rd173, %rd22, %rd172;
	st.global.u32 	[%rd173+21504], %r1784;
	bar.warp.sync 	-1;
	ld.shared.u32 	%r1785, [%r118+23040];
	setp.eq.s32 	%p250, %r1785, 2147483647;
	selp.b32 	%r1786, -2147483648, %r1785, %p250;
	shr.u32 	%r1787, %r1786, %r2267;
	and.b32  	%r1788, %r1787, %r238;
	shl.b32 	%r1789, %r1788, 3;
	add.s32 	%r1790, %r1669, %r1789;
	ld.shared.u64 	%rd174, [%r1790];
	add.s64 	%rd175, %rd174, %rd9;
	setp.gt.s32 	%p251, %r1785, -1;
	selp.b32 	%r1791, -1, -2147483648, %p251;
	xor.b32  	%r1792, %r1791, %r1785;
	shl.b64 	%rd176, %rd175, 2;
	add.s64 	%rd177, %rd22, %rd176;
	st.global.u32 	[%rd177+23040], %r1792;
	bar.warp.sync 	-1;
	ld.shared.u32 	%r1793, [%r118+24576];
	setp.eq.s32 	%p252, %r1793, 2147483647;
	selp.b32 	%r1794, -2147483648, %r1793, %p252;
	shr.u32 	%r1795, %r1794, %r2267;
	and.b32  	%r1796, %r1795, %r238;
	shl.b32 	%r1797, %r1796, 3;
	add.s32 	%r1798, %r1669, %r1797;
	ld.shared.u64 	%rd178, [%r1798];
	add.s64 	%rd179, %rd178, %rd9;
	setp.gt.s32 	%p253, %r1793, -1;
	selp.b32 	%r1799, -1, -2147483648, %p253;
	xor.b32  	%r1800, %r1799, %r1793;
	shl.b64 	%rd180, %rd179, 2;
	add.s64 	%rd181, %rd22, %rd180;
	st.global.u32 	[%rd181+24576], %r1800;
	bar.warp.sync 	-1;
	bra.uni 	$L__BB7_260;
$L__BB7_225:
	ld.param.u32 	%r2244, [_ZN3cub18CUB_300001_SM_10006detail10radix_sort29DeviceRadixSortOnesweepKernelINS1_5radix10policy_hubIfiyE10Policy1000ELNS0_9SortOrderE0EfiyiiNS1_21identity_decomposer_tEEEvPT5_SB_PT3_PKSC_PT1_PKSG_PT2_PKSK_T4_iiT6__param_8];
	mad.lo.s32 	%r368, %r4, -6528, %r2244;
	setp.ge.s32 	%p254, %r1, %r368;
	@%p254 bra 	$L__BB7_227;
	ld.param.u32 	%r2268, [_ZN3cub18CUB_300001_SM_10006detail10radix_sort29DeviceRadixSortOnesweepKernelINS1_5radix10policy_hubIfiyE10Policy1000ELNS0_9SortOrderE0EfiyiiNS1_21identity_decomposer_tEEEvPT5_SB_PT3_PKSC_PT1_PKSG_PT2_PKSK_T4_iiT6__param_9];
	ld.shared.u32 	%r1801, [%r118];
	setp.eq.s32 	%p255, %r1801, 2147483647;
	selp.b32 	%r1802, -2147483648, %r1801, %p255;
	shr.u32 	%r1803, %r1802, %r2268;
	and.b32  	%r1804, %r1803, %r238;
	shl.b32 	%r1805, %r1804, 3;
	add.s32 	%r1807, %r524, %r1805;
	ld.shared.u64 	%rd182, [%r1807+26112];
	setp.gt.s32 	%p256, %r1801, -1;
	selp.b32 	%r1808, -1, -2147483648, %p256;
	xor.b32  	%r1809, %r1808, %r1801;
	add.s64 	%rd183, %rd182, %rd9;
	shl.b64 	%rd184, %rd183, 2;
	add.s64 	%rd185, %rd22, %rd184;
	st.global.u32 	[%rd185], %r1809;
$L__BB7_227:
	bar.warp.sync 	-1;
	add.s32 	%r1810, %r1, 384;
	setp.ge.s32 	%p257, %r1810, %r368;
	@%p257 bra 	$L__BB7_229;
	ld.param.u32 	%r2269, [_ZN3cub18CUB_300001_SM_10006detail10radix_sort29DeviceRadixSortOnesweepKernelINS1_5radix10policy_hubIfiyE10Policy1000ELNS0_9SortOrderE0EfiyiiNS1_21identity_decomposer_tEEEvPT5_SB_PT3_PKSC_PT1_PKSG_PT2_PKSK_T4_iiT6__param_9];
	ld.shared.u32 	%r1811, [%r118+1536];
	setp.eq.s32 	%p258, %r1811, 2147483647;
	selp.b32 	%r1812, -2147483648, %r1811, %p258;
	shr.u32 	%r1813, %r1812, %r2269;
	and.b32  	%r1814, %r1813, %r238;
	shl.b32 	%r1815, %r1814, 3;
	add.s32 	%r1817, %r524, %r1815;
	ld.shared.u64 	%rd186, [%r1817+26112];
	setp.gt.s32 	%p259, %r1811, -1;
	selp.b32 	%r1818, -1, -2147483648, %p259;
	xor.b32  	%r1819, %r1818, %r1811;
	add.s64 	%rd187, %rd186, %rd9;
	shl.b64 	%rd188, %rd187, 2;
	add.s64 	%rd189, %rd22, %rd188;
	st.global.u32 	[%rd189+1536], %r1819;
$L__BB7_229:
	bar.warp.sync 	-1;
	add.s32 	%r1820, %r1, 768;
	setp.ge.s32 	%p260, %r1820, %r368;
	@%p260 bra 	$L__BB7_231;
	ld.param.u32 	%r2270, [_ZN3cub18CUB_300001_SM_10006detail10radix_sort29DeviceRadixSortOnesweepKernelINS1_5radix10policy_hubIfiyE10Policy1000ELNS0_9SortOrderE0EfiyiiNS1_21identity_decomposer_tEEEvPT5_SB_PT3_PKSC_PT1_PKSG_PT2_PKSK_T4_iiT6__param_9];
	ld.shared.u32 	%r1821, [%r118+3072];
	setp.eq.s32 	%p261, %r1821, 2147483647;
	selp.b32 	%r1822, -2147483648, %r1821, %p261;
	shr.u32 	%r1823, %r1822, %r2270;
	and.b32  	%r1824, %r1823, %r238;
	shl.b32 	%r1825, %r1824, 3;
	add.s32 	%r1827, %r524, %r1825;
	ld.shared.u64 	%rd190, [%r1827+26112];
	setp.gt.s32 	%p262, %r1821, -1;
	selp.b32 	%r1828, -1, -2147483648, %p262;
	xor.b32  	%r1829, %r1828, %r1821;
	add.s64 	%rd191, %rd190, %rd9;
	shl.b64 	%rd192, %rd191, 2;
	add.s64 	%rd193, %rd22, %rd192;
	st.global.u32 	[%rd193+3072], %r1829;
$L__BB7_231:
	bar.warp.sync 	-1;
	add.s32 	%r1830, %r1, 1152;
	setp.ge.s32 	%p263, %r1830, %r368;
	@%p263 bra 	$L__BB7_233;
	ld.param.u32 	%r2271, [_ZN3cub18CUB_300001_SM_10006detail10radix_sort29DeviceRadixSortOnesweepKernelINS1_5radix10policy_hubIfiyE10Policy1000ELNS0_9SortOrderE0EfiyiiNS1_21identity_decomposer_tEEEvPT5_SB_PT3_PKSC_PT1_PKSG_PT2_PKSK_T4_iiT6__param_9];
	ld.shared.u32 	%r1831, [%r118+4608];
	setp.eq.s32 	%p264, %r1831, 2147483647;
	selp.b32 	%r1832, -2147483648, %r1831, %p264;
	shr.u32 	%r1833, %r1832, %r2271;
	and.b32  	%r1834, %r1833, %r238;
	shl.b32 	%r1835, %r1834, 3;
	add.s32 	%r1837, %r524, %r1835;
	ld.shared.u64 	%rd194, [%r1837+26112];
	setp.gt.s32 	%p265, %r1831, -1;
	selp.b32 	%r1838, -1, -2147483648, %p265;
	xor.b32  	%r1839, %r1838, %r1831;
	add.s64 	%rd195, %rd194, %rd9;
	shl.b64 	%rd196, %rd195, 2;
	add.s64 	%rd197, %rd22, %rd196;
	st.global.u32 	[%rd197+4608], %r1839;
$L__BB7_233:
	bar.warp.sync 	-1;
	add.s32 	%r1840, %r1, 1536;
	setp.ge.s32 	%p266, %r1840, %r368;
	@%p266 bra 	$L__BB7_235;
	ld.param.u32 	%r2272, [_ZN3cub18CUB_300001_SM_10006detail10radix_sort29DeviceRadixSortOnesweepKernelINS1_5radix10policy_hubIfiyE10Policy1000ELNS0_9SortOrderE0EfiyiiNS1_21identity_decomposer_tEEEvPT5_SB_PT3_PKSC_PT1_PKSG_PT2_PKSK_T4_iiT6__param_9];
	ld.shared.u32 	%r1841, [%r118+6144];
	setp.eq.s32 	%p267, %r1841, 2147483647;
	selp.b32 	%r1842, -2147483648, %r1841, %p267;
	shr.u32 	%r1843, %r1842, %r2272;
	and.b32  	%r1844, %r1843, %r238;
	shl.b32 	%r1845, %r1844, 3;
	add.s32 	%r1847, %r524, %r1845;
	ld.shared.u64 	%rd198, [%r1847+26112];
	setp.gt.s32 	%p268, %r1841, -1;
	selp.b32 	%r1848, -1, -2147483648, %p268;
	xor.b32  	%r1849, %r1848, %r1841;
	add.s64 	%rd199, %rd198, %rd9;
	shl.b64 	%rd200, %rd199, 2;
	add.s64 	%rd201, %rd22, %rd200;
	st.global.u32 	[%rd201+6144], %r1849;
$L__BB7_235:
	bar.warp.sync 	-1;
	add.s32 	%r1850, %r1, 1920;
	setp.ge.s32 	%p269, %r1850, %r368;
	@%p269 bra 	$L__BB7_237;
	ld.param.u32 	%r2273, [_ZN3cub18CUB_300001_SM_10006detail10radix_sort29DeviceRadixSortOnesweepKernelINS1_5radix10policy_hubIfiyE10Policy1000ELNS0_9SortOrderE0EfiyiiNS1_21identity_decomposer_tEEEvPT5_SB_PT3_PKSC_PT1_PKSG_PT2_PKSK_T4_iiT6__param_9];
	ld.shared.u32 	%r1851, [%r118+7680];
	setp.eq.s32 	%p270, %r1851, 2147483647;
	selp.b32 	%r1852, -2147483648, %r1851, %p270;
	shr.u32 	%r1853, %r1852, %r2273;
	and.b32  	%r1854, %r1853, %r238;
	shl.b32 	%r1855, %r1854, 3;
	add.s32 	%r1857, %r524, %r1855;
	ld.shared.u64 	%rd202, [%r1857+26112];
	setp.gt.s32 	%p271, %r1851, -1;
	selp.b32 	%r1858, -1, -2147483648, %p271;
	xor.b32  	%r1859, %r1858, %r1851;
	add.s64 	%rd203, %rd202, %rd9;
	shl.b64 	%rd204, %rd203, 2;
	add.s64 	%rd205, %rd22, %rd204;
	st.global.u32 	[%rd205+7680], %r1859;
$L__BB7_237:
	bar.warp.sync 	-1;
	add.s32 	%r1860, %r1, 2304;
	setp.ge.s32 	%p272, %r1860, %r368;
	@%p272 bra 	$L__BB7_239;
	ld.param.u32 	%r2274, [_ZN3cub18CUB_300001_SM_10006detail10radix_sort29DeviceRadixSortOnesweepKernelINS1_5radix10policy_hubIfiyE10Policy1000ELNS0_9SortOrderE0EfiyiiNS1_21identity_decomposer_tEEEvPT5_SB_PT3_PKSC_PT1_PKSG_PT2_PKSK_T4_iiT6__param_9];
	ld.shared.u32 	%r1861, [%r118+9216];
	setp.eq.s32 	%p273, %r1861, 2147483647;
	selp.b32 	%r1862, -2147483648, %r1861, %p273;
	shr.u32 	%r1863, %r1862, %r2274;
	and.b32  	%r1864, %r1863, %r238;
	shl.b32 	%r1865, %r1864, 3;
	add.s32 	%r1867, %r524, %r1865;
	ld.shared.u64 	%rd206, [%r1867+26112];
	setp.gt.s32 	%p274, %r1861, -1;
	selp.b32 	%r1868, -1, -2147483648, %p274;
	xor.b32  	%r1869, %r1868, %r1861;
	add.s64 	%rd207, %rd206, %rd9;
	shl.b64 	%rd208, %rd207, 2;
	add.s64 	%rd209, %rd22, %rd208;
	st.global.u32 	[%rd209+9216], %r1869;
$L__BB7_239:
	bar.warp.sync 	-1;
	add.s32 	%r1870, %r1, 2688;
	setp.ge.s32 	%p275, %r1870, %r368;
	@%p275 bra 	$L__BB7_241;
	ld.param.u32 	%r2275, [_ZN3cub18CUB_300001_SM_10006detail10radix_sort29DeviceRadixSortOnesweepKernelINS1_5radix10policy_hubIfiyE10Policy1000ELNS0_9SortOrderE0EfiyiiNS1_21identity_decomposer_tEEEvPT5_SB_PT3_PKSC_PT1_PKSG_PT2_PKSK_T4_iiT6__param_9];
	ld.shared.u32 	%r1871, [%r118+10752];
	setp.eq.s32 	%p276, %r1871, 2147483647;
	selp.b32 	%r1872, -2147483648, %r1871, %p276;
	shr.u32 	%r1873, %r1872, %r2275;
	and.b32  	%r1874, %r1873, %r238;
	shl.b32 	%r1875, %r1874, 3;
	add.s32 	%r1877, %r524, %r1875;
	ld.shared.u64 	%rd210, [%r1877+26112];
	setp.gt.s32 	%p277, %r1871, -1;
	selp.b32 	%r1878, -1, -2147483648, %p277;
	xor.b32  	%r1879, %r1878, %r1871;
	add.s64 	%rd211, %rd210, %rd9;
	shl.b64 	%rd212, %rd211, 2;
	add.s64 	%rd213, %rd22, %rd212;
	st.global.u32 	[%rd213+10752], %r1879;
$L__BB7_241:
	bar.warp.sync 	-1;
	or.b32  	%r1880, %r1, 3072;
	setp.ge.s32 	%p278, %r1880, %r368;
	@%p278 bra 	$L__BB7_243;
	ld.param.u32 	%r2276, [_ZN3cub18CUB_300001_SM_10006detail10radix_sort29DeviceRadixSortOnesweepKernelINS1_5radix10policy_hubIfiyE10Policy1000ELNS0_9SortOrderE0EfiyiiNS1_21identity_decomposer_tEEEvPT5_SB_PT3_PKSC_PT1_PKSG_PT2_PKSK_T4_iiT6__param_9];
	ld.shared.u32 	%r1881, [%r118+12288];
	setp.eq.s32 	%p279, %r1881, 2147483647;
	selp.b32 	%r1882, -2147483648, %r1881, %p279;
	shr.u32 	%r1883, %r1882, %r2276;
	and.b32  	%r1884, %r1883, %r238;
	shl.b32 	%r1885, %r1884, 3;
	add.s32 	%r1887, %r524, %r1885;
	ld.shared.u64 	%rd214, [%r1887+26112];
	setp.gt.s32 	%p280, %r1881, -1;
	selp.b32 	%r1888, -1, -2147483648, %p280;
	xor.b32  	%r1889, %r1888, %r1881;
	add.s64 	%rd215, %rd214, %rd9;
	shl.b64 	%rd216, %rd215, 2;
	add.s64 	%rd217, %rd22, %rd216;
	st.global.u32 	[%rd217+12288], %r1889;
$L__BB7_243:
	bar.warp.sync 	-1;
	add.s32 	%r1890, %r1, 3456;
	setp.ge.s32 	%p281, %r1890, %r368;
	@%p281 bra 	$L__BB7_245;
	ld.param.u32 	%r2277, [_ZN3cub18CUB_300001_SM_10006detail10radix_sort29DeviceRadixSortOnesweepKernelINS1_5radix10policy_hubIfiyE10Policy1000ELNS0_9SortOrderE0EfiyiiNS1_21identity_decomposer_tEEEvPT5_SB_PT3_PKSC_PT1_PKSG_PT2_PKSK_T4_iiT6__param_9];
	ld.shared.u32 	%r1891, [%r118+13824];
	setp.eq.s32 	%p282, %r1891, 2147483647;
	selp.b32 	%r1892, -2147483648, %r1891, %p282;
	shr.u32 	%r1893, %r1892, %r2277;
	and.b32  	%r1894, %r1893, %r238;
	shl.b32 	%r1895, %r1894, 3;
	add.s32 	%r1897, %r524, %r1895;
	ld.shared.u64 	%rd218, [%r1897+26112];
	setp.gt.s32 	%p283, %r1891, -1;
	selp.b32 	%r1898, -1, -2147483648, %p283;
	xor.b32  	%r1899, %r1898, %r1891;
	add.s64 	%rd219, %rd218, %rd9;
	shl.b64 	%rd220, %rd219, 2;
	add.s64 	%rd221, %rd22, %rd220;
	st.global.u32 	[%rd221+13824], %r1899;
$L__BB7_245:
	bar.warp.sync 	-1;
	add.s32 	%r1900, %r1, 3840;
	setp.ge.s32 	%p284, %r1900, %r368;
	@%p284 bra 	$L__BB7_247;
	ld.param.u32 	%r2278, [_ZN3cub18CUB_300001_SM_10006detail10radix_sort29DeviceRadixSortOnesweepKernelINS1_5radix10policy_hubIfiyE10Policy1000ELNS0_9SortOrderE0EfiyiiNS1_21identity_decomposer_tEEEvPT5_SB_PT3_PKSC_PT1_PKSG_PT2_PKSK_T4_iiT6__param_9];
	ld.shared.u32 	%r1901, [%r118+15360];
	setp.eq.s32 	%p285, %r1901, 2147483647;
	selp.b32 	%r1902, -2147483648, %r1901, %p285;
	shr.u32 	%r1903, %r1902, %r2278;
	and.b32  	%r1904, %r1903, %r238;
	shl.b32 	%r1905, %r1904, 3;
	add.s32 	%r1907, %r524, %r1905;
	ld.shared.u64 	%rd222, [%r1907+26112];
	setp.gt.s32 	%p286, %r1901, -1;
	selp.b32 	%r1908, -1, -2147483648, %p286;
	xor.b32  	%r1909, %r1908, %r1901;
	add.s64 	%rd223, %rd222, %rd9;
	shl.b64 	%rd224, %rd223, 2;
	add.s64 	%rd225, %rd22, %rd224;
	st.global.u32 	[%rd225+15360], %r1909;
$L__BB7_247:
	bar.warp.sync 	-1;
	add.s32 	%r1910, %r1, 4224;
	setp.ge.s32 	%p287, %r1910, %r368;
	@%p287 bra 	$L__BB7_249;
	ld.param.u32 	%r2279, [_ZN3cub18CUB_300001_SM_10006detail10radix_sort29DeviceRadixSortOnesweepKernelINS1_5radix10policy_hubIfiyE10Policy1000ELNS0_9SortOrderE0EfiyiiNS1_21identity_decomposer_tEEEvPT5_SB_PT3_PKSC_PT1_PKSG_PT2_PKSK_T4_iiT6__param_9];
	ld.shared.u32 	%r1911, [%r118+16896];
	setp.eq.s32 	%p288, %r1911, 2147483647;
	selp.b32 	%r1912, -2147483648, %r1911, %p288;
	shr.u32 	%r1913, %r1912, %r2279;
	and.b32  	%r1914, %r1913, %r238;
	shl.b32 	%r1915, %r1914, 3;
	add.s32 	%r1917, %r524, %r1915;
	ld.shared.u64 	%rd226, [%r1917+26112];
	setp.gt.s32 	%p289, %r1911, -1;
	selp.b32 	%r1918, -1, -2147483648, %p289;
	xor.b32  	%r1919, %r1918, %r1911;
	add.s64 	%rd227, %rd226, %rd9;
	shl.b64 	%rd228, %rd227, 2;
	add.s64 	%rd229, %rd22, %rd228;
	st.global.u32 	[%rd229+16896], %r1919;
$L__BB7_249:
	bar.warp.sync 	-1;
	add.s32 	%r1920, %r1, 4608;
	setp.ge.s32 	%p290, %r1920, %r368;
	@%p290 bra 	$L__BB7_251;
	ld.param.u32 	%r2280, [_ZN3cub18CUB_300001_SM_10006detail10radix_sort29DeviceRadixSortOnesweepKernelINS1_5radix10policy_hubIfiyE10Policy1000ELNS0_9SortOrderE0EfiyiiNS1_21identity_decomposer_tEEEvPT5_SB_PT3_PKSC_PT1_PKSG_PT2_PKSK_T4_iiT6__param_9];
	ld.shared.u32 	%r1921, [%r118+18432];
	setp.eq.s32 	%p291, %r1921, 2147483647;
	selp.b32 	%r1922, -2147483648, %r1921, %p291;
	shr.u32 	%r1923, %r1922, %r2280;
	and.b32  	%r1924, %r1923, %r238;
	shl.b32 	%r1925, %r1924, 3;
	add.s32 	%r1927, %r524, %r1925;
	ld.shared.u64 	%rd230, [%r1927+26112];
	setp.gt.s32 	%p292, %r1921, -1;
	selp.b32 	%r1928, -1, -2147483648, %p292;
	xor.b32  	%r1929, %r1928, %r1921;
	add.s64 	%rd231, %rd230, %rd9;
	shl.b64 	%rd232, %rd231, 2;
	add.s64 	%rd233, %rd22, %rd232;
	st.global.u32 	[%rd233+18432], %r1929;
$L__BB7_251:
	bar.warp.sync 	-1;
	add.s32 	%r1930, %r1, 4992;
	setp.ge.s32 	%p293, %r1930, %r368;
	@%p293 bra 	$L__BB7_253;
	ld.param.u32 	%r2281, [_ZN3cub18CUB_300001_SM_10006detail10radix_sort29DeviceRadixSortOnesweepKernelINS1_5radix10policy_hubIfiyE10Policy1000ELNS0_9SortOrderE0EfiyiiNS1_21identity_decomposer_tEEEvPT5_SB_PT3_PKSC_PT1_PKSG_PT2_PKSK_T4_iiT6__param_9];
	ld.shared.u32 	%r1931, [%r118+19968];
	setp.eq.s32 	%p294, %r1931, 2147483647;
	selp.b32 	%r1932, -2147483648, %r1931, %p294;
	shr.u32 	%r1933, %r1932, %r2281;
	and.b32  	%r1934, %r1933, %r238;
	shl.b32 	%r1935, %r1934, 3;
	add.s32 	%r1937, %r524, %r1935;
	ld.shared.u64 	%rd234, [%r1937+26112];
	setp.gt.s32 	%p295, %r1931, -1;
	selp.b32 	%r1938, -1, -2147483648, %p295;
	xor.b32  	%r1939, %r1938, %r1931;
	add.s64 	%rd235, %rd234, %rd9;
	shl.b64 	%rd236, %rd235, 2;
	add.s64 	%rd237, %rd22, %rd236;
	st.global.u32 	[%rd237+19968], %r1939;
$L__BB7_253:
	bar.warp.sync 	-1;
	add.s32 	%r1940, %r1, 5376;
	setp.ge.s32 	%p296, %r1940, %r368;
	@%p296 bra 	$L__BB7_255;
	ld.param.u32 	%r2282, [_ZN3cub18CUB_300001_SM_10006detail10radix_sort29DeviceRadixSortOnesweepKernelINS1_5radix10policy_hubIfiyE10Policy1000ELNS0_9SortOrderE0EfiyiiNS1_21identity_decomposer_tEEEvPT5_SB_PT3_PKSC_PT1_PKSG_PT2_PKSK_T4_iiT6__param_9];
	ld.shared.u32 	%r1941, [%r118+21504];
	setp.eq.s32 	%p297, %r1941, 2147483647;
	selp.b32 	%r1942, -2147483648, %r1941, %p297;
	shr.u32 	%r1943, %r1942, %r2282;
	and.b32  	%r1944, %r1943, %r238;
	shl.b32 	%r1945, %r1944, 3;
	add.s32 	%r1947, %r524, %r1945;
	ld.shared.u64 	%rd238, [%r1947+26112];
	setp.gt.s32 	%p298, %r1941, -1;
	selp.b32 	%r1948, -1, -2147483648, %p298;
	xor.b32  	%r1949, %r1948, %r1941;
	add.s64 	%rd239, %rd238, %rd9;
	shl.b64 	%rd240, %rd239, 2;
	add.s64 	%rd241, %rd22, %rd240;
	st.global.u32 	[%rd241+21504], %r1949;
$L__BB7_255:
	bar.warp.sync 	-1;
	add.s32 	%r1950, %r1, 5760;
	setp.ge.s32 	%p299, %r1950, %r368;
	@%p299 bra 	$L__BB7_257;
	ld.param.u32 	%r2283, [_ZN3cub18CUB_300001_SM_10006detail10radix_sort29DeviceRadixSortOnesweepKernelINS1_5radix10policy_hubIfiyE10Policy1000ELNS0_9SortOrderE0EfiyiiNS1_21identity_decomposer_tEEEvPT5_SB_PT3_PKSC_PT1_PKSG_PT2_PKSK_T4_iiT6__param_9];
	ld.shared.u32 	%r1951, [%r118+23040];
	setp.eq.s32 	%p300, %r1951, 2147483647;
	selp.b32 	%r1952, -2147483648, %r1951, %p300;
	shr.u32 	%r1953, %r1952, %r2283;
	and.b32  	%r1954, %r1953, %r238;
	shl.b32 	%r1955, %r1954, 3;
	add.s32 	%r1957, %r524, %r1955;
	ld.shared.u64 	%rd242, [%r1957+26112];
	setp.gt.s32 	%p301, %r1951, -1;
	selp.b32 	%r1958, -1, -2147483648, %p301;
	xor.b32  	%r1959, %r1958, %r1951;
	add.s64 	%rd243, %rd242, %rd9;
	shl.b64 	%rd244, %rd243, 2;
	add.s64 	%rd245, %rd22, %rd244;
	st.global.u32 	[%rd245+23040], %r1959;
$L__BB7_257:
	bar.warp.sync 	-1;
	or.b32  	%r1960, %r1, 6144;
	setp.ge.s32 	%p302, %r1960, %r368;
	@%p302 bra 	$L__BB7_259;
	ld.param.u32 	%r2284, [_ZN3cub18CUB_300001_SM_10006detail10radix_sort29DeviceRadixSortOnesweepKernelINS1_5radix10policy_hubIfiyE10Policy1000ELNS0_9SortOrderE0EfiyiiNS1_21identity_decomposer_tEEEvPT5_SB_PT3_PKSC_PT1_PKSG_PT2_PKSK_T4_iiT6__param_9];
	ld.shared.u32 	%r1961, [%r118+24576];
	setp.eq.s32 	%p303, %r1961, 2147483647;
	selp.b32 	%r1962, -2147483648, %r1961, %p303;
	shr.u32 	%r1963, %r1962, %r2284;
	and.b32  	%r1964, %r1963, %r238;
	shl.b32 	%r1965, %r1964, 3;
	add.s32 	%r1967, %r524, %r1965;
	ld.shared.u64 	%rd246, [%r1967+26112];
	setp.gt.s32 	%p304, %r1961, -1;
	selp.b32 	%r1968, -1, -2147483648, %p304;
	xor.b32  	%r1969, %r1968, %r1961;
	add.s64 	%rd247, %rd246, %rd9;
	shl.b64 	%rd248, %rd247, 2;
	add.s64 	%rd249, %rd22, %rd248;
	st.global.u32 	[%rd249+24576], %r1969;
$L__BB7_259:
	bar.warp.sync 	-1;
$L__BB7_260:
	ld.param.u32 	%r2285, [_ZN3cub18CUB_300001_SM_10006detail10radix_sort29DeviceRadixSortOnesweepKernelINS1_5radix10policy_hubIfiyE10Policy1000ELNS0_9SortOrderE0EfiyiiNS1_21identity_decomposer_tEEEvPT5_SB_PT3_PKSC_PT1_PKSG_PT2_PKSK_T4_iiT6__param_9];
	ld.param.u32 	%r2245, [_ZN3cub18CUB_300001_SM_10006detail10radix_sort29DeviceRadixSortOnesweepKernelINS1_5radix10policy_hubIfiyE10Policy1000ELNS0_9SortOrderE0EfiyiiNS1_21identity_decomposer_tEEEvPT5_SB_PT3_PKSC_PT1_PKSG_PT2_PKSK_T4_iiT6__param_8];
	setp.gt.s32 	%p305, %r366, %r2245;
	ld.shared.u32 	%r1970, [%r118];
	setp.eq.s32 	%p306, %r1970, 2147483647;
	selp.b32 	%r1971, -2147483648, %r1970, %p306;
	shr.u32 	%r1972, %r1971, %r2285;
	and.b32  	%r369, %r1972, %r238;
	ld.shared.u32 	%r1973, [%r118+1536];
	setp.eq.s32 	%p307, %r1973, 2147483647;
	selp.b32 	%r1974, -2147483648, %r1973, %p307;
	shr.u32 	%r1975, %r1974, %r2285;
	and.b32  	%r370, %r1975, %r238;
	ld.shared.u32 	%r1976, [%r118+3072];
	setp.eq.s32 	%p308, %r1976, 2147483647;
	selp.b32 	%r1977, -2147483648, %r1976, %p308;
	shr.u32 	%r1978, %r1977, %r2285;
	and.b32  	%r371, %r1978, %r238;
	ld.shared.u32 	%r1979, [%r118+4608];
	setp.eq.s32 	%p309, %r1979, 2147483647;
	selp.b32 	%r1980, -2147483648, %r1979, %p309;
	shr.u32 	%r1981, %r1980, %r2285;
	and.b32  	%r372, %r1981, %r238;
	ld.shared.u32 	%r1982, [%r118+6144];
	setp.eq.s32 	%p310, %r1982, 2147483647;
	selp.b32 	%r1983, -2147483648, %r1982, %p310;
	shr.u32 	%r1984, %r1983, %r2285;
	and.b32  	%r373, %r1984, %r238;
	ld.shared.u32 	%r1985, [%r118+7680];
	setp.eq.s32 	%p311, %r1985, 2147483647;
	selp.b32 	%r1986, -2147483648, %r1985, %p311;
	shr.u32 	%r1987, %r1986, %r2285;
	and.b32  	%r374, %r1987, %r238;
	ld.shared.u32 	%r1988, [%r118+9216];
	setp.eq.s32 	%p312, %r1988, 2147483647;
	selp.b32 	%r1989, -2147483648, %r1988, %p312;
	shr.u32 	%r1990, %r1989, %r2285;
	and.b32  	%r375, %r1990, %r238;
	ld.shared.u32 	%r1991, [%r118+10752];
	setp.eq.s32 	%p313, %r1991, 2147483647;
	selp.b32 	%r1992, -2147483648, %r1991, %p313;
	shr.u32 	%r1993, %r1992, %r2285;
	and.b32  	%r376, %r1993, %r238;
	ld.shared.u32 	%r1994, [%r118+12288];
	setp.eq.s32 	%p314, %r1994, 2147483647;
	selp.b32 	%r1995, -2147483648, %r1994, %p314;
	shr.u32 	%r1996, %r1995, %r2285;
	and.b32  	%r377, %r1996, %r238;
	ld.shared.u32 	%r1997, [%r118+13824];
	setp.eq.s32 	%p315, %r1997, 2147483647;
	selp.b32 	%r1998, -2147483648, %r1997, %p315;
	shr.u32 	%r1999, %r1998, %r2285;
	and.b32  	%r378, %r1999, %r238;
	ld.shared.u32 	%r2000, [%r118+15360];
	setp.eq.s32 	%p316, %r2000, 2147483647;
	selp.b32 	%r2001, -2147483648, %r2000, %p316;
	shr.u32 	%r2002, %r2001, %r2285;
	and.b32  	%r379, %r2002, %r238;
	ld.shared.u32 	%r2003, [%r118+16896];
	setp.eq.s32 	%p317, %r2003, 2147483647;
	selp.b32 	%r2004, -2147483648, %r2003, %p317;
	shr.u32 	%r2005, %r2004, %r2285;
	and.b32  	%r380, %r2005, %r238;
	ld.shared.u32 	%r2006, [%r118+18432];
	setp.eq.s32 	%p318, %r2006, 2147483647;
	selp.b32 	%r2007, -2147483648, %r2006, %p318;
	shr.u32 	%r2008, %r2007, %r2285;
	and.b32  	%r381, %r2008, %r238;
	ld.shared.u32 	%r2009, [%r118+19968];
	setp.eq.s32 	%p319, %r2009, 2147483647;
	selp.b32 	%r2010, -2147483648, %r2009, %p319;
	shr.u32 	%r2011, %r2010, %r2285;
	and.b32  	%r382, %r2011, %r238;
	ld.shared.u32 	%r2012, [%r118+21504];
	setp.eq.s32 	%p320, %r2012, 2147483647;
	selp.b32 	%r2013, -2147483648, %r2012, %p320;
	shr.u32 	%r2014, %r2013, %r2285;
	and.b32  	%r383, %r2014, %r238;
	ld.shared.u32 	%r2015, [%r118+23040];
	setp.eq.s32 	%p321, %r2015, 2147483647;
	selp.b32 	%r2016, -2147483648, %r2015, %p321;
	shr.u32 	%r2017, %r2016, %r2285;
	and.b32  	%r384, %r2017, %r238;
	ld.shared.u32 	%r2018, [%r118+24576];
	setp.eq.s32 	%p322, %r2018, 2147483647;
	selp.b32 	%r2019, -2147483648, %r2018, %p322;
	shr.u32 	%r2020, %r2019, %r2285;
	and.b32  	%r385, %r2020, %r238;
	@%p305 bra 	$L__BB7_262;
	ld.param.u64 	%rd443, [_ZN3cub18CUB_300001_SM_10006detail10radix_sort29DeviceRadixSortOnesweepKernelINS1_5radix10policy_hubIfiyE10Policy1000ELNS0_9SortOrderE0EfiyiiNS1_21identity_decomposer_tEEEvPT5_SB_PT3_PKSC_PT1_PKSG_PT2_PKSK_T4_iiT6__param_7];
	cvta.to.global.u64 	%rd250, %rd443;
	and.b32  	%r2024, %r1, 31;
	or.b32  	%r2025, %r681, %r2024;
	cvt.u64.u32 	%rd251, %r2025;
	mul.lo.s32 	%r2026, %r4, 6528;
	cvt.s64.s32 	%rd252, %r2026;
	add.s64 	%rd253, %rd251, %rd252;
	shl.b64 	%rd254, %rd253, 2;
	add.s64 	%rd255, %rd250, %rd254;
	ld.global.u32 	%r2421, [%rd255];
	ld.global.u32 	%r2422, [%rd255+128];
	ld.global.u32 	%r2423, [%rd255+256];
	ld.global.u32 	%r2424, [%rd255+384];
	ld.global.u32 	%r2425, [%rd255+512];
	ld.global.u32 	%r2426, [%rd255+640];
	ld.global.u32 	%r2427, [%rd255+768];
	ld.global.u32 	%r2428, [%rd255+896];
	ld.global.u32 	%r2429, [%rd255+1024];
	ld.global.u32 	%r2430, [%rd255+1152];
	ld.global.u32 	%r2431, [%rd255+1280];
	ld.global.u32 	%r2432, [%rd255+1408];
	ld.global.u32 	%r2433, [%rd255+1536];
	ld.global.u32 	%r2434, [%rd255+1664];
	ld.global.u32 	%r2435, [%rd255+1792];
	ld.global.u32 	%r2436, [%rd255+1920];
	ld.global.u32 	%r2437, [%rd255+2048];
	bra.uni 	$L__BB7_296;
$L__BB7_262:
	ld.param.u32 	%r2246, [_ZN3cub18CUB_300001_SM_10006detail10radix_sort29DeviceRadixSortOnesweepKernelINS1_5radix10policy_hubIfiyE10Policy1000ELNS0_9SortOrderE0EfiyiiNS1_21identity_decomposer_tEEEvPT5_SB_PT3_PKSC_PT1_PKSG_PT2_PKSK_T4_iiT6__param_8];
	ld.param.u64 	%rd444, [_ZN3cub18CUB_300001_SM_10006detail10radix_sort29DeviceRadixSortOnesweepKernelINS1_5radix10policy_hubIfiyE10Policy1000ELNS0_9SortOrderE0EfiyiiNS1_21identity_decomposer_tEEEvPT5_SB_PT3_PKSC_PT1_PKSG_PT2_PKSK_T4_iiT6__param_7];
	cvta.to.global.u64 	%rd256, %rd444;
	cvt.s64.s32 	%rd257, %r462;
	add.s64 	%rd258, %rd7, %rd257;
	shl.b64 	%rd259, %rd258, 2;
	add.s64 	%rd23, %rd256, %rd259;
	cvt.u32.u64 	%r2029, %rd7;
	sub.s32 	%r403, %r2246, %r462;
	setp.ge.s32 	%p323, %r2029, %r403;
	@%p323 bra 	$L__BB7_264;
	ld.global.u32 	%r2421, [%rd23];
$L__BB7_264:
	add.s32 	%r2032, %r2029, 32;
	setp.ge.s32 	%p324, %r2032, %r403;
	@%p324 bra 	$L__BB7_266;
	ld.global.u32 	%r2422, [%rd23+128];
$L__BB7_266:
	add.s32 	%r2035, %r2029, 64;
	setp.ge.s32 	%p325, %r2035, %r403;
	@%p325 bra 	$L__BB7_268;
	ld.global.u32 	%r2423, [%rd23+256];
$L__BB7_268:
	add.s32 	%r2038, %r2029, 96;
	setp.ge.s32 	%p326, %r2038, %r403;
	@%p326 bra 	$L__BB7_270;
	ld.global.u32 	%r2424, [%rd23+384];
$L__BB7_270:
	add.s32 	%r2041, %r2029, 128;
	setp.ge.s32 	%p327, %r2041, %r403;
	@%p327 bra 	$L__BB7_272;
	ld.global.u32 	%r2425, [%rd23+512];
$L__BB7_272:
	add.s32 	%r2044, %r2029, 160;
	setp.ge.s32 	%p328, %r2044, %r403;
	@%p328 bra 	$L__BB7_274;
	ld.global.u32 	%r2426, [%rd23+640];
$L__BB7_274:
	add.s32 	%r2047, %r2029, 192;
	setp.ge.s32 	%p329, %r2047, %r403;
	@%p329 bra 	$L__BB7_276;
	ld.global.u32 	%r2427, [%rd23+768];
$L__BB7_276:
	add.s32 	%r2050, %r2029, 224;
	setp.ge.s32 	%p330, %r2050, %r403;
	@%p330 bra 	$L__BB7_278;
	ld.param.u64 	%rd445, [_ZN3cub18CUB_300001_SM_10006detail10radix_sort29DeviceRadixSortOnesweepKernelINS1_5radix10policy_hubIfiyE10Policy1000ELNS0_9SortOrderE0EfiyiiNS1_21identity_decomposer_tEEEvPT5_SB_PT3_PKSC_PT1_PKSG_PT2_PKSK_T4_iiT6__param_7];
	cvta.to.global.u64 	%rd260, %rd445;
	add.s64 	%rd264, %rd260, %rd259;
	ld.global.u32 	%r2428, [%rd264+896];
$L__BB7_278:
	add.s32 	%r2054, %r2029, 256;
	setp.ge.s32 	%p331, %r2054, %r403;
	@%p331 bra 	$L__BB7_280;
	ld.param.u64 	%rd446, [_ZN3cub18CUB_300001_SM_10006detail10radix_sort29DeviceRadixSortOnesweepKernelINS1_5radix10policy_hubIfiyE10Policy1000ELNS0_9SortOrderE0EfiyiiNS1_21identity_decomposer_tEEEvPT5_SB_PT3_PKSC_PT1_PKSG_PT2_PKSK_T4_iiT6__param_7];
	cvta.to.global.u64 	%rd265, %rd446;
	cvt.s64.s32 	%rd266, %r462;
	add.s64 	%rd267, %rd7, %rd266;
	shl.b64 	%rd268, %rd267, 2;
	add.s64 	%rd269, %rd265, %rd268;
	ld.global.u32 	%r2429, [%rd269+1024];
$L__BB7_280:
	add.s32 	%r2058, %r2029, 288;
	setp.ge.s32 	%p332, %r2058, %r403;
	@%p332 bra 	$L__BB7_282;
	ld.param.u64 	%rd447, [_ZN3cub18CUB_300001_SM_10006detail10radix_sort29DeviceRadixSortOnesweepKernelINS1_5radix10policy_hubIfiyE10Policy1000ELNS0_9SortOrderE0EfiyiiNS1_21identity_decomposer_tEEEvPT5_SB_PT3_PKSC_PT1_PKSG_PT2_PKSK_T4_iiT6__param_7];
	cvta.to.global.u64 	%rd270, %rd447;
	cvt.s64.s32 	%rd271, %r462;
	add.s64 	%rd272, %rd7, %rd271;
	shl.b64 	%rd273, %rd272, 2;
	add.s64 	%rd274, %rd270, %rd273;
	ld.global.u32 	%r2430, [%rd274+1152];
$L__BB7_282:
	add.s32 	%r2062, %r2029, 320;
	setp.ge.s32 	%p333, %r2062, %r403;
	@%p333 bra 	$L__BB7_284;
	ld.param.u64 	%rd448, [_ZN3cub18CUB_300001_SM_10006detail10radix_sort29DeviceRadixSortOnesweepKernelINS1_5radix10policy_hubIfiyE10Policy1000ELNS0_9SortOrderE0EfiyiiNS1_21identity_decomposer_tEEEvPT5_SB_PT3_PKSC_PT1_PKSG_PT2_PKSK_T4_iiT6__param_7];
	cvta.to.global.u64 	%rd275, %rd448;
	cvt.s64.s32 	%rd276, %r462;
	add.s64 	%rd277, %rd7, %rd276;
	shl.b64 	%rd278, %rd277, 2;
	add.s64 	%rd279, %rd275, %rd278;
	ld.global.u32 	%r2431, [%rd279+1280];
$L__BB7_284:
	add.s32 	%r2066, %r2029, 352;
	setp.ge.s32 	%p334, %r2066, %r403;
	@%p334 bra 	$L__BB7_286;
	ld.param.u64 	%rd449, [_ZN3cub18CUB_300001_SM_10006detail10radix_sort29DeviceRadixSortOnesweepKernelINS1_5radix10policy_hubIfiyE10Policy1000ELNS0_9SortOrderE0EfiyiiNS1_21identity_decomposer_tEEEvPT5_SB_PT3_PKSC_PT1_PKSG_PT2_PKSK_T4_iiT6__param_7];
	cvta.to.global.u64 	%rd280, %rd449;
	mul.lo.s32 	%r2067, %r4, 6528;
	cvt.s64.s32 	%rd281, %r2067;
	add.s64 	%rd282, %rd7, %rd281;
	shl.b64 	%rd283, %rd282, 2;
	add.s64 	%rd284, %rd280, %rd283;
	ld.global.u32 	%r2432, [%rd284+1408];
$L__BB7_286:
	add.s32 	%r2070, %r2029, 384;
	setp.ge.s32 	%p335, %r2070, %r403;
	@%p335 bra 	$L__BB7_288;
	ld.param.u64 	%rd450, [_ZN3cub18CUB_300001_SM_10006detail10radix_sort29DeviceRadixSortOnesweepKernelINS1_5radix10policy_hubIfiyE10Policy1000ELNS0_9SortOrderE0EfiyiiNS1_21identity_decomposer_tEEEvPT5_SB_PT3_PKSC_PT1_PKSG_PT2_PKSK_T4_iiT6__param_7];
	cvta.to.global.u64 	%rd285, %rd450;
	mul.lo.s32 	%r2071, %r4, 6528;
	cvt.s64.s32 	%rd286, %r2071;
	add.s64 	%rd287, %rd7, %rd286;
	shl.b64 	%rd288, %rd287, 2;
	add.s64 	%rd289, %rd285, %rd288;
	ld.global.u32 	%r2433, [%rd289+1536];
$L__BB7_288:
	cvt.u32.u64 	%r2073, %rd7;
	add.s32 	%r2074, %r2073, 416;
	setp.ge.s32 	%p336, %r2074, %r403;
	@%p336 bra 	$L__BB7_290;
	ld.param.u64 	%rd451, [_ZN3cub18CUB_300001_SM_10006detail10radix_sort29DeviceRadixSortOnesweepKernelINS1_5radix10policy_hubIfiyE10Policy1000ELNS0_9SortOrderE0EfiyiiNS1_21identity_decomposer_tEEEvPT5_SB_PT3_PKSC_PT1_PKSG_PT2_PKSK_T4_iiT6__param_7];
	cvta.to.global.u64 	%rd290, %rd451;
	mul.lo.s32 	%r2075, %r4, 6528;
	cvt.s64.s32 	%rd291, %r2075;
	add.s64 	%rd292, %rd7, %rd291;
	shl.b64 	%rd293, %rd292, 2;
	add.s64 	%rd294, %rd290, %rd293;
	ld.global.u32 	%r2434, [%rd294+1664];
$L__BB7_290:
	cvt.u32.u64 	%r2077, %rd7;
	add.s32 	%r2078, %r2077, 448;
	setp.ge.s32 	%p337, %r2078, %r403;
	@%p337 bra 	$L__BB7_292;
	ld.param.u64 	%rd452, [_ZN3cub18CUB_300001_SM_10006detail10radix_sort29DeviceRadixSortOnesweepKernelINS1_5radix10policy_hubIfiyE10Policy1000ELNS0_9SortOrderE0EfiyiiNS1_21identity_decomposer_tEEEvPT5_SB_PT3_PKSC_PT1_PKSG_PT2_PKSK_T4_iiT6__param_7];
	cvta.to.global.u64 	%rd295, %rd452;
	mul.lo.s32 	%r2079, %r4, 6528;
	cvt.s64.s32 	%rd296, %r2079;
	add.s64 	%rd297, %rd7, %rd296;
	shl.b64 	%rd298, %rd297, 2;
	add.s64 	%rd299, %rd295, %rd298;
	ld.global.u32 	%r2435, [%rd299+1792];
$L__BB7_292:
	cvt.u32.u64 	%r2081, %rd7;
	add.s32 	%r2082, %r2081, 480;
	setp.ge.s32 	%p338, %r2082, %r403;
	@%p338 bra 	$L__BB7_294;
	ld.param.u64 	%rd453, [_ZN3cub18CUB_300001_SM_10006detail10radix_sort29DeviceRadixSortOnesweepKernelINS1_5radix10policy_hubIfiyE10Policy1000ELNS0_9SortOrderE0EfiyiiNS1_21identity_decomposer_tEEEvPT5_SB_PT3_PKSC_PT1_PKSG_PT2_PKSK_T4_iiT6__param_7];
	cvta.to.global.u64 	%rd300, %rd453;
	mul.lo.s32 	%r2083, %r4, 6528;
	cvt.s64.s32 	%rd301, %r2083;
	add.s64 	%rd302, %rd7, %rd301;
	shl.b64 	%rd303, %rd302, 2;
	add.s64 	%rd304, %rd300, %rd303;
	ld.global.u32 	%r2436, [%rd304+1920];
$L__BB7_294:
	cvt.u32.u64 	%r2085, %rd7;
	add.s32 	%r2086, %r2085, 512;
	setp.ge.s32 	%p339, %r2086, %r403;
	@%p339 bra 	$L__BB7_296;
	ld.param.u64 	%rd454, [_ZN3cub18CUB_300001_SM_10006detail10radix_sort29DeviceRadixSortOnesweepKernelINS1_5radix10policy_hubIfiyE10Policy1000ELNS0_9SortOrderE0EfiyiiNS1_21identity_decomposer_tEEEvPT5_SB_PT3_PKSC_PT1_PKSG_PT2_PKSK_T4_iiT6__param_7];
	cvta.to.global.u64 	%rd305, %rd454;
	mov.u32 	%r2087, %tid.x;
	and.b32  	%r2088, %r2087, 992;
	mul.lo.s32 	%r2089, %r2088, 17;
	and.b32  	%r2090, %r2087, 31;
	or.b32  	%r2091, %r2089, %r2090;
	cvt.u64.u32 	%rd306, %r2091;
	mul.lo.s32 	%r2092, %r4, 6528;
	cvt.s64.s32 	%rd307, %r2092;
	add.s64 	%rd308, %rd306, %rd307;
	shl.b64 	%rd309, %rd308, 2;
	add.s64 	%rd310, %rd305, %rd309;
	ld.global.u32 	%r2437, [%rd310+2048];
$L__BB7_296:
	ld.param.u32 	%r2247, [_ZN3cub18CUB_300001_SM_10006detail10radix_sort29DeviceRadixSortOnesweepKernelINS1_5radix10policy_hubIfiyE10Policy1000ELNS0_9SortOrderE0EfiyiiNS1_21identity_decomposer_tEEEvPT5_SB_PT3_PKSC_PT1_PKSG_PT2_PKSK_T4_iiT6__param_8];
	ld.param.u64 	%rd441, [_ZN3cub18CUB_300001_SM_10006detail10radix_sort29DeviceRadixSortOnesweepKernelINS1_5radix10policy_hubIfiyE10Policy1000ELNS0_9SortOrderE0EfiyiiNS1_21identity_decomposer_tEEEvPT5_SB_PT3_PKSC_PT1_PKSG_PT2_PKSK_T4_iiT6__param_6];
	cvta.to.global.u64 	%rd24, %rd441;
	mov.u32 	%r454, %tid.x;
	shl.b32 	%r2093, %r454, 2;
	mov.u32 	%r2094, _ZZN3cub18CUB_300001_SM_10006detail10radix_sort29DeviceRadixSortOnesweepKernelINS1_5radix10policy_hubIfiyE10Policy1000ELNS0_9SortOrderE0EfiyiiNS1_21identity_decomposer_tEEEvPT5_SB_PT3_PKSC_PT1_PKSG_PT2_PKSK_T4_iiT6_E1s;
	add.s32 	%r455, %r2094, %r2093;
	cvt.u64.u32 	%rd25, %r454;
	mad.lo.s32 	%r2095, %r4, 6528, 6528;
	setp.gt.s32 	%p340, %r2095, %r2247;
	bar.sync 	0;
	st.shared.u32 	[%r340+-4], %r2421;
	st.shared.u32 	[%r341+-4], %r2422;
	st.shared.u32 	[%r342+-4], %r2423;
	st.shared.u32 	[%r343+-4], %r2424;
	st.shared.u32 	[%r344+-4], %r2425;
	st.shared.u32 	[%r345+-4], %r2426;
	st.shared.u32 	[%r346+-4], %r2427;
	st.shared.u32 	[%r347+-4], %r2428;
	st.shared.u32 	[%r348+-4], %r2429;
	st.shared.u32 	[%r349+-4], %r2430;
	st.shared.u32 	[%r350+-4], %r2431;
	st.shared.u32 	[%r351+-4], %r2432;
	st.shared.u32 	[%r352+-4], %r2433;
	st.shared.u32 	[%r353+-4], %r2434;
	st.shared.u32 	[%r354+-4], %r2435;
	st.shared.u32 	[%r355+-4], %r2436;
	st.shared.u32 	[%r356+-4], %r2437;
	bar.sync 	0;
	@%p340 bra 	$L__BB7_298;
	ld.shared.u32 	%r2096, [%r455];
	shl.b32 	%r2097, %r369, 3;
	add.s32 	%r2099, %r2094, 26112;
	add.s32 	%r2100, %r2099, %r2097;
	ld.shared.u64 	%rd311, [%r2100];
	add.s64 	%rd312, %rd311, %rd25;
	shl.b64 	%rd313, %rd312, 2;
	add.s64 	%rd314, %rd24, %rd313;
	st.global.u32 	[%rd314], %r2096;
	bar.warp.sync 	-1;
	ld.shared.u32 	%r2101, [%r455+1536];
	shl.b32 	%r2102, %r370, 3;
	add.s32 	%r2103, %r2099, %r2102;
	ld.shared.u64 	%rd315, [%r2103];
	add.s64 	%rd316, %rd315, %rd25;
	shl.b64 	%rd317, %rd316, 2;
	add.s64 	%rd318, %rd24, %rd317;
	st.global.u32 	[%rd318+1536], %r2101;
	bar.warp.sync 	-1;
	ld.shared.u32 	%r2104, [%r455+3072];
	shl.b32 	%r2105, %r371, 3;
	add.s32 	%r2106, %r2099, %r2105;
	ld.shared.u64 	%rd319, [%r2106];
	add.s64 	%rd320, %rd319, %rd25;
	shl.b64 	%rd321, %rd320, 2;
	add.s64 	%rd322, %rd24, %rd321;
	st.global.u32 	[%rd322+3072], %r2104;
	bar.warp.sync 	-1;
	ld.shared.u32 	%r2107, [%r455+4608];
	shl.b32 	%r2108, %r372, 3;
	add.s32 	%r2109, %r2099, %r2108;
	ld.shared.u64 	%rd323, [%r2109];
	add.s64 	%rd324, %rd323, %rd25;
	shl.b64 	%rd325, %rd324, 2;
	add.s64 	%rd326, %rd24, %rd325;
	st.global.u32 	[%rd326+4608], %r2107;
	bar.warp.sync 	-1;
	ld.shared.u32 	%r2110, [%r455+6144];
	shl.b32 	%r2111, %r373, 3;
	add.s32 	%r2112, %r2099, %r2111;
	ld.shared.u64 	%rd327, [%r2112];
	add.s64 	%rd328, %rd327, %rd25;
	shl.b64 	%rd329, %rd328, 2;
	add.s64 	%rd330, %rd24, %rd329;
	st.global.u32 	[%rd330+6144], %r2110;
	bar.warp.sync 	-1;
	ld.shared.u32 	%r2113, [%r455+7680];
	shl.b32 	%r2114, %r374, 3;
	add.s32 	%r2115, %r2099, %r2114;
	ld.shared.u64 	%rd331, [%r2115];
	add.s64 	%rd332, %rd331, %rd25;
	shl.b64 	%rd333, %rd332, 2;
	add.s64 	%rd334, %rd24, %rd333;
	st.global.u32 	[%rd334+7680], %r2113;
	bar.warp.sync 	-1;
	ld.shared.u32 	%r2116, [%r455+9216];
	shl.b32 	%r2117, %r375, 3;
	add.s32 	%r2118, %r2099, %r2117;
	ld.shared.u64 	%rd335, [%r2118];
	add.s64 	%rd336, %rd335, %rd25;
	shl.b64 	%rd337, %rd336, 2;
	add.s64 	%rd338, %rd24, %rd337;
	st.global.u32 	[%rd338+9216], %r2116;
	bar.warp.sync 	-1;
	ld.shared.u32 	%r2119, [%r455+10752];
	shl.b32 	%r2120, %r376, 3;
	add.s32 	%r2121, %r2099, %r2120;
	ld.shared.u64 	%rd339, [%r2121];
	add.s64 	%rd340, %rd339, %rd25;
	shl.b64 	%rd341, %rd340, 2;
	add.s64 	%rd342, %rd24, %rd341;
	st.global.u32 	[%rd342+10752], %r2119;
	bar.warp.sync 	-1;
	ld.shared.u32 	%r2122, [%r455+12288];
	shl.b32 	%r2123, %r377, 3;
	add.s32 	%r2124, %r2099, %r2123;
	ld.shared.u64 	%rd343, [%r2124];
	add.s64 	%rd344, %rd343, %rd25;
	shl.b64 	%rd345, %rd344, 2;
	add.s64 	%rd346, %rd24, %rd345;
	st.global.u32 	[%rd346+12288], %r2122;
	bar.warp.sync 	-1;
	ld.shared.u32 	%r2125, [%r455+13824];
	shl.b32 	%r2126, %r378, 3;
	add.s32 	%r2127, %r2099, %r2126;
	ld.shared.u64 	%rd347, [%r2127];
	add.s64 	%rd348, %rd347, %rd25;
	shl.b64 	%rd349, %rd348, 2;
	add.s64 	%rd350, %rd24, %rd349;
	st.global.u32 	[%rd350+13824], %r2125;
	bar.warp.sync 	-1;
	ld.shared.u32 	%r2128, [%r455+15360];
	shl.b32 	%r2129, %r379, 3;
	add.s32 	%r2130, %r2099, %r2129;
	ld.shared.u64 	%rd351, [%r2130];
	add.s64 	%rd352, %rd351, %rd25;
	shl.b64 	%rd353, %rd352, 2;
	add.s64 	%rd354, %rd24, %rd353;
	st.global.u32 	[%rd354+15360], %r2128;
	bar.warp.sync 	-1;
	ld.shared.u32 	%r2131, [%r455+16896];
	shl.b32 	%r2132, %r380, 3;
	add.s32 	%r2133, %r2099, %r2132;
	ld.shared.u64 	%rd355, [%r2133];
	add.s64 	%rd356, %rd355, %rd25;
	shl.b64 	%rd357, %rd356, 2;
	add.s64 	%rd358, %rd24, %rd357;
	st.global.u32 	[%rd358+16896], %r2131;
	bar.warp.sync 	-1;
	ld.shared.u32 	%r2134, [%r455+18432];
	shl.b32 	%r2135, %r381, 3;
	add.s32 	%r2136, %r2099, %r2135;
	ld.shared.u64 	%rd359, [%r2136];
	add.s64 	%rd360, %rd359, %rd25;
	shl.b64 	%rd361, %rd360, 2;
	add.s64 	%rd362, %rd24, %rd361;
	st.global.u32 	[%rd362+18432], %r2134;
	bar.warp.sync 	-1;
	ld.shared.u32 	%r2137, [%r455+19968];
	shl.b32 	%r2138, %r382, 3;
	add.s32 	%r2139, %r2099, %r2138;
	ld.shared.u64 	%rd363, [%r2139];
	add.s64 	%rd364, %rd363, %rd25;
	shl.b64 	%rd365, %rd364, 2;
	add.s64 	%rd366, %rd24, %rd365;
	st.global.u32 	[%rd366+19968], %r2137;
	bar.warp.sync 	-1;
	ld.shared.u32 	%r2140, [%r455+21504];
	shl.b32 	%r2141, %r383, 3;
	add.s32 	%r2142, %r2099, %r2141;
	ld.shared.u64 	%rd367, [%r2142];
	add.s64 	%rd368, %rd367, %rd25;
	shl.b64 	%rd369, %rd368, 2;
	add.s64 	%rd370, %rd24, %rd369;
	st.global.u32 	[%rd370+21504], %r2140;
	bar.warp.sync 	-1;
	ld.shared.u32 	%r2143, [%r455+23040];
	shl.b32 	%r2144, %r384, 3;
	add.s32 	%r2145, %r2099, %r2144;
	ld.shared.u64 	%rd371, [%r2145];
	add.s64 	%rd372, %rd371, %rd25;
	shl.b64 	%rd373, %rd372, 2;
	add.s64 	%rd374, %rd24, %rd373;
	st.global.u32 	[%rd374+23040], %r2143;
	bar.warp.sync 	-1;
	ld.shared.u32 	%r2146, [%r455+24576];
	shl.b32 	%r2147, %r385, 3;
	add.s32 	%r2148, %r2099, %r2147;
	ld.shared.u64 	%rd375, [%r2148];
	add.s64 	%rd376, %rd375, %rd25;
	shl.b64 	%rd377, %rd376, 2;
	add.s64 	%rd378, %rd24, %rd377;
	st.global.u32 	[%rd378+24576], %r2146;
	bar.warp.sync 	-1;
	bra.uni 	$L__BB7_333;
$L__BB7_298:
	ld.param.u32 	%r2248, [_ZN3cub18CUB_300001_SM_10006detail10radix_sort29DeviceRadixSortOnesweepKernelINS1_5radix10policy_hubIfiyE10Policy1000ELNS0_9SortOrderE0EfiyiiNS1_21identity_decomposer_tEEEvPT5_SB_PT3_PKSC_PT1_PKSG_PT2_PKSK_T4_iiT6__param_8];
	mad.lo.s32 	%r456, %r4, -6528, %r2248;
	shl.b32 	%r2149, %r369, 3;
	add.s32 	%r2151, %r2094, %r2149;
	ld.shared.u64 	%rd26, [%r2151+26112];
	setp.ge.s32 	%p341, %r454, %r456;
	@%p341 bra 	$L__BB7_300;
	ld.shared.u32 	%r2152, [%r455];
	add.s64 	%rd379, %rd26, %rd25;
	shl.b64 	%rd380, %rd379, 2;
	add.s64 	%rd381, %rd24, %rd380;
	st.global.u32 	[%rd381], %r2152;
$L__BB7_300:
	bar.warp.sync 	-1;
	shl.b32 	%r2153, %r370, 3;
	add.s32 	%r2155, %r2094, %r2153;
	ld.shared.u64 	%rd27, [%r2155+26112];
	add.s32 	%r2156, %r454, 384;
	setp.ge.s32 	%p342, %r2156, %r456;
	@%p342 bra 	$L__BB7_302;
	ld.shared.u32 	%r2157, [%r455+1536];
	add.s64 	%rd382, %rd27, %rd25;
	shl.b64 	%rd383, %rd382, 2;
	add.s64 	%rd384, %rd24, %rd383;
	st.global.u32 	[%rd384+1536], %r2157;
$L__BB7_302:
	bar.warp.sync 	-1;
	shl.b32 	%r2158, %r371, 3;
	add.s32 	%r2160, %r2094, %r2158;
	ld.shared.u64 	%rd28, [%r2160+26112];
	add.s32 	%r2161, %r454, 768;
	setp.ge.s32 	%p343, %r2161, %r456;
	@%p343 bra 	$L__BB7_304;
	ld.shared.u32 	%r2162, [%r455+3072];
	add.s64 	%rd385, %rd28, %rd25;
	shl.b64 	%rd386, %rd385, 2;
	add.s64 	%rd387, %rd24, %rd386;
	st.global.u32 	[%rd387+3072], %r2162;
$L__BB7_304:
	bar.warp.sync 	-1;
	shl.b32 	%r2163, %r372, 3;
	add.s32 	%r2165, %r2094, %r2163;
	ld.shared.u64 	%rd29, [%r2165+26112];
	add.s32 	%r2166, %r454, 1152;
	setp.ge.s32 	%p344, %r2166, %r456;
	@%p344 bra 	$L__BB7_306;
	ld.shared.u32 	%r2167, [%r455+4608];
	add.s64 	%rd388, %rd29, %rd25;
	shl.b64 	%rd389, %rd388, 2;
	add.s64 	%rd390, %rd24, %rd389;
	st.global.u32 	[%rd390+4608], %r2167;
$L__BB7_306:
	bar.warp.sync 	-1;
	shl.b32 	%r2168, %r373, 3;
	add.s32 	%r2170, %r2094, %r2168;
	ld.shared.u64 	%rd30, [%r2170+26112];
	add.s32 	%r2171, %r454, 1536;
	setp.ge.s32 	%p345, %r2171, %r456;
	@%p345 bra 	$L__BB7_308;
	ld.shared.u32 	%r2172, [%r455+6144];
	add.s64 	%rd391, %rd30, %rd25;
	shl.b64 	%rd392, %rd391, 2;
	add.s64 	%rd393, %rd24, %rd392;
	st.global.u32 	[%rd393+6144], %r2172;
$L__BB7_308:
	bar.warp.sync 	-1;
	shl.b32 	%r2173, %r374, 3;
	add.s32 	%r2175, %r2094, %r2173;
	ld.shared.u64 	%rd31, [%r2175+26112];
	add.s32 	%r2176, %r454, 1920;
	setp.ge.s32 	%p346, %r2176, %r456;
	@%p346 bra 	$L__BB7_310;
	ld.shared.u32 	%r2177, [%r455+7680];
	add.s64 	%rd394, %rd31, %rd25;
	shl.b64 	%rd395, %rd394, 2;
	add.s64 	%rd396, %rd24, %rd395;
	st.global.u32 	[%rd396+7680], %r2177;
$L__BB7_310:
	bar.warp.sync 	-1;
	shl.b32 	%r2178, %r375, 3;
	add.s32 	%r2180, %r2094, %r2178;
	ld.shared.u64 	%rd32, [%r2180+26112];
	add.s32 	%r2181, %r454, 2304;
	setp.ge.s32 	%p347, %r2181, %r456;
	@%p347 bra 	$L__BB7_312;
	ld.shared.u32 	%r2182, [%r455+9216];
	add.s64 	%rd397, %rd32, %rd25;
	shl.b64 	%rd398, %rd397, 2;
	add.s64 	%rd399, %rd24, %rd398;
	st.global.u32 	[%rd399+9216], %r2182;
$L__BB7_312:
	bar.warp.sync 	-1;
	shl.b32 	%r2183, %r376, 3;
	add.s32 	%r2185, %r2094, %r2183;
	ld.shared.u64 	%rd33, [%r2185+26112];
	add.s32 	%r2186, %r454, 2688;
	setp.ge.s32 	%p348, %r2186, %r456;
	@%p348 bra 	$L__BB7_314;
	ld.shared.u32 	%r2187, [%r455+10752];
	add.s64 	%rd400, %rd33, %rd25;
	shl.b64 	%rd401, %rd400, 2;
	add.s64 	%rd402, %rd24, %rd401;
	st.global.u32 	[%rd402+10752], %r2187;
$L__BB7_314:
	bar.warp.sync 	-1;
	shl.b32 	%r2188, %r377, 3;
	add.s32 	%r2190, %r2094, %r2188;
	ld.shared.u64 	%rd34, [%r2190+26112];
	or.b32  	%r2191, %r454, 3072;
	setp.ge.s32 	%p349, %r2191, %r456;
	@%p349 bra 	$L__BB7_316;
	ld.shared.u32 	%r2192, [%r455+12288];
	add.s64 	%rd403, %rd34, %rd25;
	shl.b64 	%rd404, %rd403, 2;
	add.s64 	%rd405, %rd24, %rd404;
	st.global.u32 	[%rd405+12288], %r2192;
$L__BB7_316:
	bar.warp.sync 	-1;
	shl.b32 	%r2193, %r378, 3;
	add.s32 	%r2195, %r2094, %r2193;
	ld.shared.u64 	%rd35, [%r2195+26112];
	add.s32 	%r2196, %r454, 3456;
	setp.ge.s32 	%p350, %r2196, %r456;
	@%p350 bra 	$L__BB7_318;
	ld.shared.u32 	%r2197, [%r455+13824];
	add.s64 	%rd406, %rd35, %rd25;
	shl.b64 	%rd407, %rd406, 2;
	add.s64 	%rd408, %rd24, %rd407;
	st.global.u32 	[%rd408+13824], %r2197;
$L__BB7_318:
	bar.warp.sync 	-1;
	shl.b32 	%r2198, %r379, 3;
	add.s32 	%r2200, %r2094, %r2198;
	ld.shared.u64 	%rd36, [%r2200+26112];
	add.s32 	%r2201, %r454, 3840;
	setp.ge.s32 	%p351, %r2201, %r456;
	@%p351 bra 	$L__BB7_320;
	ld.shared.u32 	%r2202, [%r455+15360];
	add.s64 	%rd409, %rd36, %rd25;
	shl.b64 	%rd410, %rd409, 2;
	add.s64 	%rd411, %rd24, %rd410;
	st.global.u32 	[%rd411+15360], %r2202;
$L__BB7_320:
	bar.warp.sync 	-1;
	shl.b32 	%r2203, %r380, 3;
	add.s32 	%r2205, %r2094, %r2203;
	ld.shared.u64 	%rd37, [%r2205+26112];
	add.s32 	%r2206, %r454, 4224;
	setp.ge.s32 	%p352, %r2206, %r456;
	@%p352 bra 	$L__BB7_322;
	ld.shared.u32 	%r2207, [%r455+16896];
	add.s64 	%rd412, %rd37, %rd25;
	shl.b64 	%rd413, %rd412, 2;
	add.s64 	%rd414, %rd24, %rd413;
	st.global.u32 	[%rd414+16896], %r2207;
$L__BB7_322:
	bar.warp.sync 	-1;
	shl.b32 	%r2208, %r381, 3;
	add.s32 	%r2210, %r2094, %r2208;
	ld.shared.u64 	%rd38, [%r2210+26112];
	add.s32 	%r2211, %r454, 4608;
	setp.ge.s32 	%p353, %r2211, %r456;
	@%p353 bra 	$L__BB7_324;
	ld.shared.u32 	%r2212, [%r455+18432];
	add.s64 	%rd415, %rd38, %rd25;
	shl.b64 	%rd416, %rd415, 2;
	add.s64 	%rd417, %rd24, %rd416;
	st.global.u32 	[%rd417+18432], %r2212;
$L__BB7_324:
	bar.warp.sync 	-1;
	shl.b32 	%r2213, %r382, 3;
	add.s32 	%r2215, %r2094, %r2213;
	ld.shared.u64 	%rd39, [%r2215+26112];
	add.s32 	%r2216, %r454, 4992;
	setp.ge.s32 	%p354, %r2216, %r456;
	@%p354 bra 	$L__BB7_326;
	ld.shared.u32 	%r2217, [%r455+19968];
	add.s64 	%rd418, %rd39, %rd25;
	shl.b64 	%rd419, %rd418, 2;
	add.s64 	%rd420, %rd24, %rd419;
	st.global.u32 	[%rd420+19968], %r2217;
$L__BB7_326:
	bar.warp.sync 	-1;
	shl.b32 	%r2218, %r383, 3;
	add.s32 	%r2220, %r2094, %r2218;
	ld.shared.u64 	%rd40, [%r2220+26112];
	add.s32 	%r2221, %r454, 5376;
	setp.ge.s32 	%p355, %r2221, %r456;
	@%p355 bra 	$L__BB7_328;
	ld.shared.u32 	%r2222, [%r455+21504];
	add.s64 	%rd421, %rd40, %rd25;
	shl.b64 	%rd422, %rd421, 2;
	add.s64 	%rd423, %rd24, %rd422;
	st.global.u32 	[%rd423+21504], %r2222;
$L__BB7_328:
	bar.warp.sync 	-1;
	shl.b32 	%r2223, %r384, 3;
	add.s32 	%r2225, %r2094, %r2223;
	ld.shared.u64 	%rd41, [%r2225+26112];
	add.s32 	%r2226, %r454, 5760;
	setp.ge.s32 	%p356, %r2226, %r456;
	@%p356 bra 	$L__BB7_330;
	ld.shared.u32 	%r2227, [%r455+23040];
	add.s64 	%rd424, %rd41, %rd25;
	shl.b64 	%rd425, %rd424, 2;
	add.s64 	%rd426, %rd24, %rd425;
	st.global.u32 	[%rd426+23040], %r2227;
$L__BB7_330:
	bar.warp.sync 	-1;
	shl.b32 	%r2228, %r385, 3;
	add.s32 	%r2230, %r2094, %r2228;
	ld.shared.u64 	%rd427, [%r2230+26112];
	add.s64 	%rd42, %rd427, %rd25;
	or.b32  	%r2231, %r454, 6144;
	setp.ge.s32 	%p357, %r2231, %r456;
	@%p357 bra 	$L__BB7_332;
	ld.shared.u32 	%r2232, [%r455+24576];
	shl.b64 	%rd428, %rd42, 2;
	add.s64 	%rd429, %rd24, %rd428;
	st.global.u32 	[%rd429+24576], %r2232;
$L__BB7_332:
	bar.warp.sync 	-1;
$L__BB7_333:
	ret;

}
	// .globl	_ZN3cub18CUB_300001_SM_10006detail10radix_sort31DeviceRadixSortSingleTileKernelINS1_5radix10policy_hubIffyE10Policy1000ELNS0_9SortOrderE0EffyNS1_21identity_decomposer_tEEEvPKT1_PSA_PKT2_PSE_T3_iiT4_
.visible .entry _ZN3cub18CUB_300001_SM_10006detail10radix_sort31DeviceRadixSortSingleTileKernelINS1_5radix10policy_hubIffyE10Policy1000ELNS0_9SortOrderE0EffyNS1_21identity_decomposer_tEEEvPKT1_PSA_PKT2_PSE_T3_iiT4_(
	.param .u64 .ptr .align 1 _ZN3cub18CUB_300001_SM_10006detail10radix_sort31DeviceRadixSortSingleTileKernelINS1_5radix10policy_hubIffyE10Policy1000ELNS0_9SortOrderE0EffyNS1_21identity_decomposer_tEEEvPKT1_PSA_PKT2_PSE_T3_iiT4__param_0,
	.param .u64 .ptr .align 1 _ZN3cub18CUB_300001_SM_10006detail10radix_sort31DeviceRadixSortSingleTileKernelINS1_5radix10policy_hubIffyE10Policy1000ELNS0_9SortOrderE0EffyNS1_21identity_decomposer_tEEEvPKT1_PSA_PKT2_PSE_T3_iiT4__param_1,
	.param .u64 .ptr .align 1 _ZN3cub18CUB_300001_SM_10006detail10radix_sort31DeviceRadixSortSingleTileKernelINS1_5radix10policy_hubIffyE10Policy1000ELNS0_9SortOrderE0EffyNS1_21identity_decomposer_tEEEvPKT1_PSA_PKT2_PSE_T3_iiT4__param_2,
	.param .u64 .ptr .align 1 _ZN3cub18CUB_300001_SM_10006detail10radix_sort31DeviceRadixSortSingleTileKernelINS1_5radix10policy_hubIffyE10Policy1000ELNS0_9SortOrderE0EffyNS1_21identity_decomposer_tEEEvPKT1_PSA_PKT2_PSE_T3_iiT4__param_3,
	.param .u64 _ZN3cub18CUB_300001_SM_10006detail10radix_sort31DeviceRadixSortSingleTileKernelINS1_5radix10policy_hubIffyE10Policy1000ELNS0_9SortOrderE0EffyNS1_21identity_decomposer_tEEEvPKT1_PSA_PKT2_PSE_T3_iiT4__param_4,
	.param .u32 _ZN3cub18CUB_300001_SM_10006detail10radix_sort31DeviceRadixSortSingleTileKernelINS1_5radix10policy_hubIffyE10Policy1000ELNS0_9SortOrderE0EffyNS1_21identity_decomposer_tEEEvPKT1_PSA_PKT2_PSE_T3_iiT4__param_5,
	.param .u32 _ZN3cub18CUB_300001_SM_10006detail10radix_sort31DeviceRadixSortSingleTileKernelINS1_5radix10policy_hubIffyE10Policy1000ELNS0_9SortOrderE0EffyNS1_21identity_decomposer_tEEEvPKT1_PSA_PKT2_PSE_T3_iiT4__param_6,
	.param .align 1 .b8 _ZN3cub18CUB_300001_SM_10006detail10radix_sort31DeviceRadixSortSingleTileKernelINS1_5radix10policy_hubIffyE10Policy1000ELNS0_9SortOrderE0EffyNS1_21identity_decomposer_tEEEvPKT1_PSA_PKT2_PSE_T3_iiT4__param_7[1]
)
.maxntid 256
.minnctapersm 1
{
	.reg .pred 	%p<130>;
	.reg .b16 	%rs<39>;
	.reg .b32 	%r<786>;
	.reg .b32 	%f<153>;
	.reg .b64 	%rd<37>;
	// demoted variable
	.shared .align 16 .b8 _ZZN3cub18CUB_300001_SM_10006detail10radix_sort31DeviceRadixSortSingleTileKernelINS1_5radix10policy_hubIffyE10Policy1000ELNS0_9SortOrderE0EffyNS1_21identity_decomposer_tEEEvPKT1_PSA_PKT2_PSE_T3_iiT4_E12temp_storage[33856];
	ld.param.u64 	%rd10, [_ZN3cub18CUB_300001_SM_10006detail10radix_sort31DeviceRadixSortSingleTileKernelINS1_5radix10policy_hubIffyE10Policy1000ELNS0_9SortOrderE0EffyNS1_21identity_decomposer_tEEEvPKT1_PSA_PKT2_PSE_T3_iiT4__param_0];
	ld.param.u64 	%rd6, [_ZN3cub18CUB_300001_SM_10006detail10radix_sort31DeviceRadixSortSingleTileKernelINS1_5radix10policy_hubIffyE10Policy1000ELNS0_9SortOrderE0EffyNS1_21identity_decomposer_tEEEvPKT1_PSA_PKT2_PSE_T3_iiT4__param_1];
	ld.param.u64 	%rd7, [_ZN3cub18CUB_300001_SM_10006detail10radix_sort31DeviceRadixSortSingleTileKernelINS1_5radix10policy_hubIffyE10Policy1000ELNS0_9SortOrderE0EffyNS1_21identity_decomposer_tEEEvPKT1_PSA_PKT2_PSE_T3_iiT4__param_2];
	ld.param.u64 	%rd8, [_ZN3cub18CUB_300001_SM_10006detail10radix_sort31DeviceRadixSortSingleTileKernelINS1_5radix10policy_hubIffyE10Policy1000ELNS0_9SortOrderE0EffyNS1_21identity_decomposer_tEEEvPKT1_PSA_PKT2_PSE_T3_iiT4__param_3];
	ld.param.u64 	%rd9, [_ZN3cub18CUB_300001_SM_10006detail10radix_sort31DeviceRadixSortSingleTileKernelINS1_5radix10policy_hubIffyE10Policy1000ELNS0_9SortOrderE0EffyNS1_21identity_decomposer_tEEEvPKT1_PSA_PKT2_PSE_T3_iiT4__param_4];
	ld.param.u32 	%r228, [_ZN3cub18CUB_300001_SM_10006detail10radix_sort31DeviceRadixSortSingleTileKernelINS1_5radix10policy_hubIffyE10Policy1000ELNS0_9SortOrderE0EffyNS1_21identity_decomposer_tEEEvPKT1_PSA_PKT2_PSE_T3_iiT4__param_5];
	ld.param.u32 	%r229, [_ZN3cub18CUB_300001_SM_10006detail10radix_sort31DeviceRadixSortSingleTileKernelINS1_5radix10policy_hubIffyE10Policy1000ELNS0_9SortOrderE0EffyNS1_21identity_decomposer_tEEEvPKT1_PSA_PKT2_PSE_T3_iiT4__param_6];
	cvta.to.global.u64 	%rd11, %rd10;
	cvt.u32.u64 	%r1, %rd9;
	mov.u32 	%r2, %tid.x;
	mul.lo.s32 	%r3, %r2, 19;
	setp.ge.s32 	%p1, %r3, %r1;
	mul.wide.u32 	%rd12, %r3, 4;
	add.s64 	%rd1, %rd11, %rd12;
	mov.b32 	%r744, 2147483647;
	@%p1 bra 	$L__BB8_2;
	ld.global.u32 	%r744, [%rd1];
$L__BB8_2:
	add.s32 	%r6, %r3, 1;
	setp.ge.s32 	%p2, %r6, %r1;
	mov.b32 	%r745, 2147483647;
	@%p2 bra 	$L__BB8_4;
	ld.global.u32 	%r745, [%rd1+4];
$L__BB8_4:
	add.s32 	%r9, %r3, 2;
	setp.ge.s32 	%p3, %r9, %r1;
	mov.b32 	%r746, 2147483647;
	@%p3 bra 	$L__BB8_6;
	ld.global.u32 	%r746, [%rd1+8];
$L__BB8_6:
	add.s32 	%r12, %r3, 3;
	setp.ge.s32 	%p4, %r12, %r1;
	mov.b32 	%r747, 2147483647;
	@%p4 bra 	$L__BB8_8;
	ld.global.u32 	%r747, [%rd1+12];
$L__BB8_8:
	add.s32 	%r15, %r3, 4;
	setp.ge.s32 	%p5, %r15, %r1;
	mov.b32 	%r748, 2147483647;
	@%p5 bra 	$L__BB8_10;
	ld.global.u32 	%r748, [%rd1+16];
$L__BB8_10:
	add.s32 	%r18, %r3, 5;
	setp.ge.s32 	%p6, %r18, %r1;
	mov.b32 	%r749, 2147483647;
	@%p6 bra 	$L__BB8_12;
	ld.global.u32 	%r749, [%rd1+20];
$L__BB8_12:
	add.s32 	%r21, %r3, 6;
	setp.ge.s32 	%p7, %r21, %r1;
	mov.b32 	%r750, 2147483647;
	@%p7 bra 	$L__BB8_14;
	ld.global.u32 	%r750, [%rd1+24];
$L__BB8_14:
	add.s32 	%r24, %r3, 7;
	setp.ge.s32 	%p8, %r24, %r1;
	mov.b32 	%r751, 2147483647;
	@%p8 bra 	$L__BB8_16;
	ld.global.u32 	%r751, [%rd1+28];
$L__BB8_16:
	add.s32 	%r27, %r3, 8;
	setp.ge.s32 	%p9, %r27, %r1;
	mov.b32 	%r752, 2147483647;
	@%p9 bra 	$L__BB8_18;
	ld.global.u32 	%r752, [%rd1+32];
$L__BB8_18:
	add.s32 	%r30, %r3, 9;
	setp.ge.s32 	%p10, %r30, %r1;
	mov.b32 	%r753, 2147483647;
	@%p10 bra 	$L__BB8_20;
	ld.global.u32 	%r753, [%rd1+36];
$L__BB8_20:
	add.s32 	%r33, %r3, 10;
	setp.ge.s32 	%p11, %r33, %r1;
	mov.b32 	%r754, 2147483647;
	@%p11 bra 	$L__BB8_22;
	ld.global.u32 	%r754, [%rd1+40];
$L__BB8_22:
	add.s32 	%r36, %r3, 11;
	setp.ge.s32 	%p12, %r36, %r1;
	mov.b32 	%r755, 2147483647;
	@%p12 bra 	$L__BB8_24;
	ld.global.u32 	%r755, [%rd1+44];
$L__BB8_24:
	add.s32 	%r39, %r3, 12;
	setp.ge.s32 	%p13, %r39, %r1;
	mov.b32 	%r756, 2147483647;
	@%p13 bra 	$L__BB8_26;
	ld.global.u32 	%r756, [%rd1+48];
$L__BB8_26:
	add.s32 	%r42, %r3, 13;
	setp.ge.s32 	%p14, %r42, %r1;
	mov.b32 	%r757, 2147483647;
	@%p14 bra 	$L__BB8_28;
	ld.global.u32 	%r757, [%rd1+52];
$L__BB8_28:
	add.s32 	%r45, %r3, 14;
	setp.ge.s32 	%p15, %r45, %r1;
	mov.b32 	%r758, 2147483647;
	@%p15 bra 	$L__BB8_30;
	ld.global.u32 	%r758, [%rd1+56];
$L__BB8_30:
	add.s32 	%r48, %r3, 15;
	setp.ge.s32 	%p16, %r48, %r1;
	mov.b32 	%r759, 2147483647;
	@%p16 bra 	$L__BB8_32;
	ld.global.u32 	%r759, [%rd1+60];
$L__BB8_32:
	add.s32 	%r51, %r3, 16;
	setp.ge.s32 	%p17, %r51, %r1;
	mov.b32 	%r760, 2147483647;
	@%p17 bra 	$L__BB8_34;
	ld.global.u32 	%r760, [%rd1+64];
$L__BB8_34:
	add.s32 	%r54, %r3, 17;
	setp.ge.s32 	%p18, %r54, %r1;
	mov.b32 	%r761, 2147483647;
	@%p18 bra 	$L__BB8_36;
	ld.global.u32 	%r761, [%rd1+68];
$L__BB8_36:
	add.s32 	%r57, %r3, 18;
	setp.ge.s32 	%p19, %r57, %r1;
	mov.b32 	%r762, 2147483647;
	@%p19 bra 	$L__BB8_38;
	ld.global.u32 	%r762, [%rd1+72];
$L__BB8_38:
	bar.sync 	0;
	mov.b64 	{%r249, %r250}, %rd9;
	shfl.sync.idx.b32	%r60|%p20, %r249, 0, 31, -1;
	shfl.sync.idx.b32	%r251|%p21, %r250, 0, 31, -1;
	mov.b64 	%rd2, {%r60, %r251};
	setp.ge.s32 	%p22, %r3, %r60;
	cvta.to.global.u64 	%rd13, %rd7;
	add.s64 	%rd3, %rd13, %rd12;
	@%p22 bra 	$L__BB8_40;
	ld.global.f32 	%f152, [%rd3];
$L__BB8_40:
	setp.ge.s32 	%p23, %r6, %r60;
	@%p23 bra 	$L__BB8_42;
	ld.global.f32 	%f151, [%rd3+4];
$L__BB8_42:
	setp.ge.s32 	%p24, %r9, %r60;
	@%p24 bra 	$L__BB8_44;
	ld.global.f32 	%f150, [%rd3+8];
$L__BB8_44:
	setp.ge.s32 	%p25, %r12, %r60;
	@%p25 bra 	$L__BB8_46;
	ld.global.f32 	%f149, [%rd3+12];
$L__BB8_46:
	setp.ge.s32 	%p26, %r15, %r60;
	@%p26 bra 	$L__BB8_48;
	ld.global.f32 	%f148, [%rd3+16];
$L__BB8_48:
	setp.ge.s32 	%p27, %r18, %r60;
	@%p27 bra 	$L__BB8_50;
	ld.global.f32 	%f147, [%rd3+20];
$L__BB8_50:
	setp.ge.s32 	%p28, %r21, %r60;
	@%p28 bra 	$L__BB8_52;
	ld.global.f32 	%f146, [%rd3+24];
$L__BB8_52:
	setp.ge.s32 	%p29, %r24, %r60;
	@%p29 bra 	$L__BB8_54;
	ld.global.f32 	%f145, [%rd3+28];
$L__BB8_54:
	setp.ge.s32 	%p30, %r27, %r60;
	@%p30 bra 	$L__BB8_56;
	ld.global.f32 	%f144, [%rd3+32];
$L__BB8_56:
	setp.ge.s32 	%p31, %r30, %r60;
	@%p31 bra 	$L__BB8_58;
	ld.global.f32 	%f143, [%rd3+36];
$L__BB8_58:
	setp.ge.s32 	%p32, %r33, %r60;
	@%p32 bra 	$L__BB8_60;
	ld.global.f32 	%f142, [%rd3+40];
$L__BB8_60:
	setp.ge.s32 	%p33, %r36, %r60;
	@%p33 bra 	$L__BB8_62;
	ld.global.f32 	%f141, [%rd3+44];
$L__BB8_62:
	setp.ge.s32 	%p34, %r39, %r60;
	@%p34 bra 	$L__BB8_64;
	ld.global.f32 	%f140, [%rd3+48];
$L__BB8_64:
	setp.ge.s32 	%p35, %r42, %r60;
	@%p35 bra 	$L__BB8_66;
	ld.global.f32 	%f139, [%rd3+52];
$L__BB8_66:
	setp.ge.s32 	%p36, %r45, %r60;
	@%p36 bra 	$L__BB8_68;
	ld.global.f32 	%f138, [%rd3+56];
$L__BB8_68:
	setp.ge.s32 	%p37, %r48, %r60;
	@%p37 bra 	$L__BB8_70;
	ld.global.f32 	%f137, [%rd3+60];
$L__BB8_70:
	setp.ge.s32 	%p38, %r51, %r60;
	@%p38 bra 	$L__BB8_72;
	ld.global.f32 	%f136, [%rd3+64];
$L__BB8_72:
	setp.ge.s32 	%p39, %r54, %r60;
	@%p39 bra 	$L__BB8_74;
	ld.global.f32 	%f135, [%rd3+68];
$L__BB8_74:
	setp.ge.s32 	%p40, %r57, %r60;
	@%p40 bra 	$L__BB8_76;
	ld.global.f32 	%f134, [%rd3+72];
$L__BB8_76:
	bar.sync 	0;
	setp.gt.s32 	%p41, %r744, -1;
	selp.b32 	%r253, -2147483648, -1, %p41;
	xor.b32  	%r783, %r253, %r744;
	setp.gt.s32 	%p42, %r745, -1;
	selp.b32 	%r254, -2147483648, -1, %p42;
	xor.b32  	%r782, %r254, %r745;
	setp.gt.s32 	%p43, %r746, -1;
	selp.b32 	%r255, -2147483648, -1, %p43;
	xor.b32  	%r781, %r255, %r746;
	setp.gt.s32 	%p44, %r747, -1;
	selp.b32 	%r256, -2147483648, -1, %p44;
	xor.b32  	%r780, %r256, %r747;
	setp.gt.s32 	%p45, %r748, -1;
	selp.b32 	%r257, -2147483648, -1, %p45;
	xor.b32  	%r779, %r257, %r748;
	setp.gt.s32 	%p46, %r749, -1;
	selp.b32 	%r258, -2147483648, -1, %p46;
	xor.b32  	%r778, %r258, %r749;
	setp.gt.s32 	%p47, %r750, -1;
	selp.b32 	%r259, -2147483648, -1, %p47;
	xor.b32  	%r777, %r259, %r750;
	setp.gt.s32 	%p48, %r751, -1;
	selp.b32 	%r260, -2147483648, -1, %p48;
	xor.b32  	%r776, %r260, %r751;
	setp.gt.s32 	%p49, %r752, -1;
	selp.b32 	%r261, -2147483648, -1, %p49;
	xor.b32  	%r775, %r261, %r752;
	setp.gt.s32 	%p50, %r753, -1;
	selp.b32 	%r262, -2147483648, -1, %p50;
	xor.b32  	%r774, %r262, %r753;
	setp.gt.s32 	%p51, %r754, -1;
	selp.b32 	%r263, -2147483648, -1, %p51;
	xor.b32  	%r773, %r263, %r754;
	setp.gt.s32 	%p52, %r755, -1;
	selp.b32 	%r264, -2147483648, -1, %p52;
	xor.b32  	%r772, %r264, %r755;
	setp.gt.s32 	%p53, %r756, -1;
	selp.b32 	%r265, -2147483648, -1, %p53;
	xor.b32  	%r771, %r265, %r756;
	setp.gt.s32 	%p54, %r757, -1;
	selp.b32 	%r266, -2147483648, -1, %p54;
	xor.b32  	%r770, %r266, %r757;
	setp.gt.s32 	%p55, %r758, -1;
	selp.b32 	%r267, -2147483648, -1, %p55;
	xor.b32  	%r769, %r267, %r758;
	setp.gt.s32 	%p56, %r759, -1;
	selp.b32 	%r268, -2147483648, -1, %p56;
	xor.b32  	%r768, %r268, %r759;
	setp.gt.s32 	%p57, %r760, -1;
	selp.b32 	%r269, -2147483648, -1, %p57;
	xor.b32  	%r767, %r269, %r760;
	setp.gt.s32 	%p58, %r761, -1;
	selp.b32 	%r270, -2147483648, -1, %p58;
	xor.b32  	%r766, %r270, %r761;
	setp.gt.s32 	%p59, %r762, -1;
	selp.b32 	%r271, -2147483648, -1, %p59;
	xor.b32  	%r765, %r271, %r762;
	shr.u32 	%r80, %r2, 5;
	shl.b32 	%r272, %r2, 2;
	mov.u32 	%r273, _ZZN3cub18CUB_300001_SM_10006detail10radix_sort31DeviceRadixSortSingleTileKernelINS1_5radix10policy_hubIffyE10Policy1000ELNS0_9SortOrderE0EffyNS1_21identity_decomposer_tEEEvPKT1_PSA_PKT2_PSE_T3_iiT4_E12temp_storage;
	add.s32 	%r81, %r273, %r272;
	shl.b32 	%r274, %r2, 7;
	add.s32 	%r82, %r81, %r274;
	shl.b32 	%r275, %r80, 2;
	add.s32 	%r276, %r273, %r275;
	add.s32 	%r83, %r276, 33792;
	mad.lo.s32 	%r84, %r2, -56, %r82;
	add.s32 	%r764, %r228, 6;
	sub.s32 	%r763, %r229, %r228;
$L__BB8_77:
	add.s32 	%r336, %r764, -6;
	min.s32 	%r279, %r763, 6;
	mov.b32 	%r365, 0;
	st.shared.u32 	[%r81], %r365;
	st.shared.u32 	[%r81+1024], %r365;
	st.shared.u32 	[%r81+2048], %r365;
	st.shared.u32 	[%r81+3072], %r365;
	st.shared.u32 	[%r81+4096], %r365;
	st.shared.u32 	[%r81+5120], %r365;
	st.shared.u32 	[%r81+6144], %r365;
	st.shared.u32 	[%r81+7168], %r365;
	st.shared.u32 	[%r81+8192], %r365;
	st.shared.u32 	[%r81+9216], %r365;
	st.shared.u32 	[%r81+10240], %r365;
	st.shared.u32 	[%r81+11264], %r365;
	st.shared.u32 	[%r81+12288], %r365;
	st.shared.u32 	[%r81+13312], %r365;
	st.shared.u32 	[%r81+14336], %r365;
	st.shared.u32 	[%r81+15360], %r365;
	st.shared.u32 	[%r81+16384], %r365;
	st.shared.u32 	[%r81+17408], %r365;
	st.shared.u32 	[%r81+18432], %r365;
	st.shared.u32 	[%r81+19456], %r365;
	st.shared.u32 	[%r81+20480], %r365;
	st.shared.u32 	[%r81+21504], %r365;
	st.shared.u32 	[%r81+22528], %r365;
	st.shared.u32 	[%r81+23552], %r365;
	st.shared.u32 	[%r81+24576], %r365;
	st.shared.u32 	[%r81+25600], %r365;
	st.shared.u32 	[%r81+26624], %r365;
	st.shared.u32 	[%r81+27648], %r365;
	st.shared.u32 	[%r81+28672], %r365;
	st.shared.u32 	[%r81+29696], %r365;
	st.shared.u32 	[%r81+30720], %r365;
	st.shared.u32 	[%r81+31744], %r365;
	st.shared.u32 	[%r81+32768], %r365;
	// begin inline asm
	bmsk.clamp.b32 %r277, %r365, %r279;
	// end inline asm
	setp.eq.s32 	%p60, %r783, 2147483647;
	selp.b32 	%r281, -2147483648, %r783, %p60;
	// begin inline asm
	shr.b32 %r280, %r281, %r336;
	// end inline asm
	and.b32  	%r368, %r277, %r280;
	shl.b32 	%r369, %r368, 10;
	and.b32  	%r370, %r369, 31744;
	add.s32 	%r371, %r81, %r370;
	shr.u32 	%r372, %r368, 4;
	and.b32  	%r373, %r372, 268435454;
	add.s32 	%r109, %r371, %r373;
	ld.shared.u16 	%rs1, [%r109];
	add.s16 	%rs20, %rs1, 1;
	st.shared.u16 	[%r109], %rs20;
	setp.eq.s32 	%p61, %r782, 2147483647;
	selp.b32 	%r284, -2147483648, %r782, %p61;
	// begin inline asm
	shr.b32 %r283, %r284, %r336;
	// end inline asm
	and.b32  	%r374, %r277, %r283;
	shl.b32 	%r375, %r374, 10;
	and.b32  	%r376, %r375, 31744;
	add.s32 	%r377, %r81, %r376;
	shr.u32 	%r378, %r374, 4;
	and.b32  	%r379, %r378, 268435454;
	add.s32 	%r110, %r377, %r379;
	ld.shared.u16 	%rs2, [%r110];
	add.s16 	%rs21, %rs2, 1;
	st.shared.u16 	[%r110], %rs21;
	setp.eq.s32 	%p62, %r781, 2147483647;
	selp.b32 	%r287, -2147483648, %r781, %p62;
	// begin inline asm
	shr.b32 %r286, %r287, %r336;
	// end inline asm
	and.b32  	%r380, %r277, %r286;
	shl.b32 	%r381, %r380, 10;
	and.b32  	%r382, %r381, 31744;
	add.s32 	%r383, %r81, %r382;
	shr.u32 	%r384, %r380, 4;
	and.b32  	%r385, %r384, 268435454;
	add.s32 	%r111, %r383, %r385;
	ld.shared.u16 	%rs3, [%r111];
	add.s16 	%rs22, %rs3, 1;
	st.shared.u16 	[%r111], %rs22;
	setp.eq.s32 	%p63, %r780, 2147483647;
	selp.b32 	%r290, -2147483648, %r780, %p63;
	// begin inline asm
	shr.b32 %r289, %r290, %r336;
	// end inline asm
	and.b32  	%r386, %r277, %r289;
	shl.b32 	%r387, %r386, 10;
	and.b32  	%r388, %r387, 31744;
	add.s32 	%r389, %r81, %r388;
	shr.u32 	%r390, %r386, 4;
	and.b32  	%r391, %r390, 268435454;
	add.s32 	%r112, %r389, %r391;
	ld.shared.u16 	%rs4, [%r112];
	add.s16 	%rs23, %rs4, 1;
	st.shared.u16 	[%r112], %rs23;
	setp.eq.s32 	%p64, %r779, 2147483647;
	selp.b32 	%r293, -2147483648, %r779, %p64;
	// begin inline asm
	shr.b32 %r292, %r293, %r336;
	// end inline asm
	and.b32  	%r392, %r277, %r292;
	shl.b32 	%r393, %r392, 10;
	and.b32  	%r394, %r393, 31744;
	add.s32 	%r395, %r81, %r394;
	shr.u32 	%r396, %r392, 4;
	and.b32  	%r397, %r396, 268435454;
	add.s32 	%r113, %r395, %r397;
	ld.shared.u16 	%rs5, [%r113];
	add.s16 	%rs24, %rs5, 1;
	st.shared.u16 	[%r113], %rs24;
	setp.eq.s32 	%p65, %r778, 2147483647;
	selp.b32 	%r296, -2147483648, %r778, %p65;
	// begin inline asm
	shr.b32 %r295, %r296, %r336;
	// end inline asm
	and.b32  	%r398, %r277, %r295;
	shl.b32 	%r399, %r398, 10;
	and.b32  	%r400, %r399, 31744;
	add.s32 	%r401, %r81, %r400;
	shr.u32 	%r402, %r398, 4;
	and.b32  	%r403, %r402, 268435454;
	add.s32 	%r114, %r401, %r403;
	ld.shared.u16 	%rs6, [%r114];
	add.s16 	%rs25, %rs6, 1;
	st.shared.u16 	[%r114], %rs25;
	setp.eq.s32 	%p66, %r777, 2147483647;
	selp.b32 	%r299, -2147483648, %r777, %p66;
	// begin inline asm
	shr.b32 %r298, %r299, %r336;
	// end inline asm
	and.b32  	%r404, %r277, %r298;
	shl.b32 	%r405, %r404, 10;
	and.b32  	%r406, %r405, 31744;
	add.s32 	%r407, %r81, %r406;
	shr.u32 	%r408, %r404, 4;
	and.b32  	%r409, %r408, 268435454;
	add.s32 	%r115, %r407, %r409;
	ld.shared.u16 	%rs7, [%r115];
	add.s16 	%rs26, %rs7, 1;
	st.shared.u16 	[%r115], %rs26;
	setp.eq.s32 	%p67, %r776, 2147483647;
	selp.b32 	%r302, -2147483648, %r776, %p67;
	// begin inline asm
	shr.b32 %r301, %r302, %r336;
	// end inline asm
	and.b32  	%r410, %r277, %r301;
	shl.b32 	%r411, %r410, 10;
	and.b32  	%r412, %r411, 31744;
	add.s32 	%r413, %r81, %r412;
	shr.u32 	%r414, %r410, 4;
	and.b32  	%r415, %r414, 268435454;
	add.s32 	%r116, %r413, %r415;
	ld.shared.u16 	%rs8, [%r116];
	add.s16 	%rs27, %rs8, 1;
	st.shared.u16 	[%r116], %rs27;
	setp.eq.s32 	%p68, %r775, 2147483647;
	selp.b32 	%r305, -2147483648, %r775, %p68;
	// begin inline asm
	shr.b32 %r304, %r305, %r336;
	// end inline asm
	and.b32  	%r416, %r277, %r304;
	shl.b32 	%r417, %r416, 10;
	and.b32  	%r418, %r417, 31744;
	add.s32 	%r419, %r81, %r418;
	shr.u32 	%r420, %r416, 4;
	and.b32  	%r421, %r420, 268435454;
	add.s32 	%r117, %r419, %r421;
	ld.shared.u16 	%rs9, [%r117];
	add.s16 	%rs28, %rs9, 1;
	st.shared.u16 	[%r117], %rs28;
	setp.eq.s32 	%p69, %r774, 2147483647;
	selp.b32 	%r308, -2147483648, %r774, %p69;
	// begin inline asm
	shr.b32 %r307, %r308, %r336;
	// end inline asm
	and.b32  	%r422, %r277, %r307;
	shl.b32 	%r423, %r422, 10;
	and.b32  	%r424, %r423, 31744;
	add.s32 	%r425, %r81, %r424;
	shr.u32 	%r426, %r422, 4;
	and.b32  	%r427, %r426, 268435454;
	add.s32 	%r118, %r425, %r427;
	ld.shared.u16 	%rs10, [%r118];
	add.s16 	%rs29, %rs10, 1;
	st.shared.u16 	[%r118], %rs29;
	setp.eq.s32 	%p70, %r773, 2147483647;
	selp.b32 	%r311, -2147483648, %r773, %p70;
	// begin inline asm
	shr.b32 %r310, %r311, %r336;
	// end inline asm
	and.b32  	%r428, %r277, %r310;
	shl.b32 	%r429, %r428, 10;
	and.b32  	%r430, %r429, 31744;
	add.s32 	%r431, %r81, %r430;
	shr.u32 	%r432, %r428, 4;
	and.b32  	%r433, %r432, 268435454;
	add.s32 	%r119, %r431, %r433;
	ld.shared.u16 	%rs11, [%r119];
	add.s16 	%rs30, %rs11, 1;
	st.shared.u16 	[%r119], %rs30;
	setp.eq.s32 	%p71, %r772, 2147483647;
	selp.b32 	%r314, -2147483648, %r772, %p71;
	// begin inline asm
	shr.b32 %r313, %r314, %r336;
	// end inline asm
	and.b32  	%r434, %r277, %r313;
	shl.b32 	%r435, %r434, 10;
	and.b32  	%r436, %r435, 31744;
	add.s32 	%r437, %r81, %r436;
	shr.u32 	%r438, %r434, 4;
	and.b32  	%r439, %r438, 268435454;
	add.s32 	%r120, %r437, %r439;
	ld.shared.u16 	%rs12, [%r120];
	add.s16 	%rs31, %rs12, 1;
	st.shared.u16 	[%r120], %rs31;
	setp.eq.s32 	%p72, %r771, 2147483647;
	selp.b32 	%r317, -2147483648, %r771, %p72;
	// begin inline asm
	shr.b32 %r316, %r317, %r336;
	// end inline asm
	and.b32  	%r440, %r277, %r316;
	shl.b32 	%r441, %r440, 10;
	and.b32  	%r442, %r441, 31744;
	add.s32 	%r443, %r81, %r442;
	shr.u32 	%r444, %r440, 4;
	and.b32  	%r445, %r444, 268435454;
	add.s32 	%r121, %r443, %r445;
	ld.shared.u16 	%rs13, [%r121];
	add.s16 	%rs32, %rs13, 1;
	st.shared.u16 	[%r121], %rs32;
	setp.eq.s32 	%p73, %r770, 2147483647;
	selp.b32 	%r320, -2147483648, %r770, %p73;
	// begin inline asm
	shr.b32 %r319, %r320, %r336;
	// end inline asm
	and.b32  	%r446, %r277, %r319;
	shl.b32 	%r447, %r446, 10;
	and.b32  	%r448, %r447, 31744;
	add.s32 	%r449, %r81, %r448;
	shr.u32 	%r450, %r446, 4;
	and.b32  	%r451, %r450, 268435454;
	add.s32 	%r122, %r449, %r451;
	ld.shared.u16 	%rs14, [%r122];
	add.s16 	%rs33, %rs14, 1;
	st.shared.u16 	[%r122], %rs33;
	setp.eq.s32 	%p74, %r769, 2147483647;
	selp.b32 	%r323, -2147483648, %r769, %p74;
	// begin inline asm
	shr.b32 %r322, %r323, %r336;
	// end inline asm
	and.b32  	%r452, %r277, %r322;
	shl.b32 	%r453, %r452, 10;
	and.b32  	%r454, %r453, 31744;
	add.s32 	%r455, %r81, %r454;
	shr.u32 	%r456, %r452, 4;
	and.b32  	%r457, %r456, 268435454;
	add.s32 	%r123, %r455, %r457;
	ld.shared.u16 	%rs15, [%r123];
	add.s16 	%rs34, %rs15, 1;
	st.shared.u16 	[%r123], %rs34;
	setp.eq.s32 	%p75, %r768, 2147483647;
	selp.b32 	%r326, -2147483648, %r768, %p75;
	// begin inline asm
	shr.b32 %r325, %r326, %r336;
	// end inline asm
	and.b32  	%r458, %r277, %r325;
	shl.b32 	%r459, %r458, 10;
	and.b32  	%r460, %r459, 31744;
	add.s32 	%r461, %r81, %r460;
	shr.u32 	%r462, %r458, 4;
	and.b32  	%r463, %r462, 268435454;
	add.s32 	%r124, %r461, %r463;
	ld.shared.u16 	%rs16, [%r124];
	add.s16 	%rs35, %rs16, 1;
	st.shared.u16 	[%r124], %rs35;
	setp.eq.s32 	%p76, %r767, 2147483647;
	selp.b32 	%r329, -2147483648, %r767, %p76;
	// begin inline asm
	shr.b32 %r328, %r329, %r336;
	// end inline asm
	and.b32  	%r464, %r277, %r328;
	shl.b32 	%r465, %r464, 10;
	and.b32  	%r466, %r465, 31744;
	add.s32 	%r467, %r81, %r466;
	shr.u32 	%r468, %r464, 4;
	and.b32  	%r469, %r468, 268435454;
	add.s32 	%r125, %r467, %r469;
	ld.shared.u16 	%rs17, [%r125];
	add.s16 	%rs36, %rs17, 1;
	st.shared.u16 	[%r125], %rs36;
	setp.eq.s32 	%p77, %r766, 2147483647;
	selp.b32 	%r332, -2147483648, %r766, %p77;
	// begin inline asm
	shr.b32 %r331, %r332, %r336;
	// end inline asm
	and.b32  	%r470, %r277, %r331;
	shl.b32 	%r471, %r470, 10;
	and.b32  	%r472, %r471, 31744;
	add.s32 	%r473, %r81, %r472;
	shr.u32 	%r474, %r470, 4;
	and.b32  	%r475, %r474, 268435454;
	add.s32 	%r126, %r473, %r475;
	ld.shared.u16 	%rs18, [%r126];
	add.s16 	%rs37, %rs18, 1;
	st.shared.u16 	[%r126], %rs37;
	setp.eq.s32 	%p78, %r765, 2147483647;
	selp.b32 	%r335, -2147483648, %r765, %p78;
	// begin inline asm
	shr.b32 %r334, %r335, %r336;
	// end inline asm
	and.b32  	%r476, %r277, %r334;
	shl.b32 	%r477, %r476, 10;
	and.b32  	%r478, %r477, 31744;
	add.s32 	%r479, %r81, %r478;
	shr.u32 	%r480, %r476, 4;
	and.b32  	%r481, %r480, 268435454;
	add.s32 	%r127, %r479, %r481;
	ld.shared.u16 	%rs19, [%r127];
	add.s16 	%rs38, %rs19, 1;
	st.shared.u16 	[%r127], %rs38;
	bar.sync 	0;
	ld.shared.u32 	%r128, [%r82];
	ld.shared.u32 	%r482, [%r82+4];
	ld.shared.u32 	%r483, [%r82+8];
	ld.shared.u32 	%r484, [%r82+12];
	ld.shared.u32 	%r485, [%r82+16];
	ld.shared.u32 	%r486, [%r82+20];
	ld.shared.u32 	%r487, [%r82+24];
	ld.shared.u32 	%r488, [%r82+28];
	ld.shared.u32 	%r489, [%r82+32];
	ld.shared.u32 	%r490, [%r82+36];
	ld.shared.u32 	%r491, [%r82+40];
	ld.shared.u32 	%r492, [%r82+44];
	ld.shared.u32 	%r493, [%r82+48];
	ld.shared.u32 	%r494, [%r82+52];
	ld.shared.u32 	%r495, [%r82+56];
	ld.shared.u32 	%r496, [%r82+60];
	ld.shared.u32 	%r497, [%r82+64];
	ld.shared.u32 	%r498, [%r82+68];
	ld.shared.u32 	%r499, [%r82+72];
	ld.shared.u32 	%r500, [%r82+76];
	ld.shared.u32 	%r501, [%r82+80];
	ld.shared.u32 	%r502, [%r82+84];
	ld.shared.u32 	%r503, [%r82+88];
	ld.shared.u32 	%r504, [%r82+92];
	ld.shared.u32 	%r505, [%r82+96];
	ld.shared.u32 	%r506, [%r82+100];
	ld.shared.u32 	%r507, [%r82+104];
	ld.shared.u32 	%r508, [%r82+108];
	ld.shared.u32 	%r509, [%r82+112];
	ld.shared.u32 	%r510, [%r82+116];
	ld.shared.u32 	%r511, [%r82+120];
	ld.shared.u32 	%r512, [%r82+124];
	ld.shared.u32 	%r513, [%r82+128];
	add.s32 	%r129, %r482, %r128;
	add.s32 	%r130, %r483, %r129;
	add.s32 	%r131, %r484, %r130;
	add.s32 	%r132, %r485, %r131;
	add.s32 	%r133, %r486, %r132;
	add.s32 	%r134, %r487, %r133;
	add.s32 	%r135, %r488, %r134;
	add.s32 	%r136, %r489, %r135;
	add.s32 	%r137, %r490, %r136;
	add.s32 	%r138, %r491, %r137;
	add.s32 	%r139, %r492, %r138;
	add.s32 	%r140, %r493, %r139;
	add.s32 	%r141, %r494, %r140;
	add.s32 	%r142, %r495, %r141;
	add.s32 	%r143, %r496, %r142;
	add.s32 	%r144, %r497, %r143;
	add.s32 	%r145, %r498, %r144;
	add.s32 	%r146, %r499, %r145;
	add.s32 	%r147, %r500, %r146;
	add.s32 	%r148, %r501, %r147;
	add.s32 	%r149, %r502, %r148;
	add.s32 	%r150, %r503, %r149;
	add.s32 	%r151, %r504, %r150;
	add.s32 	%r152, %r505, %r151;
	add.s32 	%r153, %r506, %r152;
	add.s32 	%r154, %r507, %r153;
	add.s32 	%r155, %r508, %r154;
	add.s32 	%r156, %r509, %r155;
	add.s32 	%r157, %r510, %r156;
	add.s32 	%r158, %r511, %r157;
	add.s32 	%r159, %r512, %r158;
	add.s32 	%r342, %r513, %r159;
	// begin inline asm
	mov.u32 %r337, %laneid;
	// end inline asm
	mov.b32 	%r340, 1;
	mov.b32 	%r367, -1;
	// begin inline asm
	{  .reg .u32 r0;  .reg .pred p;  shfl.sync.up.b32 r0|p, %r342, %r340, %r365, %r367;  @p add.u32 r0, r0, %r342;  mov.u32 %r338, r0;}
	// end inline asm
	mov.b32 	%r346, 2;
	// begin inline asm
	{  .reg .u32 r0;  .reg .pred p;  shfl.sync.up.b32 r0|p, %r338, %r346, %r365, %r367;  @p add.u32 r0, r0, %r338;  mov.u32 %r344, r0;}
	// end inline asm
	mov.b32 	%r352, 4;
	// begin inline asm
	{  .reg .u32 r0;  .reg .pred p;  shfl.sync.up.b32 r0|p, %r344, %r352, %r365, %r367;  @p add.u32 r0, r0, %r344;  mov.u32 %r350, r0;}
	// end inline asm
	mov.b32 	%r358, 8;
	// begin inline asm
	{  .reg .u32 r0;  .reg .pred p;  shfl.sync.up.b32 r0|p, %r350, %r358, %r365, %r367;  @p add.u32 r0, r0, %r350;  mov.u32 %r356, r0;}
	// end inline asm
	mov.b32 	%r364, 16;
	// begin inline asm
	{  .reg .u32 r0;  .reg .pred p;  shfl.sync.up.b32 r0|p, %r356, %r364, %r365, %r367;  @p add.u32 r0, r0, %r356;  mov.u32 %r362, r0;}
	// end inline asm
	setp.ne.s32 	%p79, %r337, 31;
	@%p79 bra 	$L__BB8_79;
	st.shared.u32 	[%r83], %r362;
$L__BB8_79:
	sub.s32 	%r514, %r362, %r342;
	setp.gt.u32 	%p80, %r2, 31;
	setp.eq.s32 	%p81, %r80, 7;
	setp.eq.s32 	%p82, %r80, 6;
	setp.eq.s32 	%p83, %r80, 5;
	setp.eq.s32 	%p84, %r80, 4;
	setp.eq.s32 	%p85, %r80, 3;
	setp.eq.s32 	%p86, %r80, 2;
	setp.eq.s32 	%p87, %r80, 1;
	bar.sync 	0;
	ld.shared.v4.u32 	{%r515, %r516, %r517, %r518}, [_ZZN3cub18CUB_300001_SM_10006detail10radix_sort31DeviceRadixSortSingleTileKernelINS1_5radix10policy_hubIffyE10Policy1000ELNS0_9SortOrderE0EffyNS1_21identity_decomposer_tEEEvPKT1_PSA_PKT2_PSE_T3_iiT4_E12temp_storage+33792];
	selp.b32 	%r519, %r515, %r784, %p87;
	add.s32 	%r520, %r516, %r515;
	selp.b32 	%r521, %r520, %r519, %p86;
	add.s32 	%r522, %r520, %r517;
	selp.b32 	%r523, %r522, %r521, %p85;
	add.s32 	%r524, %r522, %r518;
	selp.b32 	%r525, %r524, %r523, %p84;
	ld.shared.v4.u32 	{%r526, %r527, %r528, %r529}, [_ZZN3cub18CUB_300001_SM_10006detail10radix_sort31DeviceRadixSortSingleTileKernelINS1_5radix10policy_hubIffyE10Policy1000ELNS0_9SortOrderE0EffyNS1_21identity_decomposer_tEEEvPKT1_PSA_PKT2_PSE_T3_iiT4_E12temp_storage+33808];
	add.s32 	%r530, %r524, %r526;
	selp.b32 	%r531, %r530, %r525, %p83;
	add.s32 	%r532, %r530, %r527;
	selp.b32 	%r533, %r532, %r531, %p82;
	add.s32 	%r534, %r532, %r528;
	selp.b32 	%r784, %r534, %r533, %p81;
	add.s32 	%r164, %r534, %r529;
	setp.ne.s32 	%p88, %r337, 0;
	selp.b32 	%r535, %r514, 0, %p88;
	add.s32 	%r536, %r784, %r535;
	or.pred  	%p89, %p80, %p88;
	selp.b32 	%r785, %r536, %r514, %p80;
	@%p89 bra 	$L__BB8_81;
	shl.b32 	%r785, %r164, 16;
	st.shared.u32 	[_ZZN3cub18CUB_300001_SM_10006detail10radix_sort31DeviceRadixSortSingleTileKernelINS1_5radix10policy_hubIffyE10Policy1000ELNS0_9SortOrderE0EffyNS1_21identity_decomposer_tEEEvPKT1_PSA_PKT2_PSE_T3_iiT4_E12temp_storage+33832], %r785;
$L__BB8_81:
	setp.eq.s32 	%p90, %r2, 0;
	bar.sync 	0;
	ld.shared.u32 	%r537, [_ZZN3cub18CUB_300001_SM_10006detail10radix_sort31DeviceRadixSortSingleTileKernelINS1_5radix10policy_hubIffyE10Policy1000ELNS0_9SortOrderE0EffyNS1_21identity_decomposer_tEEEvPKT1_PSA_PKT2_PSE_T3_iiT4_E12temp_storage+33832];
	selp.b32 	%r538, 0, %r537, %p90;
	add.s32 	%r539, %r785, %r538;
	add.s32 	%r540, %r128, %r539;
	add.s32 	%r541, %r129, %r539;
	add.s32 	%r542, %r130, %r539;
	add.s32 	%r543, %r131, %r539;
	add.s32 	%r544, %r132, %r539;
	add.s32 	%r545, %r133, %r539;
	add.s32 	%r546, %r134, %r539;
	add.s32 	%r547, %r135, %r539;
	add.s32 	%r548, %r136, %r539;
	add.s32 	%r549, %r137, %r539;
	add.s32 	%r550, %r138, %r539;
	add.s32 	%r551, %r139, %r539;
	add.s32 	%r552, %r140, %r539;
	add.s32 	%r553, %r141, %r539;
	add.s32 	%r554, %r142, %r539;
	add.s32 	%r555, %r143, %r539;
	add.s32 	%r556, %r144, %r539;
	add.s32 	%r557, %r145, %r539;
	add.s32 	%r558, %r146, %r539;
	add.s32 	%r559, %r147, %r539;
	add.s32 	%r560, %r148, %r539;
	add.s32 	%r561, %r149, %r539;
	add.s32 	%r562, %r150, %r539;
	add.s32 	%r563, %r151, %r539;
	add.s32 	%r564, %r152, %r539;
	add.s32 	%r565, %r153, %r539;
	add.s32 	%r566, %r154, %r539;
	add.s32 	%r567, %r155, %r539;
	add.s32 	%r568, %r156, %r539;
	add.s32 	%r569, %r157, %r539;
	add.s32 	%r570, %r158, %r539;
	add.s32 	%r571, %r159, %r539;
	st.shared.u32 	[%r82], %r539;
	st.shared.u32 	[%r82+4], %r540;
	st.shared.u32 	[%r82+8], %r541;
	st.shared.u32 	[%r82+12], %r542;
	st.shared.u32 	[%r82+16], %r543;
	st.shared.u32 	[%r82+20], %r544;
	st.shared.u32 	[%r82+24], %r545;
	st.shared.u32 	[%r82+28], %r546;
	st.shared.u32 	[%r82+32], %r547;
	st.shared.u32 	[%r82+36], %r548;
	st.shared.u32 	[%r82+40], %r549;
	st.shared.u32 	[%r82+44], %r550;
	st.shared.u32 	[%r82+48], %r551;
	st.shared.u32 	[%r82+52], %r552;
	st.shared.u32 	[%r82+56], %r553;
	st.shared.u32 	[%r82+60], %r554;
	st.shared.u32 	[%r82+64], %r555;
	st.shared.u32 	[%r82+68], %r556;
	st.shared.u32 	[%r82+72], %r557;
	st.shared.u32 	[%r82+76], %r558;
	st.shared.u32 	[%r82+80], %r559;
	st.shared.u32 	[%r82+84], %r560;
	st.shared.u32 	[%r82+88], %r561;
	st.shared.u32 	[%r82+92], %r562;
	st.shared.u32 	[%r82+96], %r563;
	st.shared.u32 	[%r82+100], %r564;
	st.shared.u32 	[%r82+104], %r565;
	st.shared.u32 	[%r82+108], %r566;
	st.shared.u32 	[%r82+112], %r567;
	st.shared.u32 	[%r82+116], %r568;
	st.shared.u32 	[%r82+120], %r569;
	st.shared.u32 	[%r82+124], %r570;
	st.shared.u32 	[%r82+128], %r571;
	bar.sync 	0;
	cvt.u32.u16 	%r572, %rs1;
	ld.shared.u16 	%r573, [%r109];
	add.s32 	%r168, %r573, %r572;
	cvt.u32.u16 	%r574, %rs2;
	ld.shared.u16 	%r575, [%r110];
	add.s32 	%r169, %r575, %r574;
	cvt.u32.u16 	%r576, %rs3;
	ld.shared.u16 	%r577, [%r111];
	add.s32 	%r170, %r577, %r576;
	cvt.u32.u16 	%r578, %rs4;
	ld.shared.u16 	%r579, [%r112];
	add.s32 	%r171, %r579, %r578;
	cvt.u32.u16 	%r580, %rs5;
	ld.shared.u16 	%r581, [%r113];
	add.s32 	%r172, %r581, %r580;
	cvt.u32.u16 	%r582, %rs6;
	ld.shared.u16 	%r583, [%r114];
	add.s32 	%r173, %r583, %r582;
	cvt.u32.u16 	%r584, %rs7;
	ld.shared.u16 	%r585, [%r115];
	add.s32 	%r174, %r585, %r584;
	cvt.u32.u16 	%r586, %rs8;
	ld.shared.u16 	%r587, [%r116];
	add.s32 	%r175, %r587, %r586;
	cvt.u32.u16 	%r588, %rs9;
	ld.shared.u16 	%r589, [%r117];
	add.s32 	%r176, %r589, %r588;
	cvt.u32.u16 	%r590, %rs10;
	ld.shared.u16 	%r591, [%r118];
	add.s32 	%r177, %r591, %r590;
	cvt.u32.u16 	%r592, %rs11;
	ld.shared.u16 	%r593, [%r119];
	add.s32 	%r178, %r593, %r592;
	cvt.u32.u16 	%r594, %rs12;
	ld.shared.u16 	%r595, [%r120];
	add.s32 	%r179, %r595, %r594;
	cvt.u32.u16 	%r596, %rs13;
	ld.shared.u16 	%r597, [%r121];
	add.s32 	%r180, %r597, %r596;
	cvt.u32.u16 	%r598, %rs14;
	ld.shared.u16 	%r599, [%r122];
	add.s32 	%r181, %r599, %r598;
	cvt.u32.u16 	%r600, %rs15;
	ld.shared.u16 	%r601, [%r123];
	add.s32 	%r182, %r601, %r600;
	cvt.u32.u16 	%r602, %rs16;
	ld.shared.u16 	%r603, [%r124];
	add.s32 	%r183, %r603, %r602;
	cvt.u32.u16 	%r604, %rs17;
	ld.shared.u16 	%r605, [%r125];
	add.s32 	%r184, %r605, %r604;
	cvt.u32.u16 	%r606, %rs18;
	ld.shared.u16 	%r607, [%r126];
	add.s32 	%r185, %r607, %r606;
	cvt.u32.u16 	%r608, %rs19;
	ld.shared.u16 	%r609, [%r127];
	add.s32 	%r186, %r609, %r608;
	bar.sync 	0;
	setp.lt.s32 	%p91, %r764, %r229;
	@%p91 bra 	$L__BB8_121;
	cvt.u64.u32 	%rd15, %r2;
	shl.b32 	%r610, %r168, 2;
	mov.u32 	%r611, _ZZN3cub18CUB_300001_SM_10006detail10radix_sort31DeviceRadixSortSingleTileKernelINS1_5radix10policy_hubIffyE10Policy1000ELNS0_9SortOrderE0EffyNS1_21identity_decomposer_tEEEvPKT1_PSA_PKT2_PSE_T3_iiT4_E12temp_storage;
	add.s32 	%r612, %r611, %r610;
	st.shared.u32 	[%r612], %r783;
	shl.b32 	%r613, %r169, 2;
	add.s32 	%r614, %r611, %r613;
	st.shared.u32 	[%r614], %r782;
	shl.b32 	%r615, %r170, 2;
	add.s32 	%r616, %r611, %r615;
	st.shared.u32 	[%r616], %r781;
	shl.b32 	%r617, %r171, 2;
	add.s32 	%r618, %r611, %r617;
	st.shared.u32 	[%r618], %r780;
	shl.b32 	%r619, %r172, 2;
	add.s32 	%r620, %r611, %r619;
	st.shared.u32 	[%r620], %r779;
	shl.b32 	%r621, %r173, 2;
	add.s32 	%r622, %r611, %r621;
	st.shared.u32 	[%r622], %r778;
	shl.b32 	%r623, %r174, 2;
	add.s32 	%r624, %r611, %r623;
	st.shared.u32 	[%r624], %r777;
	shl.b32 	%r625, %r175, 2;
	add.s32 	%r626, %r611, %r625;
	st.shared.u32 	[%r626], %r776;
	shl.b32 	%r627, %r176, 2;
	add.s32 	%r628, %r611, %r627;
	st.shared.u32 	[%r628], %r775;
	shl.b32 	%r629, %r177, 2;
	add.s32 	%r630, %r611, %r629;
	st.shared.u32 	[%r630], %r774;
	shl.b32 	%r631, %r178, 2;
	add.s32 	%r632, %r611, %r631;
	st.shared.u32 	[%r632], %r773;
	shl.b32 	%r633, %r179, 2;
	add.s32 	%r634, %r611, %r633;
	st.shared.u32 	[%r634], %r772;
	shl.b32 	%r635, %r180, 2;
	add.s32 	%r636, %r611, %r635;
	st.shared.u32 	[%r636], %r771;
	shl.b32 	%r637, %r181, 2;
	add.s32 	%r638, %r611, %r637;
	st.shared.u32 	[%r638], %r770;
	shl.b32 	%r639, %r182, 2;
	add.s32 	%r640, %r611, %r639;
	st.shared.u32 	[%r640], %r769;
	shl.b32 	%r641, %r183, 2;
	add.s32 	%r642, %r611, %r641;
	st.shared.u32 	[%r642], %r768;
	shl.b32 	%r643, %r184, 2;
	add.s32 	%r644, %r611, %r643;
	st.shared.u32 	[%r644], %r767;
	shl.b32 	%r645, %r185, 2;
	add.s32 	%r646, %r611, %r645;
	st.shared.u32 	[%r646], %r766;
	shl.b32 	%r647, %r186, 2;
	add.s32 	%r648, %r611, %r647;
	st.shared.u32 	[%r648], %r765;
	bar.sync 	0;
	mad.lo.s32 	%r187, %r2, -72, %r84;
	ld.shared.u32 	%r188, [%r187];
	ld.shared.u32 	%r189, [%r187+1024];
	ld.shared.u32 	%r190, [%r187+2048];
	ld.shared.u32 	%r191, [%r187+3072];
	ld.shared.u32 	%r192, [%r187+4096];
	ld.shared.u32 	%r193, [%r187+5120];
	ld.shared.u32 	%r194, [%r187+6144];
	ld.shared.u32 	%r195, [%r187+7168];
	ld.shared.u32 	%r196, [%r187+8192];
	ld.shared.u32 	%r197, [%r187+9216];
	ld.shared.u32 	%r198, [%r187+10240];
	ld.shared.u32 	%r199, [%r187+11264];
	ld.shared.u32 	%r200, [%r187+12288];
	ld.shared.u32 	%r201, [%r187+13312];
	ld.shared.u32 	%r202, [%r187+14336];
	ld.shared.u32 	%r203, [%r187+15360];
	ld.shared.u32 	%r204, [%r187+16384];
	ld.shared.u32 	%r205, [%r187+17408];
	ld.shared.u32 	%r206, [%r187+18432];
	bar.sync 	0;
	st.shared.f32 	[%r612], %f152;
	st.shared.f32 	[%r614], %f151;
	st.shared.f32 	[%r616], %f150;
	st.shared.f32 	[%r618], %f149;
	st.shared.f32 	[%r620], %f148;
	st.shared.f32 	[%r622], %f147;
	st.shared.f32 	[%r624], %f146;
	st.shared.f32 	[%r626], %f145;
	st.shared.f32 	[%r628], %f144;
	st.shared.f32 	[%r630], %f143;
	st.shared.f32 	[%r632], %f142;
	st.shared.f32 	[%r634], %f141;
	st.shared.f32 	[%r636], %f140;
	st.shared.f32 	[%r638], %f139;
	st.shared.f32 	[%r640], %f138;
	st.shared.f32 	[%r642], %f137;
	st.shared.f32 	[%r644], %f136;
	st.shared.f32 	[%r646], %f135;
	st.shared.f32 	[%r648], %f134;
	bar.sync 	0;
	ld.shared.f32 	%f58, [%r187+1024];
	ld.shared.f32 	%f59, [%r187+2048];
	ld.shared.f32 	%f60, [%r187+3072];
	ld.shared.f32 	%f61, [%r187+4096];
	ld.shared.f32 	%f62, [%r187+5120];
	ld.shared.f32 	%f63, [%r187+6144];
	ld.shared.f32 	%f64, [%r187+7168];
	ld.shared.f32 	%f65, [%r187+8192];
	ld.shared.f32 	%f66, [%r187+9216];
	ld.shared.f32 	%f67, [%r187+10240];
	ld.shared.f32 	%f68, [%r187+11264];
	ld.shared.f32 	%f69, [%r187+12288];
	ld.shared.f32 	%f70, [%r187+13312];
	ld.shared.f32 	%f71, [%r187+14336];
	ld.shared.f32 	%f72, [%r187+15360];
	ld.shared.f32 	%f73, [%r187+16384];
	ld.shared.f32 	%f74, [%r187+17408];
	ld.shared.f32 	%f75, [%r187+18432];
	setp.gt.u64 	%p92, %rd2, %rd15;
	cvta.to.global.u64 	%rd16, %rd6;
	mul.wide.u32 	%rd17, %r2, 4;
	add.s64 	%rd4, %rd16, %rd17;
	cvta.to.global.u64 	%rd18, %rd8;
	add.s64 	%rd5, %rd18, %rd17;
	@%p92 bra 	$L__BB8_83;
	bra.uni 	$L__BB8_84;
$L__BB8_83:
	ld.shared.f32 	%f114, [%r187];
	setp.gt.s32 	%p93, %r188, -1;
	selp.b32 	%r649, -1, -2147483648, %p93;
	xor.b32  	%r650, %r649, %r188;
	st.global.u32 	[%rd4], %r650;
	st.global.f32 	[%rd5], %f114;
$L__BB8_84:
	add.s32 	%r651, %r2, 256;
	cvt.u64.u32 	%rd19, %r651;
	setp.le.u64 	%p94, %rd2, %rd19;
	@%p94 bra 	$L__BB8_86;
	setp.gt.s32 	%p95, %r189, -1;
	selp.b32 	%r652, -1, -2147483648, %p95;
	xor.b32  	%r653, %r652, %r189;
	st.global.u32 	[%rd4+1024], %r653;
	st.global.f32 	[%rd5+1024], %f58;
$L__BB8_86:
	add.s32 	%r654, %r2, 512;
	cvt.u64.u32 	%rd20, %r654;
	setp.le.u64 	%p96, %rd2, %rd20;
	@%p96 bra 	$L__BB8_88;
	setp.gt.s32 	%p97, %r190, -1;
	selp.b32 	%r655, -1, -2147483648, %p97;
	xor.b32  	%r656, %r655, %r190;
	st.global.u32 	[%rd4+2048], %r656;
	st.global.f32 	[%rd5+2048], %f59;
$L__BB8_88:
	add.s32 	%r657, %r2, 768;
	cvt.u64.u32 	%rd21, %r657;
	setp.le.u64 	%p98, %rd2, %rd21;
	@%p98 bra 	$L__BB8_90;
	setp.gt.s32 	%p99, %r191, -1;
	selp.b32 	%r658, -1, -2147483648, %p99;
	xor.b32  	%r659, %r658, %r191;
	st.global.u32 	[%rd4+3072], %r659;
	st.global.f32 	[%rd5+3072], %f60;
$L__BB8_90:
	or.b32  	%r660, %r2, 1024;
	cvt.u64.u32 	%rd22, %r660;
	setp.le.u64 	%p100, %rd2, %rd22;
	@%p100 bra 	$L__BB8_92;
	setp.gt.s32 	%p101, %r192, -1;
	selp.b32 	%r661, -1, -2147483648, %p101;
	xor.b32  	%r662, %r661, %r192;
	st.global.u32 	[%rd4+4096], %r662;
	st.global.f32 	[%rd5+4096], %f61;
$L__BB8_92:
	add.s32 	%r663, %r2, 1280;
	cvt.u64.u32 	%rd23, %r663;
	setp.le.u64 	%p102, %rd2, %rd23;
	@%p102 bra 	$L__BB8_94;
	setp.gt.s32 	%p103, %r193, -1;
	selp.b32 	%r664, -1, -2147483648, %p103;
	xor.b32  	%r665, %r664, %r193;
	st.global.u32 	[%rd4+5120], %r665;
	st.global.f32 	[%rd5+5120], %f62;
$L__BB8_94:
	add.s32 	%r666, %r2, 1536;
	cvt.u64.u32 	%rd24, %r666;
	setp.le.u64 	%p104, %rd2, %rd24;
	@%p104 bra 	$L__BB8_96;
	setp.gt.s32 	%p105, %r194, -1;
	selp.b32 	%r667, -1, -2147483648, %p105;
	xor.b32  	%r668, %r667, %r194;
	st.global.u32 	[%rd4+6144], %r668;
	st.global.f32 	[%rd5+6144], %f63;
$L__BB8_96:
	add.s32 	%r669, %r2, 1792;
	cvt.u64.u32 	%rd25, %r669;
	setp.le.u64 	%p106, %rd2, %rd25;
	@%p106 bra 	$L__BB8_98;
	setp.gt.s32 	%p107, %r195, -1;
	selp.b32 	%r670, -1, -2147483648, %p107;
	xor.b32  	%r671, %r670, %r195;
	st.global.u32 	[%rd4+7168], %r671;
	st.global.f32 	[%rd5+7168], %f64;
$L__BB8_98:
	or.b32  	%r672, %r2, 2048;
	cvt.u64.u32 	%rd26, %r672;
	setp.le.u64 	%p108, %rd2, %rd26;
	@%p108 bra 	$L__BB8_100;
	setp.gt.s32 	%p109, %r196, -1;
	selp.b32 	%r673, -1, -2147483648, %p109;
	xor.b32  	%r674, %r673, %r196;
	st.global.u32 	[%rd4+8192], %r674;
	st.global.f32 	[%rd5+8192], %f65;
$L__BB8_100:
	add.s32 	%r675, %r2, 2304;
	cvt.u64.u32 	%rd27, %r675;
	setp.le.u64 	%p110, %rd2, %rd27;
	@%p110 bra 	$L__BB8_102;
	setp.gt.s32 	%p111, %r197, -1;
	selp.b32 	%r676, -1, -2147483648, %p111;
	xor.b32  	%r677, %r676, %r197;
	st.global.u32 	[%rd4+9216], %r677;
	st.global.f32 	[%rd5+9216], %f66;
$L__BB8_102:
	add.s32 	%r678, %r2, 2560;
	cvt.u64.u32 	%rd28, %r678;
	setp.le.u64 	%p112, %rd2, %rd28;
	@%p112 bra 	$L__BB8_104;
	setp.gt.s32 	%p113, %r198, -1;
	selp.b32 	%r679, -1, -2147483648, %p113;
	xor.b32  	%r680, %r679, %r198;
	st.global.u32 	[%rd4+10240], %r680;
	st.global.f32 	[%rd5+10240], %f67;
$L__BB8_104:
	add.s32 	%r681, %r2, 2816;
	cvt.u64.u32 	%rd29, %r681;
	setp.le.u64 	%p114, %rd2, %rd29;
	@%p114 bra 	$L__BB8_106;
	setp.gt.s32 	%p115, %r199, -1;
	selp.b32 	%r682, -1, -2147483648, %p115;
	xor.b32  	%r683, %r682, %r199;
	st.global.u32 	[%rd4+11264], %r683;
	st.global.f32 	[%rd5+11264], %f68;
$L__BB8_106:
	or.b32  	%r684, %r2, 3072;
	cvt.u64.u32 	%rd30, %r684;
	setp.le.u64 	%p116, %rd2, %rd30;
	@%p116 bra 	$L__BB8_108;
	setp.gt.s32 	%p117, %r200, -1;
	selp.b32 	%r685, -1, -2147483648, %p117;
	xor.b32  	%r686, %r685, %r200;
	st.global.u32 	[%rd4+12288], %r686;
	st.global.f32 	[%rd5+12288], %f69;
$L__BB8_108:
	add.s32 	%r687, %r2, 3328;
	cvt.u64.u32 	%rd31, %r687;
	setp.le.u64 	%p118, %rd2, %rd31;
	@%p118 bra 	$L__BB8_110;
	setp.gt.s32 	%p119, %r201, -1;
	selp.b32 	%r688, -1, -2147483648, %p119;
	xor.b32  	%r689, %r688, %r201;
	st.global.u32 	[%rd4+13312], %r689;
	st.global.f32 	[%rd5+13312], %f70;
$L__BB8_110:
	add.s32 	%r690, %r2, 3584;
	cvt.u64.u32 	%rd32, %r690;
	setp.le.u64 	%p120, %rd2, %rd32;
	@%p120 bra 	$L__BB8_112;
	setp.gt.s32 	%p121, %r202, -1;
	selp.b32 	%r691, -1, -2147483648, %p121;
	xor.b32  	%r692, %r691, %r202;
	st.global.u32 	[%rd4+14336], %r692;
	st.global.f32 	[%rd5+14336], %f71;
$L__BB8_112:
	add.s32 	%r693, %r2, 3840;
	cvt.u64.u32 	%rd33, %r693;
	setp.le.u64 	%p122, %rd2, %rd33;
	@%p122 bra 	$L__BB8_114;
	setp.gt.s32 	%p123, %r203, -1;
	selp.b32 	%r694, -1, -2147483648, %p123;
	xor.b32  	%r695, %r694, %r203;
	st.global.u32 	[%rd4+15360], %r695;
	st.global.f32 	[%rd5+15360], %f72;
$L__BB8_114:
	or.b32  	%r696, %r2, 4096;
	cvt.u64.u32 	%rd34, %r696;
	setp.le.u64 	%p124, %rd2, %rd34;
	@%p124 bra 	$L__BB8_116;
	setp.gt.s32 	%p125, %r204, -1;
	selp.b32 	%r697, -1, -2147483648, %p125;
	xor.b32  	%r698, %r697, %r204;
	st.global.u32 	[%rd4+16384], %r698;
	st.global.f32 	[%rd5+16384], %f73;
$L__BB8_116:
	add.s32 	%r699, %r2, 4352;
	cvt.u64.u32 	%rd35, %r699;
	setp.le.u64 	%p126, %rd2, %rd35;
	@%p126 bra 	$L__BB8_118;
	setp.gt.s32 	%p127, %r205, -1;
	selp.b32 	%r700, -1, -2147483648, %p127;
	xor.b32  	%r701, %r700, %r205;
	st.global.u32 	[%rd4+17408], %r701;
	st.global.f32 	[%rd5+17408], %f74;
$L__BB8_118:
	add.s32 	%r702, %r2, 4608;
	cvt.u64.u32 	%rd36, %r702;
	setp.le.u64 	%p128, %rd2, %rd36;
	@%p128 bra 	$L__BB8_120;
	setp.gt.s32 	%p129, %r206, -1;
	selp.b32 	%r703, -1, -2147483648, %p129;
	xor.b32  	%r704, %r703, %r206;
	st.global.u32 	[%rd4+18432], %r704;
	st.global.f32 	[%rd5+18432], %f75;
$L__BB8_120:
	ret;
$L__BB8_121:
	shl.b32 	%r705, %r168, 2;
	mov.u32 	%r706, _ZZN3cub18CUB_300001_SM_10006detail10radix_sort31DeviceRadixSortSingleTileKernelINS1_5radix10policy_hubIffyE10Policy1000ELNS0_9SortOrderE0EffyNS1_21identity_decomposer_tEEEvPKT1_PSA_PKT2_PSE_T3_iiT4_E12temp_storage;
	add.s32 	%r707, %r706, %r705;
	st.shared.u32 	[%r707], %r783;
	shl.b32 	%r708, %r169, 2;
	add.s32 	%r709, %r706, %r708;
	st.shared.u32 	[%r709], %r782;
	shl.b32 	%r710, %r170, 2;
	add.s32 	%r711, %r706, %r710;
	st.shared.u32 	[%r711], %r781;
	shl.b32 	%r712, %r171, 2;
	add.s32 	%r713, %r706, %r712;
	st.shared.u32 	[%r713], %r780;
	shl.b32 	%r714, %r172, 2;
	add.s32 	%r715, %r706, %r714;
	st.shared.u32 	[%r715], %r779;
	shl.b32 	%r716, %r173, 2;
	add.s32 	%r717, %r706, %r716;
	st.shared.u32 	[%r717], %r778;
	shl.b32 	%r718, %r174, 2;
	add.s32 	%r719, %r706, %r718;
	st.shared.u32 	[%r719], %r777;
	shl.b32 	%r720, %r175, 2;
	add.s32 	%r721, %r706, %r720;
	st.shared.u32 	[%r721], %r776;
	shl.b32 	%r722, %r176, 2;
	add.s32 	%r723, %r706, %r722;
	st.shared.u32 	[%r723], %r775;
	shl.b32 	%r724, %r177, 2;
	add.s32 	%r725, %r706, %r724;
	st.shared.u32 	[%r725], %r774;
	shl.b32 	%r726, %r178, 2;
	add.s32 	%r727, %r706, %r726;
	st.shared.u32 	[%r727], %r773;
	shl.b32 	%r728, %r179, 2;
	add.s32 	%r729, %r706, %r728;
	st.shared.u32 	[%r729], %r772;
	shl.b32 	%r730, %r180, 2;
	add.s32 	%r731, %r706, %r730;
	st.shared.u32 	[%r731], %r771;
	shl.b32 	%r732, %r181, 2;
	add.s32 	%r733, %r706, %r732;
	st.shared.u32 	[%r733], %r770;
	shl.b32 	%r734, %r182, 2;
	add.s32 	%r735, %r706, %r734;
	st.shared.u32 	[%r735], %r769;
	shl.b32 	%r736, %r183, 2;
	add.s32 	%r737, %r706, %r736;
	st.shared.u32 	[%r737], %r768;
	shl.b32 	%r738, %r184, 2;
	add.s32 	%r739, %r706, %r738;
	st.shared.u32 	[%r739], %r767;
	shl.b32 	%r740, %r185, 2;
	add.s32 	%r741, %r706, %r740;
	st.shared.u32 	[%r741], %r766;
	shl.b32 	%r742, %r186, 2;
	add.s32 	%r743, %r706, %r742;
	st.shared.u32 	[%r743], %r765;
	bar.sync 	0;
	ld.shared.u32 	%r783, [%r84];
	ld.shared.u32 	%r782, [%r84+4];
	ld.shared.u32 	%r781, [%r84+8];
	ld.shared.u32 	%r780, [%r84+12];
	ld.shared.u32 	%r779, [%r84+16];
	ld.shared.u32 	%r778, [%r84+20];
	ld.shared.u32 	%r777, [%r84+24];
	ld.shared.u32 	%r776, [%r84+28];
	ld.shared.u32 	%r775, [%r84+32];
	ld.shared.u32 	%r774, [%r84+36];
	ld.shared.u32 	%r773, [%r84+40];
	ld.shared.u32 	%r772, [%r84+44];
	ld.shared.u32 	%r771, [%r84+48];
	ld.shared.u32 	%r770, [%r84+52];
	ld.shared.u32 	%r769, [%r84+56];
	ld.shared.u32 	%r768, [%r84+60];
	ld.shared.u32 	%r767, [%r84+64];
	ld.shared.u32 	%r766, [%r84+68];
	ld.shared.u32 	%r765, [%r84+72];
	bar.sync 	0;
	st.shared.f32 	[%r707], %f152;
	st.shared.f32 	[%r709], %f151;
	st.shared.f32 	[%r711], %f150;
	st.shared.f32 	[%r713], %f149;
	st.shared.f32 	[%r715], %f148;
	st.shared.f32 	[%r717], %f147;
	st.shared.f32 	[%r719], %f146;
	st.shared.f32 	[%r721], %f145;
	st.shared.f32 	[%r723], %f144;
	st.shared.f32 	[%r725], %f143;
	st.shared.f32 	[%r727], %f142;
	st.shared.f32 	[%r729], %f141;
	st.shared.f32 	[%r731], %f140;
	st.shared.f32 	[%r733], %f139;
	st.shared.f32 	[%r735], %f138;
	st.shared.f32 	[%r737], %f137;
	st.shared.f32 	[%r739], %f136;
	st.shared.f32 	[%r741], %f135;
	st.shared.f32 	[%r743], %f134;
	bar.sync 	0;
	ld.shared.f32 	%f152, [%r84];
	ld.shared.f32 	%f151, [%r84+4];
	ld.shared.f32 	%f150, [%r84+8];
	ld.shared.f32 	%f149, [%r84+12];
	ld.shared.f32 	%f148, [%r84+16];
	ld.shared.f32 	%f147, [%r84+20];
	ld.shared.f32 	%f146, [%r84+24];
	ld.shared.f32 	%f145, [%r84+28];
	ld.shared.f32 	%f144, [%r84+32];
	ld.shared.f32 	%f143, [%r84+36];
	ld.shared.f32 	%f142, [%r84+40];
	ld.shared.f32 	%f141, [%r84+44];
	ld.shared.f32 	%f140, [%r84+48];
	ld.shared.f32 	%f139, [%r84+52];
	ld.shared.f32 	%f138, [%r84+56];
	ld.shared.f32 	%f137, [%r84+60];
	ld.shared.f32 	%f136, [%r84+64];
	ld.shared.f32 	%f135, [%r84+68];
	ld.shared.f32 	%f134, [%r84+72];
	bar.sync 	0;
	add.s32 	%r764, %r764, 6;
	add.s32 	%r763, %r763, -6;
	bra.uni 	$L__BB8_77;

}
	// .globl	_ZN3cub18CUB_300001_SM_10006detail10radix_sort30DeviceRadixSortHistogramKernelINS1_5radix10policy_hubIffyE10Policy1000ELNS0_9SortOrderE0EfyNS1_21identity_decomposer_tEEEvPT2_PKT1_SA_iiT3_
.visible .entry _ZN3cub18CUB_300001_SM_10006detail10radix_sort30DeviceRadixSortHistogramKernelINS1_5radix10policy_hubIffyE10Policy1000ELNS0_9SortOrderE0EfyNS1_21identity_decomposer_tEEEvPT2_PKT1_SA_iiT3_(
	.param .u64 .ptr .align 1 _ZN3cub18CUB_300001_SM_10006detail10radix_sort30DeviceRadixSortHistogramKernelINS1_5radix10policy_hubIffyE10Policy1000ELNS0_9SortOrderE0EfyNS1_21identity_decomposer_tEEEvPT2_PKT1_SA_iiT3__param_0,
	.param .u64 .ptr .align 1 _ZN3cub18CUB_300001_SM_10006detail10radix_sort30DeviceRadixSortHistogramKernelINS1_5radix10policy_hubIffyE10Policy1000ELNS0_9SortOrderE0EfyNS1_21identity_decomposer_tEEEvPT2_PKT1_SA_iiT3__param_1,
	.param .u64 _ZN3cub18CUB_300001_SM_10006detail10radix_sort30DeviceRadixSortHistogramKernelINS1_5radix10policy_hubIffyE10Policy1000ELNS0_9SortOrderE0EfyNS1_21identity_decomposer_tEEEvPT2_PKT1_SA_iiT3__param_2,
	.param .u32 _ZN3cub18CUB_300001_SM_10006detail10radix_sort30DeviceRadixSortHistogramKernelINS1_5radix10policy_hubIffyE10Policy1000ELNS0_9SortOrderE0EfyNS1_21identity_decomposer_tEEEvPT2_PKT1_SA_iiT3__param_3,
	.param .u32 _ZN3cub18CUB_300001_SM_10006detail10radix_sort30DeviceRadixSortHistogramKernelINS1_5radix10policy_hubIffyE10Policy1000ELNS0_9SortOrderE0EfyNS1_21identity_decomposer_tEEEvPT2_PKT1_SA_iiT3__param_4,
	.param .align 1 .b8 _ZN3cub18CUB_300001_SM_10006detail10radix_sort30DeviceRadixSortHistogramKernelINS1_5radix10policy_hubIffyE10Policy1000ELNS0_9SortOrderE0EfyNS1_21identity_decomposer_tEEEvPT2_PKT1_SA_iiT3__param_5[1]
)
.maxntid 128
{
	.reg .pred 	%p<123>;
	.reg .b32 	%r<518>;
	.reg .b64 	%rd<137>;
	// demoted variable
	.shared .align 4 .b8 _ZZN3cub18CUB_300001_SM_10006detail10radix_sort30DeviceRadixSortHistogramKernelINS1_5radix10policy_hubIffyE10Policy1000ELNS0_9SortOrderE0EfyNS1_21identity_decomposer_tEEEvPT2_PKT1_SA_iiT3_E12temp_storage[4096];
	ld.param.u64 	%rd18, [_ZN3cub18CUB_300001_SM_10006detail10radix_sort30DeviceRadixSortHistogramKernelINS1_5radix10policy_hubIffyE10Policy1000ELNS0_9SortOrderE0EfyNS1_21identity_decomposer_tEEEvPT2_PKT1_SA_iiT3__param_0];
	ld.param.u64 	%rd19, [_ZN3cub18CUB_300001_SM_10006detail10radix_sort30DeviceRadixSortHistogramKernelINS1_5radix10policy_hubIffyE10Policy1000ELNS0_9SortOrderE0EfyNS1_21identity_decomposer_tEEEvPT2_PKT1_SA_iiT3__param_1];
	ld.param.u64 	%rd17, [_ZN3cub18CUB_300001_SM_10006detail10radix_sort30DeviceRadixSortHistogramKernelINS1_5radix10policy_hubIffyE10Policy1000ELNS0_9SortOrderE0EfyNS1_21identity_decomposer_tEEEvPT2_PKT1_SA_iiT3__param_2];
	ld.param.u32 	%r174, [_ZN3cub18CUB_300001_SM_10006detail10radix_sort30DeviceRadixSortHistogramKernelINS1_5radix10policy_hubIffyE10Policy1000ELNS0_9SortOrderE0EfyNS1_21identity_decomposer_tEEEvPT2_PKT1_SA_iiT3__param_3];
	ld.param.u32 	%r175, [_ZN3cub18CUB_300001_SM_10006detail10radix_sort30DeviceRadixSortHistogramKernelINS1_5radix10policy_hubIffyE10Policy1000ELNS0_9SortOrderE0EfyNS1_21identity_decomposer_tEEEvPT2_PKT1_SA_iiT3__param_4];
	cvta.to.global.u64 	%rd1, %rd19;
	cvta.to.global.u64 	%rd2, %rd18;
	setp.eq.s64 	%p2, %rd17, 0;
	@%p2 bra 	$L__BB9_153;
	sub.s32 	%r176, %r175, %r174;
	add.s32 	%r177, %r176, 7;
	shr.s32 	%r178, %r177, 31;
	shr.u32 	%r179, %r178, 29;
	add.s32 	%r180, %r177, %r179;
	shr.s32 	%r181, %r180, 3;
	mov.u32 	%r182, %tid.x;
	setp.gt.u32 	%p3, %r182, 255;
	setp.lt.s32 	%p4, %r177, 8;
	mov.u32 	%r183, %ctaid.x;
	shl.b32 	%r184, %r183, 11;
	cvt.u64.u32 	%rd3, %r184;
	mov.u32 	%r185, %nctaid.x;
	shl.b32 	%r186, %r185, 11;
	cvt.u64.u32 	%rd4, %r186;
	add.s32 	%r1, %r181, -1;
	and.b32  	%r2, %r181, 15;
	and.b32  	%r3, %r181, 7;
	add.s32 	%r4, %r3, -1;
	and.b32  	%r5, %r181, 3;
	or.pred  	%p1, %p3, %p4;
	shl.b32 	%r187, %r182, 2;
	mov.u32 	%r188, _ZZN3cub18CUB_300001_SM_10006detail10radix_sort30DeviceRadixSortHistogramKernelINS1_5radix10policy_hubIffyE10Policy1000ELNS0_9SortOrderE0EfyNS1_21identity_decomposer_tEEEvPT2_PKT1_SA_iiT3_E12temp_storage;
	add.s32 	%r6, %r188, %r187;
	and.b32  	%r7, %r181, 268435440;
	cvt.u64.u32 	%rd5, %r182;
	add.s32 	%r8, %r182, 128;
	add.s32 	%r9, %r182, 256;
	add.s32 	%r10, %r182, 384;
	add.s32 	%r11, %r182, 512;
	add.s32 	%r12, %r182, 640;
	add.s32 	%r13, %r182, 768;
	or.b32  	%r14, %r182, 1024;
	add.s32 	%r15, %r182, 1920;
	and.b32  	%r16, %r181, 268435448;
	and.b32  	%r17, %r181, 1;
	neg.s32 	%r18, %r7;
	add.s32 	%r19, %r6, 8192;
	add.s64 	%rd21, %rd17, -1;
	shr.u64 	%rd22, %rd21, 30;
	add.s64 	%rd23, %rd22, 1;
	min.u64 	%rd6, %rd23, %rd17;
	mov.b64 	%rd135, 0;
$L__BB9_2:
	@%p1 bra 	$L__BB9_30;
	setp.lt.u32 	%p5, %r1, 15;
	mov.b32 	%r471, 0;
	@%p5 bra 	$L__BB9_6;
	mov.u32 	%r468, %r19;
	mov.u32 	%r469, %r18;
$L__BB9_5:
	.pragma "nounroll";
	mov.b32 	%r190, 0;
	st.shared.u32 	[%r468+-8192], %r190;
	st.shared.u32 	[%r468+-7168], %r190;
	st.shared.u32 	[%r468+-6144], %r190;
	st.shared.u32 	[%r468+-5120], %r190;
	st.shared.u32 	[%r468+-4096], %r190;
	st.shared.u32 	[%r468+-3072], %r190;
	st.shared.u32 	[%r468+-2048], %r190;
	st.shared.u32 	[%r468+-1024], %r190;
	st.shared.u32 	[%r468], %r190;
	st.shared.u32 	[%r468+1024], %r190;
	st.shared.u32 	[%r468+2048], %r190;
	st.shared.u32 	[%r468+3072], %r190;
	st.shared.u32 	[%r468+4096], %r190;
	st.shared.u32 	[%r468+5120], %r190;
	st.shared.u32 	[%r468+6144], %r190;
	st.shared.u32 	[%r468+7168], %r190;
	add.s32 	%r469, %r469, 16;
	add.s32 	%r468, %r468, 16384;
	setp.ne.s32 	%p6, %r469, 0;
	mov.u32 	%r471, %r7;
	@%p6 bra 	$L__BB9_5;
$L__BB9_6:
	add.s32 	%r25, %r2, -1;
	setp.eq.s32 	%p7, %r2, 0;
	@%p7 bra 	$L__BB9_16;
	setp.lt.u32 	%p8, %r25, 7;
	@%p8 bra 	$L__BB9_9;
	shl.b32 	%r191, %r471, 10;
	add.s32 	%r192, %r6, %r191;
	mov.b32 	%r193, 0;
	st.shared.u32 	[%r192], %r193;
	st.shared.u32 	[%r192+1024], %r193;
	st.shared.u32 	[%r192+2048], %r193;
	st.shared.u32 	[%r192+3072], %r193;
	st.shared.u32 	[%r192+4096], %r193;
	st.shared.u32 	[%r192+5120], %r193;
	st.shared.u32 	[%r192+6144], %r193;
	st.shared.u32 	[%r192+7168], %r193;
	add.s32 	%r471, %r471, 8;
$L__BB9_9:
	setp.eq.s32 	%p9, %r3, 0;
	@%p9 bra 	$L__BB9_16;
	setp.lt.u32 	%p10, %r4, 3;
	@%p10 bra 	$L__BB9_12;
	shl.b32 	%r194, %r471, 10;
	add.s32 	%r195, %r6, %r194;
	mov.b32 	%r196, 0;
	st.shared.u32 	[%r195], %r196;
	st.shared.u32 	[%r195+1024], %r196;
	st.shared.u32 	[%r195+2048], %r196;
	st.shared.u32 	[%r195+3072], %r196;
	add.s32 	%r471, %r471, 4;
$L__BB9_12:
	setp.eq.s32 	%p11, %r5, 0;
	@%p11 bra 	$L__BB9_16;
	setp.eq.s32 	%p12, %r5, 1;
	shl.b32 	%r197, %r471, 10;
	add.s32 	%r30, %r6, %r197;
	mov.b32 	%r198, 0;
	st.shared.u32 	[%r30], %r198;
	@%p12 bra 	$L__BB9_16;
	setp.eq.s32 	%p13, %r5, 2;
	mov.b32 	%r199, 0;
	st.shared.u32 	[%r30+1024], %r199;
	@%p13 bra 	$L__BB9_16;
	mov.b32 	%r200, 0;
	st.shared.u32 	[%r30+2048], %r200;
$L__BB9_16:
	cvt.u32.u64 	%r201, %rd5;
	setp.gt.u32 	%p14, %r201, 127;
	@%p14 bra 	$L__BB9_30;
	setp.lt.u32 	%p15, %r1, 15;
	mov.b32 	%r475, 0;
	@%p15 bra 	$L__BB9_20;
	mov.b32 	%r473, 0;
$L__BB9_19:
	.pragma "nounroll";
	shl.b32 	%r204, %r473, 10;
	add.s32 	%r205, %r6, %r204;
	mov.b32 	%r206, 0;
	st.shared.u32 	[%r205+512], %r206;
	st.shared.u32 	[%r205+1536], %r206;
	st.shared.u32 	[%r205+2560], %r206;
	st.shared.u32 	[%r205+3584], %r206;
	st.shared.u32 	[%r205+4608], %r206;
	st.shared.u32 	[%r205+5632], %r206;
	st.shared.u32 	[%r205+6656], %r206;
	st.shared.u32 	[%r205+7680], %r206;
	st.shared.u32 	[%r205+8704], %r206;
	st.shared.u32 	[%r205+9728], %r206;
	st.shared.u32 	[%r205+10752], %r206;
	st.shared.u32 	[%r205+11776], %r206;
	st.shared.u32 	[%r205+12800], %r206;
	st.shared.u32 	[%r205+13824], %r206;
	st.shared.u32 	[%r205+14848], %r206;
	st.shared.u32 	[%r205+15872], %r206;
	add.s32 	%r473, %r473, 16;
	setp.ne.s32 	%p16, %r473, %r7;
	mov.u32 	%r475, %r7;
	@%p16 bra 	$L__BB9_19;
$L__BB9_20:
	setp.eq.s32 	%p17, %r2, 0;
	@%p17 bra 	$L__BB9_30;
	setp.lt.u32 	%p18, %r25, 7;
	@%p18 bra 	$L__BB9_23;
	shl.b32 	%r207, %r475, 10;
	add.s32 	%r208, %r6, %r207;
	mov.b32 	%r209, 0;
	st.shared.u32 	[%r208+512], %r209;
	st.shared.u32 	[%r208+1536], %r209;
	st.shared.u32 	[%r208+2560], %r209;
	st.shared.u32 	[%r208+3584], %r209;
	st.shared.u32 	[%r208+4608], %r209;
	st.shared.u32 	[%r208+5632], %r209;
	st.shared.u32 	[%r208+6656], %r209;
	st.shared.u32 	[%r208+7680], %r209;
	add.s32 	%r475, %r475, 8;
$L__BB9_23:
	setp.eq.s32 	%p19, %r3, 0;
	@%p19 bra 	$L__BB9_30;
	setp.lt.u32 	%p20, %r4, 3;
	@%p20 bra 	$L__BB9_26;
	shl.b32 	%r210, %r475, 10;
	add.s32 	%r211, %r6, %r210;
	mov.b32 	%r212, 0;
	st.shared.u32 	[%r211+512], %r212;
	st.shared.u32 	[%r211+1536], %r212;
	st.shared.u32 	[%r211+2560], %r212;
	st.shared.u32 	[%r211+3584], %r212;
	add.s32 	%r475, %r475, 4;
$L__BB9_26:
	setp.eq.s32 	%p21, %r5, 0;
	@%p21 bra 	$L__BB9_30;
	setp.eq.s32 	%p22, %r5, 1;
	shl.b32 	%r213, %r475, 10;
	add.s32 	%r38, %r6, %r213;
	mov.b32 	%r214, 0;
	st.shared.u32 	[%r38+512], %r214;
	@%p22 bra 	$L__BB9_30;
	setp.eq.s32 	%p23, %r5, 2;
	mov.b32 	%r215, 0;
	st.shared.u32 	[%r38+1536], %r215;
	@%p23 bra 	$L__BB9_30;
	mov.b32 	%r216, 0;
	st.shared.u32 	[%r38+2560], %r216;
$L__BB9_30:
	bar.sync 	0;
	bar.sync 	0;
	shl.b64 	%rd8, %rd135, 30;
	sub.s64 	%rd24, %rd17, %rd8;
	min.u64 	%rd9, %rd24, 1073741824;
	setp.le.u64 	%p24, %rd9, %rd3;
	@%p24 bra 	$L__BB9_70;
	mov.u64 	%rd136, %rd3;
$L__BB9_32:
	add.s64 	%rd11, %rd136, %rd8;
	sub.s64 	%rd12, %rd17, %rd11;
	setp.lt.u64 	%p25, %rd12, 2048;
	@%p25 bra 	$L__BB9_34;
	add.s64 	%rd27, %rd11, %rd5;
	shl.b64 	%rd28, %rd27, 2;
	add.s64 	%rd29, %rd1, %rd28;
	ld.global.u32 	%r507, [%rd29];
	ld.global.u32 	%r506, [%rd29+512];
	ld.global.u32 	%r505, [%rd29+1024];
	ld.global.u32 	%r504, [%rd29+1536];
	ld.global.u32 	%r503, [%rd29+2048];
	ld.global.u32 	%r502, [%rd29+2560];
	ld.global.u32 	%r501, [%rd29+3072];
	ld.global.u32 	%r500, [%rd29+3584];
	ld.global.u32 	%r499, [%rd29+4096];
	ld.global.u32 	%r498, [%rd29+4608];
	ld.global.u32 	%r497, [%rd29+5120];
	ld.global.u32 	%r496, [%rd29+5632];
	ld.global.u32 	%r495, [%rd29+6144];
	ld.global.u32 	%r494, [%rd29+6656];
	ld.global.u32 	%r493, [%rd29+7168];
	ld.global.u32 	%r492, [%rd29+7680];
	bra.uni 	$L__BB9_66;
$L__BB9_34:
	cvt.u32.u64 	%r218, %rd5;
	cvt.u32.u64 	%r55, %rd12;
	setp.ge.s32 	%p26, %r218, %r55;
	add.s64 	%rd25, %rd11, %rd5;
	shl.b64 	%rd26, %rd25, 2;
	add.s64 	%rd13, %rd1, %rd26;
	mov.b32 	%r507, 2147483647;
	@%p26 bra 	$L__BB9_36;
	ld.global.u32 	%r507, [%rd13];
$L__BB9_36:
	setp.ge.s32 	%p27, %r8, %r55;
	mov.b32 	%r506, 2147483647;
	@%p27 bra 	$L__BB9_38;
	ld.global.u32 	%r506, [%rd13+512];
$L__BB9_38:
	setp.ge.s32 	%p28, %r9, %r55;
	mov.b32 	%r505, 2147483647;
	@%p28 bra 	$L__BB9_40;
	ld.global.u32 	%r505, [%rd13+1024];
$L__BB9_40:
	setp.ge.s32 	%p29, %r10, %r55;
	mov.b32 	%r504, 2147483647;
	@%p29 bra 	$L__BB9_42;
	ld.global.u32 	%r504, [%rd13+1536];
$L__BB9_42:
	setp.ge.s32 	%p30, %r11, %r55;
	mov.b32 	%r503, 2147483647;
	@%p30 bra 	$L__BB9_44;
	ld.global.u32 	%r503, [%rd13+2048];
$L__BB9_44:
	setp.ge.s32 	%p31, %r12, %r55;
	mov.b32 	%r502, 2147483647;
	@%p31 bra 	$L__BB9_46;
	ld.global.u32 	%r502, [%rd13+2560];
$L__BB9_46:
	setp.ge.s32 	%p32, %r13, %r55;
	mov.b32 	%r501, 2147483647;
	@%p32 bra 	$L__BB9_48;
	ld.global.u32 	%r501, [%rd13+3072];
$L__BB9_48:
	mov.u32 	%r226, %tid.x;
	add.s32 	%r227, %r226, 896;
	setp.ge.s32 	%p33, %r227, %r55;
	mov.b32 	%r500, 2147483647;
	@%p33 bra 	$L__BB9_50;
	ld.global.u32 	%r500, [%rd13+3584];
$L__BB9_50:
	setp.ge.s32 	%p34, %r14, %r55;
	mov.b32 	%r499, 2147483647;
	@%p34 bra 	$L__BB9_52;
	ld.global.u32 	%r499, [%rd13+4096];
$L__BB9_52:
	add.s32 	%r231, %r226, 1152;
	setp.ge.s32 	%p35, %r231, %r55;
	mov.b32 	%r498, 2147483647;
	@%p35 bra 	$L__BB9_54;
	ld.global.u32 	%r498, [%rd13+4608];
$L__BB9_54:
	add.s32 	%r234, %r226, 1280;
	setp.ge.s32 	%p36, %r234, %r55;
	mov.b32 	%r497, 2147483647;
	@%p36 bra 	$L__BB9_56;
	ld.global.u32 	%r497, [%rd13+5120];
$L__BB9_56:
	add.s32 	%r237, %r226, 1408;
	setp.ge.s32 	%p37, %r237, %r55;
	mov.b32 	%r496, 2147483647;
	@%p37 bra 	$L__BB9_58;
	ld.global.u32 	%r496, [%rd13+5632];
$L__BB9_58:
	add.s32 	%r240, %r226, 1536;
	setp.ge.s32 	%p38, %r240, %r55;
	mov.b32 	%r495, 2147483647;
	@%p38 bra 	$L__BB9_60;
	ld.global.u32 	%r495, [%rd13+6144];
$L__BB9_60:
	add.s32 	%r243, %r226, 1664;
	setp.ge.s32 	%p39, %r243, %r55;
	mov.b32 	%r494, 2147483647;
	@%p39 bra 	$L__BB9_62;
	ld.global.u32 	%r494, [%rd13+6656];
$L__BB9_62:
	add.s32 	%r246, %r226, 1792;
	setp.ge.s32 	%p40, %r246, %r55;
	mov.b32 	%r493, 2147483647;
	@%p40 bra 	$L__BB9_64;
	ld.global.u32 	%r493, [%rd13+7168];
$L__BB9_64:
	setp.ge.s32 	%p41, %r15, %r55;
	mov.b32 	%r492, 2147483647;
	@%p41 bra 	$L__BB9_66;
	ld.global.u32 	%r492, [%rd13+7680];
$L__BB9_66:
	setp.le.s32 	%p42, %r175, %r174;
	@%p42 bra 	$L__BB9_69;
	setp.gt.s32 	%p43, %r507, -1;
	selp.b32 	%r249, -2147483648, -1, %p43;
	xor.b32  	%r250, %r249, %r507;
	setp.gt.s32 	%p44, %r506, -1;
	selp.b32 	%r251, -2147483648, -1, %p44;
	xor.b32  	%r252, %r251, %r506;
	setp.gt.s32 	%p45, %r505, -1;
	selp.b32 	%r253, -2147483648, -1, %p45;
	xor.b32  	%r254, %r253, %r505;
	setp.gt.s32 	%p46, %r504, -1;
	selp.b32 	%r255, -2147483648, -1, %p46;
	xor.b32  	%r256, %r255, %r504;
	setp.gt.s32 	%p47, %r503, -1;
	selp.b32 	%r257, -2147483648, -1, %p47;
	xor.b32  	%r258, %r257, %r503;
	setp.gt.s32 	%p48, %r502, -1;
	selp.b32 	%r259, -2147483648, -1, %p48;
	xor.b32  	%r260, %r259, %r502;
	setp.gt.s32 	%p49, %r501, -1;
	selp.b32 	%r261, -2147483648, -1, %p49;
	xor.b32  	%r262, %r261, %r501;
	setp.gt.s32 	%p50, %r500, -1;
	selp.b32 	%r263, -2147483648, -1, %p50;
	xor.b32  	%r264, %r263, %r500;
	setp.gt.s32 	%p51, %r499, -1;
	selp.b32 	%r265, -2147483648, -1, %p51;
	xor.b32  	%r266, %r265, %r499;
	setp.gt.s32 	%p52, %r498, -1;
	selp.b32 	%r267, -2147483648, -1, %p52;
	xor.b32  	%r268, %r267, %r498;
	setp.gt.s32 	%p53, %r497, -1;
	selp.b32 	%r269, -2147483648, -1, %p53;
	xor.b32  	%r270, %r269, %r497;
	setp.gt.s32 	%p54, %r496, -1;
	selp.b32 	%r271, -2147483648, -1, %p54;
	xor.b32  	%r272, %r271, %r496;
	setp.gt.s32 	%p55, %r495, -1;
	selp.b32 	%r273, -2147483648, -1, %p55;
	xor.b32  	%r274, %r273, %r495;
	setp.gt.s32 	%p56, %r494, -1;
	selp.b32 	%r275, -2147483648, -1, %p56;
	xor.b32  	%r276, %r275, %r494;
	setp.gt.s32 	%p57, %r493, -1;
	selp.b32 	%r277, -2147483648, -1, %p57;
	xor.b32  	%r278, %r277, %r493;
	setp.gt.s32 	%p58, %r492, -1;
	selp.b32 	%r279, -2147483648, -1, %p58;
	xor.b32  	%r280, %r279, %r492;
	setp.eq.s32 	%p59, %r250, 2147483647;
	selp.b32 	%r103, -2147483648, %r250, %p59;
	setp.eq.s32 	%p60, %r252, 2147483647;
	selp.b32 	%r104, -2147483648, %r252, %p60;
	setp.eq.s32 	%p61, %r254, 2147483647;
	selp.b32 	%r105, -2147483648, %r254, %p61;
	setp.eq.s32 	%p62, %r256, 2147483647;
	selp.b32 	%r106, -2147483648, %r256, %p62;
	setp.eq.s32 	%p63, %r258, 2147483647;
	selp.b32 	%r107, -2147483648, %r258, %p63;
	setp.eq.s32 	%p64, %r260, 2147483647;
	selp.b32 	%r108, -2147483648, %r260, %p64;
	setp.eq.s32 	%p65, %r262, 2147483647;
	selp.b32 	%r109, -2147483648, %r262, %p65;
	setp.eq.s32 	%p66, %r264, 2147483647;
	selp.b32 	%r110, -2147483648, %r264, %p66;
	setp.eq.s32 	%p67, %r266, 2147483647;
	selp.b32 	%r111, -2147483648, %r266, %p67;
	setp.eq.s32 	%p68, %r268, 2147483647;
	selp.b32 	%r112, -2147483648, %r268, %p68;
	setp.eq.s32 	%p69, %r270, 2147483647;
	selp.b32 	%r113, -2147483648, %r270, %p69;
	setp.eq.s32 	%p70, %r272, 2147483647;
	selp.b32 	%r114, -2147483648, %r272, %p70;
	setp.eq.s32 	%p71, %r274, 2147483647;
	selp.b32 	%r115, -2147483648, %r274, %p71;
	setp.eq.s32 	%p72, %r276, 2147483647;
	selp.b32 	%r116, -2147483648, %r276, %p72;
	setp.eq.s32 	%p73, %r278, 2147483647;
	selp.b32 	%r117, -2147483648, %r278, %p73;
	setp.eq.s32 	%p74, %r280, 2147483647;
	selp.b32 	%r118, -2147483648, %r280, %p74;
	mov.b32 	%r508, 0;
	mov.u32 	%r509, %r174;
$L__BB9_68:
	sub.s32 	%r281, %r175, %r509;
	shl.b32 	%r282, %r508, 10;
	mov.u32 	%r283, _ZZN3cub18CUB_300001_SM_10006detail10radix_sort30DeviceRadixSortHistogramKernelINS1_5radix10policy_hubIffyE10Policy1000ELNS0_9SortOrderE0EfyNS1_21identity_decomposer_tEEEvPT2_PKT1_SA_iiT3_E12temp_storage;
	add.s32 	%r284, %r283, %r282;
	min.s32 	%r285, %r281, 8;
	mov.b32 	%r286, -1;
	shl.b32 	%r287, %r286, %r285;
	not.b32 	%r288, %r287;
	shr.u32 	%r289, %r103, %r509;
	and.b32  	%r290, %r289, %r288;
	shl.b32 	%r291, %r290, 2;
	add.s32 	%r292, %r284, %r291;
	atom.shared.add.u32 	%r293, [%r292], 1;
	shr.u32 	%r294, %r104, %r509;
	and.b32  	%r295, %r294, %r288;
	shl.b32 	%r296, %r295, 2;
	add.s32 	%r297, %r284, %r296;
	atom.shared.add.u32 	%r298, [%r297], 1;
	shr.u32 	%r299, %r105, %r509;
	and.b32  	%r300, %r299, %r288;
	shl.b32 	%r301, %r300, 2;
	add.s32 	%r302, %r284, %r301;
	atom.shared.add.u32 	%r303, [%r302], 1;
	shr.u32 	%r304, %r106, %r509;
	and.b32  	%r305, %r304, %r288;
	shl.b32 	%r306, %r305, 2;
	add.s32 	%r307, %r284, %r306;
	atom.shared.add.u32 	%r308, [%r307], 1;
	shr.u32 	%r309, %r107, %r509;
	and.b32  	%r310, %r309, %r288;
	shl.b32 	%r311, %r310, 2;
	add.s32 	%r312, %r284, %r311;
	atom.shared.add.u32 	%r313, [%r312], 1;
	shr.u32 	%r314, %r108, %r509;
	and.b32  	%r315, %r314, %r288;
	shl.b32 	%r316, %r315, 2;
	add.s32 	%r317, %r284, %r316;
	atom.shared.add.u32 	%r318, [%r317], 1;
	shr.u32 	%r319, %r109, %r509;
	and.b32  	%r320, %r319, %r288;
	shl.b32 	%r321, %r320, 2;
	add.s32 	%r322, %r284, %r321;
	atom.shared.add.u32 	%r323, [%r322], 1;
	shr.u32 	%r324, %r110, %r509;
	and.b32  	%r325, %r324, %r288;
	shl.b32 	%r326, %r325, 2;
	add.s32 	%r327, %r284, %r326;
	atom.shared.add.u32 	%r328, [%r327], 1;
	shr.u32 	%r329, %r111, %r509;
	and.b32  	%r330, %r329, %r288;
	shl.b32 	%r331, %r330, 2;
	add.s32 	%r332, %r284, %r331;
	atom.shared.add.u32 	%r333, [%r332], 1;
	shr.u32 	%r334, %r112, %r509;
	and.b32  	%r335, %r334, %r288;
	shl.b32 	%r336, %r335, 2;
	add.s32 	%r337, %r284, %r336;
	atom.shared.add.u32 	%r338, [%r337], 1;
	shr.u32 	%r339, %r113, %r509;
	and.b32  	%r340, %r339, %r288;
	shl.b32 	%r341, %r340, 2;
	add.s32 	%r342, %r284, %r341;
	atom.shared.add.u32 	%r343, [%r342], 1;
	shr.u32 	%r344, %r114, %r509;
	and.b32  	%r345, %r344, %r288;
	shl.b32 	%r346, %r345, 2;
	add.s32 	%r347, %r284, %r346;
	atom.shared.add.u32 	%r348, [%r347], 1;
	shr.u32 	%r349, %r115, %r509;
	and.b32  	%r350, %r349, %r288;
	shl.b32 	%r351, %r350, 2;
	add.s32 	%r352, %r284, %r351;
	atom.shared.add.u32 	%r353, [%r352], 1;
	shr.u32 	%r354, %r116, %r509;
	and.b32  	%r355, %r354, %r288;
	shl.b32 	%r356, %r355, 2;
	add.s32 	%r357, %r284, %r356;
	atom.shared.add.u32 	%r358, [%r357], 1;
	shr.u32 	%r359, %r117, %r509;
	and.b32  	%r360, %r359, %r288;
	shl.b32 	%r361, %r360, 2;
	add.s32 	%r362, %r284, %r361;
	atom.shared.add.u32 	%r363, [%r362], 1;
	shr.u32 	%r364, %r118, %r509;
	and.b32  	%r365, %r364, %r288;
	shl.b32 	%r366, %r365, 2;
	add.s32 	%r367, %r284, %r366;
	atom.shared.add.u32 	%r368, [%r367], 1;
	add.s32 	%r509, %r509, 8;
	add.s32 	%r508, %r508, 1;
	setp.lt.s32 	%p75, %r509, %r175;
	@%p75 bra 	$L__BB9_68;
$L__BB9_69:
	add.s64 	%rd136, %rd136, %rd4;
	setp.lt.u64 	%p76, %rd136, %rd9;
	@%p76 bra 	$L__BB9_32;
$L__BB9_70:
	bar.sync 	0;
	@%p1 bra 	$L__BB9_152;
	setp.lt.u32 	%p77, %r1, 7;
	mov.b32 	%r512, 0;
	@%p77 bra 	$L__BB9_90;
	mov.b32 	%r510, 0;
$L__BB9_73:
	.pragma "nounroll";
	shl.b32 	%r371, %r510, 10;
	add.s32 	%r124, %r6, %r371;
	ld.shared.u32 	%r125, [%r124];
	setp.eq.s32 	%p78, %r125, 0;
	@%p78 bra 	$L__BB9_75;
	cvt.u32.u64 	%r372, %rd5;
	shl.b32 	%r373, %r510, 8;
	add.s32 	%r374, %r373, %r372;
	mul.wide.u32 	%rd30, %r374, 8;
	add.s64 	%rd31, %rd2, %rd30;
	cvt.u64.u32 	%rd32, %r125;
	atom.global.add.u64 	%rd33, [%rd31], %rd32;
$L__BB9_75:
	ld.shared.u32 	%r126, [%r124+1024];
	setp.eq.s32 	%p79, %r126, 0;
	@%p79 bra 	$L__BB9_77;
	cvt.u32.u64 	%r375, %rd5;
	shl.b32 	%r376, %r510, 8;
	add.s32 	%r377, %r376, %r375;
	add.s32 	%r378, %r377, 256;
	mul.wide.u32 	%rd34, %r378, 8;
	add.s64 	%rd35, %rd2, %rd34;
	cvt.u64.u32 	%rd36, %r126;
	atom.global.add.u64 	%rd37, [%rd35], %rd36;
$L__BB9_77:
	ld.shared.u32 	%r127, [%r124+2048];
	setp.eq.s32 	%p80, %r127, 0;
	@%p80 bra 	$L__BB9_79;
	cvt.u32.u64 	%r379, %rd5;
	shl.b32 	%r380, %r510, 8;
	add.s32 	%r381, %r380, %r379;
	add.s32 	%r382, %r381, 512;
	mul.wide.u32 	%rd38, %r382, 8;
	add.s64 	%rd39, %rd2, %rd38;
	cvt.u64.u32 	%rd40, %r127;
	atom.global.add.u64 	%rd41, [%rd39], %rd40;
$L__BB9_79:
	ld.shared.u32 	%r128, [%r124+3072];
	setp.eq.s32 	%p81, %r128, 0;
	@%p81 bra 	$L__BB9_81;
	cvt.u32.u64 	%r383, %rd5;
	shl.b32 	%r384, %r510, 8;
	add.s32 	%r385, %r384, %r383;
	add.s32 	%r386, %r385, 768;
	mul.wide.u32 	%rd42, %r386, 8;
	add.s64 	%rd43, %rd2, %rd42;
	cvt.u64.u32 	%rd44, %r128;
	atom.global.add.u64 	%rd45, [%rd43], %rd44;
$L__BB9_81:
	ld.shared.u32 	%r129, [%r124+4096];
	setp.eq.s32 	%p82, %r129, 0;
	@%p82 bra 	$L__BB9_83;
	cvt.u32.u64 	%r387, %rd5;
	shl.b32 	%r388, %r510, 8;
	add.s32 	%r389, %r388, %r387;
	add.s32 	%r390, %r389, 1024;
	mul.wide.u32 	%rd46, %r390, 8;
	add.s64 	%rd47, %rd2, %rd46;
	cvt.u64.u32 	%rd48, %r129;
	atom.global.add.u64 	%rd49, [%rd47], %rd48;
$L__BB9_83:
	ld.shared.u32 	%r130, [%r124+5120];
	setp.eq.s32 	%p83, %r130, 0;
	@%p83 bra 	$L__BB9_85;
	cvt.u32.u64 	%r391, %rd5;
	shl.b32 	%r392, %r510, 8;
	add.s32 	%r393, %r392, %r391;
	add.s32 	%r394, %r393, 1280;
	mul.wide.u32 	%rd50, %r394, 8;
	add.s64 	%rd51, %rd2, %rd50;
	cvt.u64.u32 	%rd52, %r130;
	atom.global.add.u64 	%rd53, [%rd51], %rd52;
$L__BB9_85:
	ld.shared.u32 	%r131, [%r124+6144];
	setp.eq.s32 	%p84, %r131, 0;
	@%p84 bra 	$L__BB9_87;
	cvt.u32.u64 	%r395, %rd5;
	shl.b32 	%r396, %r510, 8;
	add.s32 	%r397, %r396, %r395;
	add.s32 	%r398, %r397, 1536;
	mul.wide.u32 	%rd54, %r398, 8;
	add.s64 	%rd55, %rd2, %rd54;
	cvt.u64.u32 	%rd56, %r131;
	atom.global.add.u64 	%rd57, [%rd55], %rd56;
$L__BB9_87:
	ld.shared.u32 	%r132, [%r124+7168];
	setp.eq.s32 	%p85, %r132, 0;
	@%p85 bra 	$L__BB9_89;
	cvt.u32.u64 	%r399, %rd5;
	shl.b32 	%r400, %r510, 8;
	add.s32 	%r401, %r400, %r399;
	add.s32 	%r402, %r401, 1792;
	mul.wide.u32 	%rd58, %r402, 8;
	add.s64 	%rd59, %rd2, %rd58;
	cvt.u64.u32 	%rd60, %r132;
	atom.global.add.u64 	%rd61, [%rd59], %rd60;
$L__BB9_89:
	add.s32 	%r510, %r510, 8;
	setp.ne.s32 	%p86, %r510, %r16;
	mov.u32 	%r512, %r16;
	@%p86 bra 	$L__BB9_73;
$L__BB9_90:
	add.s32 	%r135, %r5, -1;
	setp.eq.s32 	%p87, %r3, 0;
	@%p87 bra 	$L__BB9_111;
	setp.lt.u32 	%p88, %r4, 3;
	@%p88 bra 	$L__BB9_101;
	shl.b32 	%r403, %r512, 10;
	add.s32 	%r136, %r6, %r403;
	ld.shared.u32 	%r137, [%r136];
	setp.eq.s32 	%p89, %r137, 0;
	@%p89 bra 	$L__BB9_94;
	cvt.u32.u64 	%r404, %rd5;
	shl.b32 	%r405, %r512, 8;
	add.s32 	%r406, %r405, %r404;
	mul.wide.u32 	%rd62, %r406, 8;
	add.s64 	%rd63, %rd2, %rd62;
	cvt.u64.u32 	%rd64, %r137;
	atom.global.add.u64 	%rd65, [%rd63], %rd64;
$L__BB9_94:
	ld.shared.u32 	%r138, [%r136+1024];
	setp.eq.s32 	%p90, %r138, 0;
	@%p90 bra 	$L__BB9_96;
	cvt.u32.u64 	%r407, %rd5;
	shl.b32 	%r408, %r512, 8;
	add.s32 	%r409, %r408, %r407;
	add.s32 	%r410, %r409, 256;
	mul.wide.u32 	%rd66, %r410, 8;
	add.s64 	%rd67, %rd2, %rd66;
	cvt.u64.u32 	%rd68, %r138;
	atom.global.add.u64 	%rd69, [%rd67], %rd68;
$L__BB9_96:
	ld.shared.u32 	%r139, [%r136+2048];
	setp.eq.s32 	%p91, %r139, 0;
	@%p91 bra 	$L__BB9_98;
	cvt.u32.u64 	%r411, %rd5;
	shl.b32 	%r412, %r512, 8;
	add.s32 	%r413, %r412, %r411;
	add.s32 	%r414, %r413, 512;
	mul.wide.u32 	%rd70, %r414, 8;
	add.s64 	%rd71, %rd2, %rd70;
	cvt.u64.u32 	%rd72, %r139;
	atom.global.add.u64 	%rd73, [%rd71], %rd72;
$L__BB9_98:
	ld.shared.u32 	%r140, [%r136+3072];
	setp.eq.s32 	%p92, %r140, 0;
	@%p92 bra 	$L__BB9_100;
	cvt.u32.u64 	%r415, %rd5;
	shl.b32 	%r416, %r512, 8;
	add.s32 	%r417, %r416, %r415;
	add.s32 	%r418, %r417, 768;
	mul.wide.u32 	%rd74, %r418, 8;
	add.s64 	%rd75, %rd2, %rd74;
	cvt.u64.u32 	%rd76, %r140;
	atom.global.add.u64 	%rd77, [%rd75], %rd76;
$L__BB9_100:
	add.s32 	%r512, %r512, 4;
$L__BB9_101:
	setp.eq.s32 	%p93, %r5, 0;
	@%p93 bra 	$L__BB9_111;
	setp.eq.s32 	%p94, %r135, 0;
	@%p94 bra 	$L__BB9_108;
	shl.b32 	%r419, %r512, 10;
	add.s32 	%r143, %r6, %r419;
	ld.shared.u32 	%r144, [%r143];
	setp.eq.s32 	%p95, %r144, 0;
	@%p95 bra 	$L__BB9_105;
	cvt.u32.u64 	%r420, %rd5;
	shl.b32 	%r421, %r512, 8;
	add.s32 	%r422, %r421, %r420;
	mul.wide.u32 	%rd78, %r422, 8;
	add.s64 	%rd79, %rd2, %rd78;
	cvt.u64.u32 	%rd80, %r144;
	atom.global.add.u64 	%rd81, [%rd79], %rd80;
$L__BB9_105:
	ld.shared.u32 	%r145, [%r143+1024];
	setp.eq.s32 	%p96, %r145, 0;
	@%p96 bra 	$L__BB9_107;
	cvt.u32.u64 	%r423, %rd5;
	shl.b32 	%r424, %r512, 8;
	add.s32 	%r425, %r424, %r423;
	add.s32 	%r426, %r425, 256;
	mul.wide.u32 	%rd82, %r426, 8;
	add.s64 	%rd83, %rd2, %rd82;
	cvt.u64.u32 	%rd84, %r145;
	atom.global.add.u64 	%rd85, [%rd83], %rd84;
$L__BB9_107:
	add.s32 	%r512, %r512, 2;
$L__BB9_108:
	setp.eq.s32 	%p97, %r17, 0;
	@%p97 bra 	$L__BB9_111;
	shl.b32 	%r427, %r512, 10;
	add.s32 	%r428, %r6, %r427;
	ld.shared.u32 	%r148, [%r428];
	setp.eq.s32 	%p98, %r148, 0;
	@%p98 bra 	$L__BB9_111;
	cvt.u32.u64 	%r429, %rd5;
	shl.b32 	%r430, %r512, 8;
	add.s32 	%r431, %r430, %r429;
	mul.wide.u32 	%rd86, %r431, 8;
	add.s64 	%rd87, %rd2, %rd86;
	cvt.u64.u32 	%rd88, %r148;
	atom.global.add.u64 	%rd89, [%rd87], %rd88;
$L__BB9_111:
	cvt.u32.u64 	%r432, %rd5;
	setp.gt.u32 	%p99, %r432, 127;
	@%p99 bra 	$L__BB9_152;
	setp.lt.u32 	%p100, %r1, 7;
	mov.b32 	%r516, 0;
	@%p100 bra 	$L__BB9_131;
	mov.b32 	%r514, 0;
$L__BB9_114:
	.pragma "nounroll";
	shl.b32 	%r436, %r514, 10;
	add.s32 	%r150, %r6, %r436;
	ld.shared.u32 	%r151, [%r150+512];
	setp.eq.s32 	%p101, %r151, 0;
	shl.b32 	%r437, %r514, 8;
	add.s32 	%r438, %r437, %r432;
	mul.wide.u32 	%rd90, %r438, 8;
	add.s64 	%rd15, %rd2, %rd90;
	@%p101 bra 	$L__BB9_116;
	cvt.u64.u32 	%rd91, %r151;
	atom.global.add.u64 	%rd92, [%rd15+1024], %rd91;
$L__BB9_116:
	ld.shared.u32 	%r152, [%r150+1536];
	setp.eq.s32 	%p102, %r152, 0;
	@%p102 bra 	$L__BB9_118;
	cvt.u64.u32 	%rd93, %r152;
	atom.global.add.u64 	%rd94, [%rd15+3072], %rd93;
$L__BB9_118:
	ld.shared.u32 	%r153, [%r150+2560];
	setp.eq.s32 	%p103, %r153, 0;
	@%p103 bra 	$L__BB9_120;
	cvt.u64.u32 	%rd95, %r153;
	atom.global.add.u64 	%rd96, [%rd15+5120], %rd95;
$L__BB9_120:
	ld.shared.u32 	%r154, [%r150+3584];
	setp.eq.s32 	%p104, %r154, 0;
	@%p104 bra 	$L__BB9_122;
	cvt.u64.u32 	%rd97, %r154;
	atom.global.add.u64 	%rd98, [%rd15+7168], %rd97;
$L__BB9_122:
	ld.shared.u32 	%r155, [%r150+4608];
	setp.eq.s32 	%p105, %r155, 0;
	@%p105 bra 	$L__BB9_124;
	cvt.u64.u32 	%rd99, %r155;
	atom.global.add.u64 	%rd100, [%rd15+9216], %rd99;
$L__BB9_124:
	ld.shared.u32 	%r156, [%r150+5632];
	setp.eq.s32 	%p106, %r156, 0;
	@%p106 bra 	$L__BB9_126;
	cvt.u64.u32 	%rd101, %r156;
	atom.global.add.u64 	%rd102, [%rd15+11264], %rd101;
$L__BB9_126:
	ld.shared.u32 	%r157, [%r150+6656];
	setp.eq.s32 	%p107, %r157, 0;
	@%p107 bra 	$L__BB9_128;
	cvt.u64.u32 	%rd103, %r157;
	atom.global.add.u64 	%rd104, [%rd15+13312], %rd103;
$L__BB9_128:
	ld.shared.u32 	%r158, [%r150+7680];
	setp.eq.s32 	%p108, %r158, 0;
	@%p108 bra 	$L__BB9_130;
	cvt.u64.u32 	%rd105, %r158;
	atom.global.add.u64 	%rd106, [%rd15+15360], %rd105;
$L__BB9_130:
	add.s32 	%r514, %r514, 8;
	setp.ne.s32 	%p109, %r514, %r16;
	mov.u32 	%r516, %r16;
	@%p109 bra 	$L__BB9_114;
$L__BB9_131:
	setp.eq.s32 	%p110, %r3, 0;
	@%p110 bra 	$L__BB9_152;
	setp.lt.u32 	%p111, %r4, 3;
	@%p111 bra 	$L__BB9_142;
	shl.b32 	%r439, %r516, 10;
	add.s32 	%r161, %r6, %r439;
	ld.shared.u32 	%r162, [%r161+512];
	setp.eq.s32 	%p112, %r162, 0;
	@%p112 bra 	$L__BB9_135;
	shl.b32 	%r441, %r516, 8;
	add.s32 	%r442, %r441, %r432;
	mul.wide.u32 	%rd107, %r442, 8;
	add.s64 	%rd108, %rd2, %rd107;
	cvt.u64.u32 	%rd109, %r162;
	atom.global.add.u64 	%rd110, [%rd108+1024], %rd109;
$L__BB9_135:
	ld.shared.u32 	%r163, [%r161+1536];
	setp.eq.s32 	%p113, %r163, 0;
	@%p113 bra 	$L__BB9_137;
	shl.b32 	%r444, %r516, 8;
	add.s32 	%r445, %r444, %r432;
	add.s32 	%r446, %r445, 256;
	mul.wide.u32 	%rd111, %r446, 8;
	add.s64 	%rd112, %rd2, %rd111;
	cvt.u64.u32 	%rd113, %r163;
	atom.global.add.u64 	%rd114, [%rd112+1024], %rd113;
$L__BB9_137:
	ld.shared.u32 	%r164, [%r161+2560];
	setp.eq.s32 	%p114, %r164, 0;
	@%p114 bra 	$L__BB9_139;
	shl.b32 	%r448, %r516, 8;
	add.s32 	%r449, %r448, %r432;
	add.s32 	%r450, %r449, 512;
	mul.wide.u32 	%rd115, %r450, 8;
	add.s64 	%rd116, %rd2, %rd115;
	cvt.u64.u32 	%rd117, %r164;
	atom.global.add.u64 	%rd118, [%rd116+1024], %rd117;
$L__BB9_139:
	ld.shared.u32 	%r165, [%r161+3584];
	setp.eq.s32 	%p115, %r165, 0;
	@%p115 bra 	$L__BB9_141;
	shl.b32 	%r452, %r516, 8;
	add.s32 	%r453, %r452, %r432;
	add.s32 	%r454, %r453, 768;
	mul.wide.u32 	%rd119, %r454, 8;
	add.s64 	%rd120, %rd2, %rd119;
	cvt.u64.u32 	%rd121, %r165;
	atom.global.add.u64 	%rd122, [%rd120+1024], %rd121;
$L__BB9_141:
	add.s32 	%r516, %r516, 4;
$L__BB9_142:
	setp.eq.s32 	%p116, %r5, 0;
	@%p116 bra 	$L__BB9_152;
	setp.eq.s32 	%p117, %r135, 0;
	@%p117 bra 	$L__BB9_149;
	shl.b32 	%r455, %r516, 10;
	add.s32 	%r168, %r6, %r455;
	ld.shared.u32 	%r169, [%r168+512];
	setp.eq.s32 	%p118, %r169, 0;
	@%p118 bra 	$L__BB9_146;
	shl.b32 	%r457, %r516, 8;
	add.s32 	%r458, %r457, %r432;
	mul.wide.u32 	%rd123, %r458, 8;
	add.s64 	%rd124, %rd2, %rd123;
	cvt.u64.u32 	%rd125, %r169;
	atom.global.add.u64 	%rd126, [%rd124+1024], %rd125;
$L__BB9_146:
	ld.shared.u32 	%r170, [%r168+1536];
	setp.eq.s32 	%p119, %r170, 0;
	@%p119 bra 	$L__BB9_148;
	shl.b32 	%r460, %r516, 8;
	add.s32 	%r461, %r460, %r432;
	add.s32 	%r462, %r461, 256;
	mul.wide.u32 	%rd127, %r462, 8;
	add.s64 	%rd128, %rd2, %rd127;
	cvt.u64.u32 	%rd129, %r170;
	atom.global.add.u64 	%rd130, [%rd128+1024], %rd129;
$L__BB9_148:
	add.s32 	%r516, %r516, 2;
$L__BB9_149:
	setp.eq.s32 	%p120, %r17, 0;
	@%p120 bra 	$L__BB9_152;
	shl.b32 	%r463, %r516, 10;
	add.s32 	%r464, %r6, %r463;
	ld.shared.u32 	%r173, [%r464+512];
	setp.eq.s32 	%p121, %r173, 0;
	@%p121 bra 	$L__BB9_152;
	shl.b32 	%r466, %r516, 8;
	add.s32 	%r467, %r466, %r432;
	mul.wide.u32 	%rd131, %r467, 8;
	add.s64 	%rd132, %rd2, %rd131;
	cvt.u64.u32 	%rd133, %r173;
	atom.global.add.u64 	%rd134, [%rd132+1024], %rd133;
$L__BB9_152:
	bar.sync 	0;
	add.s64 	%rd135, %rd135, 1;
	setp.ne.s64 	%p122, %rd135, %rd6;
	@%p122 bra 	$L__BB9_2;
$L__BB9_153:
	ret;

}
	// .globl	_ZN3cub18CUB_300001_SM_10006detail10radix_sort33DeviceRadixSortExclusiveSumKernelINS1_5radix10policy_hubIffyE10Policy1000EyEEvPT0_
.visible .entry _ZN3cub18CUB_300001_SM_10006detail10radix_sort33DeviceRadixSortExclusiveSumKernelINS1_5radix10policy_hubIffyE10Policy1000EyEEvPT0_(
	.param .u64 .ptr .align 1 _ZN3cub18CUB_300001_SM_10006detail10radix_sort33DeviceRadixSortExclusiveSumKernelINS1_5radix10policy_hubIffyE10Policy1000EyEEvPT0__param_0
)
{
	.reg .pred 	%p<4>;
	.reg .b32 	%r<28>;
	.reg .b64 	%rd<54>;
	// demoted variable
	.shared .align 16 .b8 _ZZN3cub18CUB_300001_SM_10006detail10radix_sort33DeviceRadixSortExclusiveSumKernelINS1_5radix10policy_hubIffyE10Policy1000EyEEvPT0_E12temp_storage[2336];
	ld.param.u64 	%rd5, [_ZN3cub18CUB_300001_SM_10006detail10radix_sort33DeviceRadixSortExclusiveSumKernelINS1_5radix10policy_hubIffyE10Policy1000EyEEvPT0__param_0];
	cvta.to.global.u64 	%rd6, %rd5;
	mov.u32 	%r3, %ctaid.x;
	shl.b32 	%r4, %r3, 8;
	mov.u32 	%r1, %tid.x;
	setp.gt.u32 	%p1, %r1, 255;
	add.s32 	%r5, %r4, %r1;
	mul.wide.s32 	%rd7, %r5, 8;
	add.s64 	%rd1, %rd6, %rd7;
	@%p1 bra 	$L__BB10_2;
	ld.global.u64 	%rd53, [%rd1];
$L__BB10_2:
	shr.u32 	%r6, %r1, 3;
	add.s32 	%r7, %r6, %r1;
	shl.b32 	%r8, %r7, 3;
	mov.u32 	%r9, _ZZN3cub18CUB_300001_SM_10006detail10radix_sort33DeviceRadixSortExclusiveSumKernelINS1_5radix10policy_hubIffyE10Policy1000EyEEvPT0_E12temp_storage;
	add.s32 	%r10, %r9, %r8;
	add.s32 	%r2, %r10, 16;
	st.shared.u64 	[%r10+16], %rd53;
	bar.sync 	0;
	setp.gt.u32 	%p2, %r1, 31;
	@%p2 bra 	$L__BB10_4;
	mad.lo.s32 	%r27, %r1, 72, %r9;
	ld.shared.u64 	%rd23, [%r27+16];
	ld.shared.u64 	%rd24, [%r27+24];
	ld.shared.u64 	%rd25, [%r27+32];
	ld.shared.u64 	%rd26, [%r27+40];
	ld.shared.u64 	%rd27, [%r27+48];
	ld.shared.u64 	%rd28, [%r27+56];
	ld.shared.u64 	%rd29, [%r27+64];
	ld.shared.u64 	%rd30, [%r27+72];
	add.s64 	%rd31, %rd24, %rd23;
	add.s64 	%rd32, %rd31, %rd25;
	add.s64 	%rd33, %rd32, %rd26;
	add.s64 	%rd34, %rd33, %rd27;
	add.s64 	%rd35, %rd34, %rd28;
	add.s64 	%rd36, %rd35, %rd29;
	add.s64 	%rd10, %rd36, %rd30;
	mov.b32 	%r11, 1;
	mov.b32 	%r24, 0;
	mov.b32 	%r25, -1;
	// begin inline asm
	{  .reg .u64 r0;  .reg .u32 lo;  .reg .u32 hi;  .reg .pred p;  mov.b64 {lo, hi}, %rd10;  shfl.sync.up.b32 lo|p, lo, %r11, %r24, %r25;  shfl.sync.up.b32 hi|p, hi, %r11, %r24, %r25;  mov.b64 r0, {lo, hi};  @p add.u64 r0, r0, %rd10;  mov.u64 %rd8, r0;}
	// end inline asm
	mov.b32 	%r14, 2;
	// begin inline asm
	{  .reg .u64 r0;  .reg .u32 lo;  .reg .u32 hi;  .reg .pred p;  mov.b64 {lo, hi}, %rd8;  shfl.sync.up.b32 lo|p, lo, %r14, %r24, %r25;  shfl.sync.up.b32 hi|p, hi, %r14, %r24, %r25;  mov.b64 r0, {lo, hi};  @p add.u64 r0, r0, %rd8;  mov.u64 %rd11, r0;}
	// end inline asm
	mov.b32 	%r17, 4;
	// begin inline asm
	{  .reg .u64 r0;  .reg .u32 lo;  .reg .u32 hi;  .reg .pred p;  mov.b64 {lo, hi}, %rd11;  shfl.sync.up.b32 lo|p, lo, %r17, %r24, %r25;  shfl.sync.up.b32 hi|p, hi, %r17, %r24, %r25;  mov.b64 r0, {lo, hi};  @p add.u64 r0, r0, %rd11;  mov.u64 %rd14, r0;}
	// end inline asm
	mov.b32 	%r20, 8;
	// begin inline asm
	{  .reg .u64 r0;  .reg .u32 lo;  .reg .u32 hi;  .reg .pred p;  mov.b64 {lo, hi}, %rd14;  shfl.sync.up.b32 lo|p, lo, %r20, %r24, %r25;  shfl.sync.up.b32 hi|p, hi, %r20, %r24, %r25;  mov.b64 r0, {lo, hi};  @p add.u64 r0, r0, %rd14;  mov.u64 %rd17, r0;}
	// end inline asm
	mov.b32 	%r23, 16;
	// begin inline asm
	{  .reg .u64 r0;  .reg .u32 lo;  .reg .u32 hi;  .reg .pred p;  mov.b64 {lo, hi}, %rd17;  shfl.sync.up.b32 lo|p, lo, %r23, %r24, %r25;  shfl.sync.up.b32 hi|p, hi, %r23, %r24, %r25;  mov.b64 r0, {lo, hi};  @p add.u64 r0, r0, %rd17;  mov.u64 %rd20, r0;}
	// end inline asm
	sub.s64 	%rd37, %rd20, %rd10;
	ld.shared.u64 	%rd38, [%r27+16];
	ld.shared.u64 	%rd39, [%r27+24];
	ld.shared.u64 	%rd40, [%r27+32];
	ld.shared.u64 	%rd41, [%r27+40];
	ld.shared.u64 	%rd42, [%r27+48];
	ld.shared.u64 	%rd43, [%r27+56];
	ld.shared.u64 	%rd44, [%r27+64];
	add.s64 	%rd45, %rd38, %rd37;
	add.s64 	%rd46, %rd39, %rd45;
	add.s64 	%rd47, %rd40, %rd46;
	add.s64 	%rd48, %rd41, %rd47;
	add.s64 	%rd49, %rd42, %rd48;
	add.s64 	%rd50, %rd43, %rd49;
	add.s64 	%rd51, %rd44, %rd50;
	st.shared.u64 	[%r27+16], %rd37;
	st.shared.u64 	[%r27+24], %rd45;
	st.shared.u64 	[%r27+32], %rd46;
	st.shared.u64 	[%r27+40], %rd47;
	st.shared.u64 	[%r27+48], %rd48;
	st.shared.u64 	[%r27+56], %rd49;
	st.shared.u64 	[%r27+64], %rd50;
	st.shared.u64 	[%r27+72], %rd51;
$L__BB10_4:
	setp.gt.u32 	%p3, %r1, 255;
	bar.sync 	0;
	@%p3 bra 	$L__BB10_6;
	ld.shared.u64 	%rd52, [%r2];
	st.global.u64 	[%rd1], %rd52;
$L__BB10_6:
	ret;

}
	// .globl	_ZN3cub18CUB_300001_SM_10006detail10radix_sort29DeviceRadixSortOnesweepKernelINS1_5radix10policy_hubIffyE10Policy1000ELNS0_9SortOrderE0EffyiiNS1_21identity_decomposer_tEEEvPT5_SB_PT3_PKSC_PT1_PKSG_PT2_PKSK_T4_iiT6_
.visible .entry _ZN3cub18CUB_300001_SM_10006detail10radix_sort29DeviceRadixSortOnesweepKernelINS1_5radix10policy_hubIffyE10Policy1000ELNS0_9SortOrderE0EffyiiNS1_21identity_decomposer_tEEEvPT5_SB_PT3_PKSC_PT1_PKSG_PT2_PKSK_T4_iiT6_(
	.param .u64 .ptr .align 1 _ZN3cub18CUB_300001_SM_10006detail10radix_sort29DeviceRadixSortOnesweepKernelINS1_5radix10policy_hubIffyE10Policy1000ELNS0_9SortOrderE0EffyiiNS1_21identity_decomposer_tEEEvPT5_SB_PT3_PKSC_PT1_PKSG_PT2_PKSK_T4_iiT6__param_0,
	.param .u64 .ptr .align 1 _ZN3cub18CUB_300001_SM_10006detail10radix_sort29DeviceRadixSortOnesweepKernelINS1_5radix10policy_hubIffyE10Policy1000ELNS0_9SortOrderE0EffyiiNS1_21identity_decomposer_tEEEvPT5_SB_PT3_PKSC_PT1_PKSG_PT2_PKSK_T4_iiT6__param_1,
	.param .u64 .ptr .align 1 _ZN3cub18CUB_300001_SM_10006detail10radix_sort29DeviceRadixSortOnesweepKernelINS1_5radix10policy_hubIffyE10Policy1000ELNS0_9SortOrderE0EffyiiNS1_21identity_decomposer_tEEEvPT5_SB_PT3_PKSC_PT1_PKSG_PT2_PKSK_T4_iiT6__param_2,
	.param .u64 .ptr .align 1 _ZN3cub18CUB_300001_SM_10006detail10radix_sort29DeviceRadixSortOnesweepKernelINS1_5radix10policy_hubIffyE10Policy1000ELNS0_9SortOrderE0EffyiiNS1_21identity_decomposer_tEEEvPT5_SB_PT3_PKSC_PT1_PKSG_PT2_PKSK_T4_iiT6__param_3,
	.param .u64 .ptr .align 1 _ZN3cub18CUB_300001_SM_10006detail10radix_sort29DeviceRadixSortOnesweepKernelINS1_5radix10policy_hubIffyE10Policy1000ELNS0_9SortOrderE0EffyiiNS1_21identity_decomposer_tEEEvPT5_SB_PT3_PKSC_PT1_PKSG_PT2_PKSK_T4_iiT6__param_4,
	.param .u64 .ptr .align 1 _ZN3cub18CUB_300001_SM_10006detail10radix_sort29DeviceRadixSortOnesweepKernelINS1_5radix10policy_hubIffyE10Policy1000ELNS0_9SortOrderE0EffyiiNS1_21identity_decomposer_tEEEvPT5_SB_PT3_PKSC_PT1_PKSG_PT2_PKSK_T4_iiT6__param_5,
	.param .u64 .ptr .align 1 _ZN3cub18CUB_300001_SM_10006detail10radix_sort29DeviceRadixSortOnesweepKernelINS1_5radix10policy_hubIffyE10Policy1000ELNS0_9SortOrderE0EffyiiNS1_21identity_decomposer_tEEEvPT5_SB_PT3_PKSC_PT1_PKSG_PT2_PKSK_T4_iiT6__param_6,
	.param .u64 .ptr .align 1 _ZN3cub18CUB_300001_SM_10006detail10radix_sort29DeviceRadixSortOnesweepKernelINS1_5radix10policy_hubIffyE10Policy1000ELNS0_9SortOrderE0EffyiiNS1_21identity_decomposer_tEEEvPT5_SB_PT3_PKSC_PT1_PKSG_PT2_PKSK_T4_iiT6__param_7,
	.param .u32 _ZN3cub18CUB_300001_SM_10006detail10radix_sort29DeviceRadixSortOnesweepKernelINS1_5radix10policy_hubIffyE10Policy1000ELNS0_9SortOrderE0EffyiiNS1_21identity_decomposer_tEEEvPT5_SB_PT3_PKSC_PT1_PKSG_PT2_PKSK_T4_iiT6__param_8,
	.param .u32 _ZN3cub18CUB_300001_SM_10006detail10radix_sort29DeviceRadixSortOnesweepKernelINS1_5radix10policy_hubIffyE10Policy1000ELNS0_9SortOrderE0EffyiiNS1_21identity_decomposer_tEEEvPT5_SB_PT3_PKSC_PT1_PKSG_PT2_PKSK_T4_iiT6__param_9,
	.param .u32 _ZN3cub18CUB_300001_SM_10006detail10radix_sort29DeviceRadixSortOnesweepKernelINS1_5radix10policy_hubIffyE10Policy1000ELNS0_9SortOrderE0EffyiiNS1_21identity_decomposer_tEEEvPT5_SB_PT3_PKSC_PT1_PKSG_PT2_PKSK_T4_iiT6__param_10,
	.param .align 1 .b8 _ZN3cub18CUB_300001_SM_10006detail10radix_sort29DeviceRadixSortOnesweepKernelINS1_5radix10policy_hubIffyE10Policy1000ELNS0_9SortOrderE0EffyiiNS1_21identity_decomposer_tEEEvPT5_SB_PT3_PKSC_PT1_PKSG_PT2_PKSK_T4_iiT6__param_11[1]
)
.maxntid 384
{
	.reg .pred 	%p<358>;
	.reg .b32 	%r<2170>;
	.reg .b32 	%f<269>;
	.reg .b64 	%rd<457>;
	// demoted variable
	.shared .align 16 .b8 _ZZN3cub18CUB_300001_SM_10006detail10radix_sort29DeviceRadixSortOnesweepKernelINS1_5radix10policy_hubIffyE10Policy1000ELNS0_9SortOrderE0EffyiiNS1_21identity_decomposer_tEEEvPT5_SB_PT3_PKSC_PT1_PKSG_PT2_PKSK_T4_iiT6_E1s[28160];
	ld.param.u64 	%rd43, [_ZN3cub18CUB_300001_SM_10006detail10radix_sort29DeviceRadixSortOnesweepKernelINS1_5radix10policy_hubIffyE10Policy1000ELNS0_9SortOrderE0EffyiiNS1_21identity_decomposer_tEEEvPT5_SB_PT3_PKSC_PT1_PKSG_PT2_PKSK_T4_iiT6__param_0];
	ld.param.u64 	%rd44, [_ZN3cub18CUB_300001_SM_10006detail10radix_sort29DeviceRadixSortOnesweepKernelINS1_5radix10policy_hubIffyE10Policy1000ELNS0_9SortOrderE0EffyiiNS1_21identity_decomposer_tEEEvPT5_SB_PT3_PKSC_PT1_PKSG_PT2_PKSK_T4_iiT6__param_1];
	ld.param.u64 	%rd47, [_ZN3cub18CUB_300001_SM_10006detail10radix_sort29DeviceRadixSortOnesweepKernelINS1_5radix10policy_hubIffyE10Policy1000ELNS0_9SortOrderE0EffyiiNS1_21identity_decomposer_tEEEvPT5_SB_PT3_PKSC_PT1_PKSG_PT2_PKSK_T4_iiT6__param_4];
	ld.param.u64 	%rd50, [_ZN3cub18CUB_300001_SM_10006detail10radix_sort29DeviceRadixSortOnesweepKernelINS1_5radix10policy_hubIffyE10Policy1000ELNS0_9SortOrderE0EffyiiNS1_21identity_decomposer_tEEEvPT5_SB_PT3_PKSC_PT1_PKSG_PT2_PKSK_T4_iiT6__param_5];
	cvta.to.global.u64 	%rd1, %rd47;
	cvta.to.global.u64 	%rd2, %rd43;
	cvta.to.global.u64 	%rd3, %rd50;
	mov.u32 	%r1, %tid.x;
	shr.u32 	%r2, %r1, 5;
	// begin inline asm
	mov.u32 %r326, %laneid;
	// end inline asm
	setp.ne.s32 	%p1, %r1, 0;
	@%p1 bra 	$L__BB11_2;
	cvta.to.global.u64 	%rd51, %rd44;
	atom.global.add.u32 	%r327, [%rd51], 1;
	st.shared.u32 	[_ZZN3cub18CUB_300001_SM_10006detail10radix_sort29DeviceRadixSortOnesweepKernelINS1_5radix10policy_hubIffyE10Policy1000ELNS0_9SortOrderE0EffyiiNS1_21identity_decomposer_tEEEvPT5_SB_PT3_PKSC_PT1_PKSG_PT2_PKSK_T4_iiT6_E1s+26112], %r327;
$L__BB11_2:
	ld.param.u32 	%r2031, [_ZN3cub18CUB_300001_SM_10006detail10radix_sort29DeviceRadixSortOnesweepKernelINS1_5radix10policy_hubIffyE10Policy1000ELNS0_9SortOrderE0EffyiiNS1_21identity_decomposer_tEEEvPT5_SB_PT3_PKSC_PT1_PKSG_PT2_PKSK_T4_iiT6__param_8];
	bar.sync 	0;
	ld.shared.u32 	%r4, [_ZZN3cub18CUB_300001_SM_10006detail10radix_sort29DeviceRadixSortOnesweepKernelINS1_5radix10policy_hubIffyE10Policy1000ELNS0_9SortOrderE0EffyiiNS1_21identity_decomposer_tEEEvPT5_SB_PT3_PKSC_PT1_PKSG_PT2_PKSK_T4_iiT6_E1s+26112];
	mul.lo.s32 	%r328, %r4, 6528;
	add.s32 	%r5, %r328, 6528;
	setp.gt.s32 	%p2, %r5, %r2031;
	cvt.s64.s32 	%rd4, %r328;
	@%p2 bra 	$L__BB11_4;
	and.b32  	%r329, %r1, 31;
	and.b32  	%r330, %r1, 992;
	mul.lo.s32 	%r331, %r330, 17;
	or.b32  	%r332, %r331, %r329;
	cvt.u64.u32 	%rd52, %r332;
	add.s64 	%rd53, %rd52, %rd4;
	shl.b64 	%rd54, %rd53, 2;
	add.s64 	%rd55, %rd3, %rd54;
	ld.global.u32 	%r2118, [%rd55];
	ld.global.u32 	%r2117, [%rd55+128];
	ld.global.u32 	%r2116, [%rd55+256];
	ld.global.u32 	%r2115, [%rd55+384];
	ld.global.u32 	%r2114, [%rd55+512];
	ld.global.u32 	%r2113, [%rd55+640];
	ld.global.u32 	%r2112, [%rd55+768];
	ld.global.u32 	%r2111, [%rd55+896];
	ld.global.u32 	%r2110, [%rd55+1024];
	ld.global.u32 	%r2109, [%rd55+1152];
	ld.global.u32 	%r2108, [%rd55+1280];
	ld.global.u32 	%r2107, [%rd55+1408];
	ld.global.u32 	%r2106, [%rd55+1536];
	ld.global.u32 	%r2105, [%rd55+1664];
	ld.global.u32 	%r2104, [%rd55+1792];
	ld.global.u32 	%r2103, [%rd55+1920];
	ld.global.u32 	%r2102, [%rd55+2048];
	bra.uni 	$L__BB11_38;
$L__BB11_4:
	ld.param.u32 	%r2032, [_ZN3cub18CUB_300001_SM_10006detail10radix_sort29DeviceRadixSortOnesweepKernelINS1_5radix10policy_hubIffyE10Policy1000ELNS0_9SortOrderE0EffyiiNS1_21identity_decomposer_tEEEvPT5_SB_PT3_PKSC_PT1_PKSG_PT2_PKSK_T4_iiT6__param_8];
	cvt.u32.u64 	%r334, %rd4;
	sub.s32 	%r23, %r2032, %r334;
	and.b32  	%r335, %r1, 31;
	and.b32  	%r336, %r1, 992;
	mul.lo.s32 	%r337, %r336, 17;
	or.b32  	%r24, %r337, %r335;
	setp.ge.s32 	%p3, %r24, %r23;
	cvt.u64.u32 	%rd56, %r24;
	add.s64 	%rd57, %rd56, %rd4;
	shl.b64 	%rd58, %rd57, 2;
	add.s64 	%rd5, %rd3, %rd58;
	mov.b32 	%r2118, 2147483647;
	@%p3 bra 	$L__BB11_6;
	ld.global.u32 	%r2118, [%rd5];
$L__BB11_6:
	add.s32 	%r339, %r24, 32;
	setp.ge.s32 	%p4, %r339, %r23;
	mov.b32 	%r2117, 2147483647;
	@%p4 bra 	$L__BB11_8;
	ld.global.u32 	%r2117, [%rd5+128];
$L__BB11_8:
	add.s32 	%r341, %r24, 64;
	setp.ge.s32 	%p5, %r341, %r23;
	mov.b32 	%r2116, 2147483647;
	@%p5 bra 	$L__BB11_10;
	ld.global.u32 	%r2116, [%rd5+256];
$L__BB11_10:
	add.s32 	%r343, %r24, 96;
	setp.ge.s32 	%p6, %r343, %r23;
	mov.b32 	%r2115, 2147483647;
	@%p6 bra 	$L__BB11_12;
	ld.global.u32 	%r2115, [%rd5+384];
$L__BB11_12:
	add.s32 	%r345, %r24, 128;
	setp.ge.s32 	%p7, %r345, %r23;
	mov.b32 	%r2114, 2147483647;
	@%p7 bra 	$L__BB11_14;
	ld.global.u32 	%r2114, [%rd5+512];
$L__BB11_14:
	add.s32 	%r347, %r24, 160;
	setp.ge.s32 	%p8, %r347, %r23;
	mov.b32 	%r2113, 2147483647;
	@%p8 bra 	$L__BB11_16;
	ld.global.u32 	%r2113, [%rd5+640];
$L__BB11_16:
	add.s32 	%r349, %r24, 192;
	setp.ge.s32 	%p9, %r349, %r23;
	mov.b32 	%r2112, 2147483647;
	@%p9 bra 	$L__BB11_18;
	ld.global.u32 	%r2112, [%rd5+768];
$L__BB11_18:
	add.s32 	%r351, %r24, 224;
	setp.ge.s32 	%p10, %r351, %r23;
	mov.b32 	%r2111, 2147483647;
	@%p10 bra 	$L__BB11_20;
	ld.global.u32 	%r2111, [%rd5+896];
$L__BB11_20:
	add.s32 	%r353, %r24, 256;
	setp.ge.s32 	%p11, %r353, %r23;
	mov.b32 	%r2110, 2147483647;
	@%p11 bra 	$L__BB11_22;
	ld.global.u32 	%r2110, [%rd5+1024];
$L__BB11_22:
	add.s32 	%r355, %r24, 288;
	setp.ge.s32 	%p12, %r355, %r23;
	mov.b32 	%r2109, 2147483647;
	@%p12 bra 	$L__BB11_24;
	ld.global.u32 	%r2109, [%rd5+1152];
$L__BB11_24:
	add.s32 	%r357, %r24, 320;
	setp.ge.s32 	%p13, %r357, %r23;
	mov.b32 	%r2108, 2147483647;
	@%p13 bra 	$L__BB11_26;
	ld.global.u32 	%r2108, [%rd5+1280];
$L__BB11_26:
	add.s32 	%r359, %r24, 352;
	setp.ge.s32 	%p14, %r359, %r23;
	mov.b32 	%r2107, 2147483647;
	@%p14 bra 	$L__BB11_28;
	ld.global.u32 	%r2107, [%rd5+1408];
$L__BB11_28:
	add.s32 	%r361, %r24, 384;
	setp.ge.s32 	%p15, %r361, %r23;
	mov.b32 	%r2106, 2147483647;
	@%p15 bra 	$L__BB11_30;
	ld.global.u32 	%r2106, [%rd5+1536];
$L__BB11_30:
	add.s32 	%r363, %r24, 416;
	setp.ge.s32 	%p16, %r363, %r23;
	mov.b32 	%r2105, 2147483647;
	@%p16 bra 	$L__BB11_32;
	ld.global.u32 	%r2105, [%rd5+1664];
$L__BB11_32:
	add.s32 	%r365, %r24, 448;
	setp.ge.s32 	%p17, %r365, %r23;
	mov.b32 	%r2104, 2147483647;
	@%p17 bra 	$L__BB11_34;
	ld.global.u32 	%r2104, [%rd5+1792];
$L__BB11_34:
	add.s32 	%r367, %r24, 480;
	setp.ge.s32 	%p18, %r367, %r23;
	mov.b32 	%r2103, 2147483647;
	@%p18 bra 	$L__BB11_36;
	ld.global.u32 	%r2103, [%rd5+1920];
$L__BB11_36:
	add.s32 	%r369, %r24, 512;
	setp.ge.s32 	%p19, %r369, %r23;
	mov.b32 	%r2102, 2147483647;
	@%p19 bra 	$L__BB11_38;
	ld.global.u32 	%r2102, [%rd5+2048];
$L__BB11_38:
	ld.param.u32 	%r2084, [_ZN3cub18CUB_300001_SM_10006detail10radix_sort29DeviceRadixSortOnesweepKernelINS1_5radix10policy_hubIffyE10Policy1000ELNS0_9SortOrderE0EffyiiNS1_21identity_decomposer_tEEEvPT5_SB_PT3_PKSC_PT1_PKSG_PT2_PKSK_T4_iiT6__param_10];
	setp.gt.s32 	%p20, %r2118, -1;
	selp.b32 	%r370, -2147483648, -1, %p20;
	xor.b32  	%r2148, %r370, %r2118;
	setp.gt.s32 	%p21, %r2117, -1;
	selp.b32 	%r371, -2147483648, -1, %p21;
	xor.b32  	%r2147, %r371, %r2117;
	setp.gt.s32 	%p22, %r2116, -1;
	selp.b32 	%r372, -2147483648, -1, %p22;
	xor.b32  	%r2146, %r372, %r2116;
	setp.gt.s32 	%p23, %r2115, -1;
	selp.b32 	%r373, -2147483648, -1, %p23;
	xor.b32  	%r2145, %r373, %r2115;
	setp.gt.s32 	%p24, %r2114, -1;
	selp.b32 	%r374, -2147483648, -1, %p24;
	xor.b32  	%r2144, %r374, %r2114;
	setp.gt.s32 	%p25, %r2113, -1;
	selp.b32 	%r375, -2147483648, -1, %p25;
	xor.b32  	%r2143, %r375, %r2113;
	setp.gt.s32 	%p26, %r2112, -1;
	selp.b32 	%r376, -2147483648, -1, %p26;
	xor.b32  	%r2142, %r376, %r2112;
	setp.gt.s32 	%p27, %r2111, -1;
	selp.b32 	%r377, -2147483648, -1, %p27;
	xor.b32  	%r2141, %r377, %r2111;
	setp.gt.s32 	%p28, %r2110, -1;
	selp.b32 	%r378, -2147483648, -1, %p28;
	xor.b32  	%r2140, %r378, %r2110;
	setp.gt.s32 	%p29, %r2109, -1;
	selp.b32 	%r379, -2147483648, -1, %p29;
	xor.b32  	%r2139, %r379, %r2109;
	setp.gt.s32 	%p30, %r2108, -1;
	selp.b32 	%r380, -2147483648, -1, %p30;
	xor.b32  	%r2138, %r380, %r2108;
	setp.gt.s32 	%p31, %r2107, -1;
	selp.b32 	%r381, -2147483648, -1, %p31;
	xor.b32  	%r2137, %r381, %r2107;
	setp.gt.s32 	%p32, %r2106, -1;
	selp.b32 	%r382, -2147483648, -1, %p32;
	xor.b32  	%r2136, %r382, %r2106;
	setp.gt.s32 	%p33, %r2105, -1;
	selp.b32 	%r383, -2147483648, -1, %p33;
	xor.b32  	%r2135, %r383, %r2105;
	setp.gt.s32 	%p34, %r2104, -1;
	selp.b32 	%r384, -2147483648, -1, %p34;
	xor.b32  	%r2134, %r384, %r2104;
	setp.gt.s32 	%p35, %r2103, -1;
	selp.b32 	%r385, -2147483648, -1, %p35;
	xor.b32  	%r2133, %r385, %r2103;
	setp.gt.s32 	%p36, %r2102, -1;
	selp.b32 	%r386, -2147483648, -1, %p36;
	xor.b32  	%r2132, %r386, %r2102;
	mov.b32 	%r387, -1;
	shl.b32 	%r388, %r387, %r2084;
	not.b32 	%r92, %r388;
	shl.b32 	%r389, %r2, 10;
	mov.u32 	%r390, _ZZN3cub18CUB_300001_SM_10006detail10radix_sort29DeviceRadixSortOnesweepKernelINS1_5radix10policy_hubIffyE10Policy1000ELNS0_9SortOrderE0EffyiiNS1_21identity_decomposer_tEEEvPT5_SB_PT3_PKSC_PT1_PKSG_PT2_PKSK_T4_iiT6_E1s;
	add.s32 	%r93, %r390, %r389;
	setp.gt.s32 	%p37, %r326, 255;
	@%p37 bra 	$L__BB11_51;
	max.s32 	%r391, %r326, 224;
	sub.s32 	%r392, %r391, %r326;
	add.s32 	%r393, %r392, 31;
	shr.u32 	%r394, %r393, 5;
	add.s32 	%r94, %r394, 1;
	and.b32  	%r95, %r94, 15;
	setp.lt.u32 	%p38, %r393, 480;
	mov.u32 	%r2122, %r326;
	@%p38 bra 	$L__BB11_42;
	and.b32  	%r395, %r94, 268435440;
	neg.s32 	%r2120, %r395;
	shl.b32 	%r397, %r326, 2;
	add.s32 	%r398, %r389, %r397;
	add.s32 	%r400, %r398, %r390;
	add.s32 	%r2119, %r400, 1024;
	mov.u32 	%r2122, %r326;
$L__BB11_41:
	.pragma "nounroll";
	mov.b32 	%r401, 0;
	st.shared.u32 	[%r2119+-1024], %r401;
	st.shared.u32 	[%r2119+-896], %r401;
	st.shared.u32 	[%r2119+-768], %r401;
	st.shared.u32 	[%r2119+-640], %r401;
	st.shared.u32 	[%r2119+-512], %r401;
	st.shared.u32 	[%r2119+-384], %r401;
	st.shared.u32 	[%r2119+-256], %r401;
	st.shared.u32 	[%r2119+-128], %r401;
	st.shared.u32 	[%r2119], %r401;
	st.shared.u32 	[%r2119+128], %r401;
	st.shared.u32 	[%r2119+256], %r401;
	st.shared.u32 	[%r2119+384], %r401;
	st.shared.u32 	[%r2119+512], %r401;
	st.shared.u32 	[%r2119+640], %r401;
	st.shared.u32 	[%r2119+768], %r401;
	st.shared.u32 	[%r2119+896], %r401;
	add.s32 	%r2122, %r2122, 512;
	add.s32 	%r2120, %r2120, 16;
	add.s32 	%r2119, %r2119, 2048;
	setp.ne.s32 	%p39, %r2120, 0;
	@%p39 bra 	$L__BB11_41;
$L__BB11_42:
	setp.eq.s32 	%p40, %r95, 0;
	@%p40 bra 	$L__BB11_51;
	and.b32  	%r105, %r94, 7;
	setp.lt.u32 	%p41, %r95, 8;
	@%p41 bra 	$L__BB11_45;
	shl.b32 	%r402, %r2122, 2;
	add.s32 	%r403, %r93, %r402;
	mov.b32 	%r404, 0;
	st.shared.u32 	[%r403], %r404;
	st.shared.u32 	[%r403+128], %r404;
	st.shared.u32 	[%r403+256], %r404;
	st.shared.u32 	[%r403+384], %r404;
	st.shared.u32 	[%r403+512], %r404;
	st.shared.u32 	[%r403+640], %r404;
	st.shared.u32 	[%r403+768], %r404;
	st.shared.u32 	[%r403+896], %r404;
	add.s32 	%r2122, %r2122, 256;
$L__BB11_45:
	setp.eq.s32 	%p42, %r105, 0;
	@%p42 bra 	$L__BB11_51;
	and.b32  	%r108, %r94, 3;
	setp.lt.u32 	%p43, %r105, 4;
	@%p43 bra 	$L__BB11_48;
	shl.b32 	%r405, %r2122, 2;
	add.s32 	%r406, %r93, %r405;
	mov.b32 	%r407, 0;
	st.shared.u32 	[%r406], %r407;
	st.shared.u32 	[%r406+128], %r407;
	st.shared.u32 	[%r406+256], %r407;
	st.shared.u32 	[%r406+384], %r407;
	add.s32 	%r2122, %r2122, 128;
$L__BB11_48:
	setp.eq.s32 	%p44, %r108, 0;
	@%p44 bra 	$L__BB11_51;
	shl.b32 	%r409, %r2122, 2;
	add.s32 	%r410, %r389, %r409;
	add.s32 	%r2126, %r390, %r410;
	neg.s32 	%r2125, %r108;
$L__BB11_50:
	.pragma "nounroll";
	mov.b32 	%r412, 0;
	st.shared.u32 	[%r2126], %r412;
	add.s32 	%r2126, %r2126, 128;
	add.s32 	%r2125, %r2125, 1;
	setp.ne.s32 	%p45, %r2125, 0;
	@%p45 bra 	$L__BB11_50;
$L__BB11_51:
	ld.param.u32 	%r2047, [_ZN3cub18CUB_300001_SM_10006detail10radix_sort29DeviceRadixSortOnesweepKernelINS1_5radix10policy_hubIffyE10Policy1000ELNS0_9SortOrderE0EffyiiNS1_21identity_decomposer_tEEEvPT5_SB_PT3_PKSC_PT1_PKSG_PT2_PKSK_T4_iiT6__param_9];
	bar.warp.sync 	-1;
	setp.eq.s32 	%p46, %r2148, 2147483647;
	selp.b32 	%r414, -2147483648, %r2148, %p46;
	shr.u32 	%r415, %r414, %r2047;
	and.b32  	%r117, %r415, %r92;
	shl.b32 	%r416, %r117, 2;
	add.s32 	%r417, %r93, %r416;
	atom.shared.add.u32 	%r418, [%r417], 1;
	setp.eq.s32 	%p47, %r2147, 2147483647;
	selp.b32 	%r419, -2147483648, %r2147, %p47;
	shr.u32 	%r420, %r419, %r2047;
	and.b32  	%r421, %r420, %r92;
	shl.b32 	%r422, %r421, 2;
	add.s32 	%r423, %r93, %r422;
	atom.shared.add.u32 	%r424, [%r423], 1;
	setp.eq.s32 	%p48, %r2146, 2147483647;
	selp.b32 	%r425, -2147483648, %r2146, %p48;
	shr.u32 	%r426, %r425, %r2047;
	and.b32  	%r427, %r426, %r92;
	shl.b32 	%r428, %r427, 2;
	add.s32 	%r429, %r93, %r428;
	atom.shared.add.u32 	%r430, [%r429], 1;
	setp.eq.s32 	%p49, %r2145, 2147483647;
	selp.b32 	%r431, -2147483648, %r2145, %p49;
	shr.u32 	%r432, %r431, %r2047;
	and.b32  	%r433, %r432, %r92;
	shl.b32 	%r434, %r433, 2;
	add.s32 	%r435, %r93, %r434;
	atom.shared.add.u32 	%r436, [%r435], 1;
	setp.eq.s32 	%p50, %r2144, 2147483647;
	selp.b32 	%r437, -2147483648, %r2144, %p50;
	shr.u32 	%r438, %r437, %r2047;
	and.b32  	%r439, %r438, %r92;
	shl.b32 	%r440, %r439, 2;
	add.s32 	%r441, %r93, %r440;
	atom.shared.add.u32 	%r442, [%r441], 1;
	setp.eq.s32 	%p51, %r2143, 2147483647;
	selp.b32 	%r443, -2147483648, %r2143, %p51;
	shr.u32 	%r444, %r443, %r2047;
	and.b32  	%r445, %r444, %r92;
	shl.b32 	%r446, %r445, 2;
	add.s32 	%r447, %r93, %r446;
	atom.shared.add.u32 	%r448, [%r447], 1;
	setp.eq.s32 	%p52, %r2142, 2147483647;
	selp.b32 	%r449, -2147483648, %r2142, %p52;
	shr.u32 	%r450, %r449, %r2047;
	and.b32  	%r451, %r450, %r92;
	shl.b32 	%r452, %r451, 2;
	add.s32 	%r453, %r93, %r452;
	atom.shared.add.u32 	%r454, [%r453], 1;
	setp.eq.s32 	%p53, %r2141, 2147483647;
	selp.b32 	%r455, -2147483648, %r2141, %p53;
	shr.u32 	%r456, %r455, %r2047;
	and.b32  	%r457, %r456, %r92;
	shl.b32 	%r458, %r457, 2;
	add.s32 	%r459, %r93, %r458;
	atom.shared.add.u32 	%r460, [%r459], 1;
	setp.eq.s32 	%p54, %r2140, 2147483647;
	selp.b32 	%r461, -2147483648, %r2140, %p54;
	shr.u32 	%r462, %r461, %r2047;
	and.b32  	%r463, %r462, %r92;
	shl.b32 	%r464, %r463, 2;
	add.s32 	%r465, %r93, %r464;
	atom.shared.add.u32 	%r466, [%r465], 1;
	setp.eq.s32 	%p55, %r2139, 2147483647;
	selp.b32 	%r467, -2147483648, %r2139, %p55;
	shr.u32 	%r468, %r467, %r2047;
	and.b32  	%r469, %r468, %r92;
	shl.b32 	%r470, %r469, 2;
	add.s32 	%r471, %r93, %r470;
	atom.shared.add.u32 	%r472, [%r471], 1;
	setp.eq.s32 	%p56, %r2138, 2147483647;
	selp.b32 	%r473, -2147483648, %r2138, %p56;
	shr.u32 	%r474, %r473, %r2047;
	and.b32  	%r475, %r474, %r92;
	shl.b32 	%r476, %r475, 2;
	add.s32 	%r477, %r93, %r476;
	atom.shared.add.u32 	%r478, [%r477], 1;
	setp.eq.s32 	%p57, %r2137, 2147483647;
	selp.b32 	%r479, -2147483648, %r2137, %p57;
	shr.u32 	%r480, %r479, %r2047;
	and.b32  	%r481, %r480, %r92;
	shl.b32 	%r482, %r481, 2;
	add.s32 	%r483, %r93, %r482;
	atom.shared.add.u32 	%r484, [%r483], 1;
	setp.eq.s32 	%p58, %r2136, 2147483647;
	selp.b32 	%r485, -2147483648, %r2136, %p58;
	shr.u32 	%r486, %r485, %r2047;
	and.b32  	%r487, %r486, %r92;
	shl.b32 	%r488, %r487, 2;
	add.s32 	%r489, %r93, %r488;
	atom.shared.add.u32 	%r490, [%r489], 1;
	setp.eq.s32 	%p59, %r2135, 2147483647;
	selp.b32 	%r491, -2147483648, %r2135, %p59;
	shr.u32 	%r492, %r491, %r2047;
	and.b32  	%r493, %r492, %r92;
	shl.b32 	%r494, %r493, 2;
	add.s32 	%r495, %r93, %r494;
	atom.shared.add.u32 	%r496, [%r495], 1;
	setp.eq.s32 	%p60, %r2134, 2147483647;
	selp.b32 	%r497, -2147483648, %r2134, %p60;
	shr.u32 	%r498, %r497, %r2047;
	and.b32  	%r499, %r498, %r92;
	shl.b32 	%r500, %r499, 2;
	add.s32 	%r501, %r93, %r500;
	atom.shared.add.u32 	%r502, [%r501], 1;
	setp.eq.s32 	%p61, %r2133, 2147483647;
	selp.b32 	%r503, -2147483648, %r2133, %p61;
	shr.u32 	%r504, %r503, %r2047;
	and.b32  	%r505, %r504, %r92;
	shl.b32 	%r506, %r505, 2;
	add.s32 	%r507, %r93, %r506;
	atom.shared.add.u32 	%r508, [%r507], 1;
	setp.eq.s32 	%p62, %r2132, 2147483647;
	selp.b32 	%r509, -2147483648, %r2132, %p62;
	shr.u32 	%r510, %r509, %r2047;
	and.b32  	%r511, %r510, %r92;
	shl.b32 	%r512, %r511, 2;
	add.s32 	%r513, %r93, %r512;
	atom.shared.add.u32 	%r514, [%r513], 1;
	bar.sync 	0;
	setp.gt.u32 	%p63, %r1, 255;
	shl.b32 	%r515, %r1, 2;
	add.s32 	%r118, %r390, %r515;
	mov.b32 	%r2127, 0;
	@%p63 bra 	$L__BB11_53;
	ld.shared.u32 	%r517, [%r118];
	mov.b32 	%r518, 0;
	st.shared.u32 	[%r118], %r518;
	ld.shared.u32 	%r519, [%r118+1024];
	st.shared.u32 	[%r118+1024], %r517;
	add.s32 	%r520, %r519, %r517;
	ld.shared.u32 	%r521, [%r118+2048];
	st.shared.u32 	[%r118+2048], %r520;
	add.s32 	%r522, %r521, %r520;
	ld.shared.u32 	%r523, [%r118+3072];
	st.shared.u32 	[%r118+3072], %r522;
	add.s32 	%r524, %r523, %r522;
	ld.shared.u32 	%r525, [%r118+4096];
	st.shared.u32 	[%r118+4096], %r524;
	add.s32 	%r526, %r525, %r524;
	ld.shared.u32 	%r527, [%r118+5120];
	st.shared.u32 	[%r118+5120], %r526;
	add.s32 	%r528, %r527, %r526;
	ld.shared.u32 	%r529, [%r118+6144];
	st.shared.u32 	[%r118+6144], %r528;
	add.s32 	%r530, %r529, %r528;
	ld.shared.u32 	%r531, [%r118+7168];
	st.shared.u32 	[%r118+7168], %r530;
	add.s32 	%r532, %r531, %r530;
	ld.shared.u32 	%r533, [%r118+8192];
	st.shared.u32 	[%r118+8192], %r532;
	add.s32 	%r534, %r533, %r532;
	ld.shared.u32 	%r535, [%r118+9216];
	st.shared.u32 	[%r118+9216], %r534;
	add.s32 	%r536, %r535, %r534;
	ld.shared.u32 	%r537, [%r118+10240];
	st.shared.u32 	[%r118+10240], %r536;
	add.s32 	%r538, %r537, %r536;
	ld.shared.u32 	%r539, [%r118+11264];
	st.shared.u32 	[%r118+11264], %r538;
	add.s32 	%r2127, %r539, %r538;
$L__BB11_53:
	setp.gt.u32 	%p64, %r1, 255;
	shl.b32 	%r540, %r4, 8;
	add.s32 	%r541, %r540, %r1;
	mul.wide.s32 	%rd59, %r541, 4;
	add.s64 	%rd6, %rd2, %rd59;
	@%p64 bra 	$L__BB11_55;
	or.b32  	%r542, %r2127, 1073741824;
	st.volatile.global.u32 	[%rd6], %r542;
$L__BB11_55:
	ld.param.u64 	%rd442, [_ZN3cub18CUB_300001_SM_10006detail10radix_sort29DeviceRadixSortOnesweepKernelINS1_5radix10policy_hubIffyE10Policy1000ELNS0_9SortOrderE0EffyiiNS1_21identity_decomposer_tEEEvPT5_SB_PT3_PKSC_PT1_PKSG_PT2_PKSK_T4_iiT6__param_7];
	setp.lt.u32 	%p65, %r1, 256;
	setp.eq.s32 	%p66, %r2127, 6528;
	and.pred  	%p67, %p65, %p66;
	selp.u32 	%r543, 1, 0, %p67;
	{ 
	.reg .pred 	%p1; 
	.reg .pred 	%p2; 
	setp.ne.u32 	%p1, %r543, 0; 
	bar.red.or.pred 	%p2, 0, %p1; 
	selp.u32 	%r544, 1, 0, %p2; 
	}
	setp.eq.s32 	%p68, %r544, 0;
	and.b32  	%r545, %r1, 992;
	and.b32  	%r546, %r1, 31;
	mul.lo.s32 	%r547, %r545, 17;
	or.b32  	%r548, %r547, %r546;
	cvt.u64.u32 	%rd7, %r548;
	add.s64 	%rd61, %rd7, %rd4;
	cvta.to.global.u64 	%rd62, %rd442;
	shl.b64 	%rd63, %rd61, 2;
	add.s64 	%rd8, %rd62, %rd63;
	cvt.u64.u32 	%rd9, %r1;
	@%p68 bra 	$L__BB11_175;
	setp.gt.u32 	%p69, %r1, 255;
	shl.b32 	%r550, %r1, 3;
	add.s32 	%r552, %r390, %r550;
	add.s32 	%r121, %r552, 26112;
	@%p69 bra 	$L__BB11_64;
	ld.param.u64 	%rd436, [_ZN3cub18CUB_300001_SM_10006detail10radix_sort29DeviceRadixSortOnesweepKernelINS1_5radix10policy_hubIffyE10Policy1000ELNS0_9SortOrderE0EffyiiNS1_21identity_decomposer_tEEEvPT5_SB_PT3_PKSC_PT1_PKSG_PT2_PKSK_T4_iiT6__param_3];
	cvta.to.global.u64 	%rd64, %rd436;
	shl.b64 	%rd65, %rd9, 3;
	add.s64 	%rd66, %rd64, %rd65;
	ld.global.u64 	%rd67, [%rd66];
	setp.gt.u32 	%p70, %r1, %r117;
	selp.b64 	%rd68, 6528, 0, %p70;
	sub.s64 	%rd455, %rd67, %rd68;
	st.shared.u64 	[%r121], %rd455;
	setp.lt.s32 	%p71, %r4, 1;
	mov.u32 	%r2131, %r2127;
	@%p71 bra 	$L__BB11_63;
	mov.b32 	%r2129, -1;
	mov.u32 	%r2128, %r4;
	mov.u32 	%r2131, %r2127;
$L__BB11_59:
	add.s32 	%r125, %r2128, -1;
	shl.b32 	%r554, %r125, 8;
	add.s32 	%r555, %r554, %r1;
	mul.wide.s32 	%rd69, %r555, 4;
	add.s64 	%rd11, %rd2, %rd69;
$L__BB11_60:
	membar.cta;
	ld.volatile.global.u32 	%r126, [%rd11];
	setp.eq.s32 	%p72, %r126, 0;
	@%p72 bra 	$L__BB11_60;
	and.b32  	%r556, %r126, 1073741823;
	add.s32 	%r2131, %r556, %r2131;
	setp.gt.s32 	%p73, %r126, -1;
	vote.sync.ballot.b32 	%r2129, %p73, %r2129;
	setp.gt.u32 	%p75, %r2128, 1;
	and.pred  	%p76, %p73, %p75;
	mov.u32 	%r2128, %r125;
	@%p76 bra 	$L__BB11_59;
	ld.shared.u64 	%rd455, [%r121];
$L__BB11_63:
	or.b32  	%r557, %r2131, -2147483648;
	st.volatile.global.u32 	[%rd6], %r557;
	sub.s32 	%r560, %r2131, %r2127;
	cvt.s64.s32 	%rd72, %r560;
	add.s64 	%rd73, %rd455, %rd72;
	st.shared.u64 	[%r121], %rd73;
$L__BB11_64:
	ld.param.u32 	%r2033, [_ZN3cub18CUB_300001_SM_10006detail10radix_sort29DeviceRadixSortOnesweepKernelINS1_5radix10policy_hubIffyE10Policy1000ELNS0_9SortOrderE0EffyiiNS1_21identity_decomposer_tEEEvPT5_SB_PT3_PKSC_PT1_PKSG_PT2_PKSK_T4_iiT6__param_8];
	ld.param.u64 	%rd432, [_ZN3cub18CUB_300001_SM_10006detail10radix_sort29DeviceRadixSortOnesweepKernelINS1_5radix10policy_hubIffyE10Policy1000ELNS0_9SortOrderE0EffyiiNS1_21identity_decomposer_tEEEvPT5_SB_PT3_PKSC_PT1_PKSG_PT2_PKSK_T4_iiT6__param_2];
	setp.gt.u32 	%p77, %r1, 255;
	setp.lt.s32 	%p78, %r5, %r2033;
	setp.eq.s64 	%p79, %rd432, 0;
	or.pred  	%p80, %p79, %p78;
	or.pred  	%p81, %p77, %p80;
	@%p81 bra 	$L__BB11_66;
	ld.param.u64 	%rd433, [_ZN3cub18CUB_300001_SM_10006detail10radix_sort29DeviceRadixSortOnesweepKernelINS1_5radix10policy_hubIffyE10Policy1000ELNS0_9SortOrderE0EffyiiNS1_21identity_decomposer_tEEEvPT5_SB_PT3_PKSC_PT1_PKSG_PT2_PKSK_T4_iiT6__param_2];
	ld.shared.u64 	%rd74, [%r121];
	setp.gt.u32 	%p82, %r1, %r117;
	selp.b64 	%rd75, 6528, 0, %p82;
	cvt.s64.s32 	%rd76, %r2127;
	add.s64 	%rd77, %rd75, %rd76;
	add.s64 	%rd78, %rd77, %rd74;
	cvta.to.global.u64 	%rd79, %rd433;
	shl.b64 	%rd80, %rd9, 3;
	add.s64 	%rd81, %rd79, %rd80;
	st.global.u64 	[%rd81], %rd78;
$L__BB11_66:
	ld.param.u32 	%r2034, [_ZN3cub18CUB_300001_SM_10006detail10radix_sort29DeviceRadixSortOnesweepKernelINS1_5radix10policy_hubIffyE10Policy1000ELNS0_9SortOrderE0EffyiiNS1_21identity_decomposer_tEEEvPT5_SB_PT3_PKSC_PT1_PKSG_PT2_PKSK_T4_iiT6__param_8];
	setp.gt.s32 	%p83, %r5, %r2034;
	bar.sync 	0;
	shl.b32 	%r561, %r117, 3;
	add.s32 	%r563, %r390, %r561;
	ld.shared.u64 	%rd14, [%r563+26112];
	setp.gt.s32 	%p84, %r2148, -1;
	selp.b32 	%r564, -1, -2147483648, %p84;
	xor.b32  	%r2148, %r564, %r2148;
	setp.gt.s32 	%p85, %r2147, -1;
	selp.b32 	%r565, -1, -2147483648, %p85;
	xor.b32  	%r2147, %r565, %r2147;
	setp.gt.s32 	%p86, %r2146, -1;
	selp.b32 	%r566, -1, -2147483648, %p86;
	xor.b32  	%r2146, %r566, %r2146;
	setp.gt.s32 	%p87, %r2145, -1;
	selp.b32 	%r567, -1, -2147483648, %p87;
	xor.b32  	%r2145, %r567, %r2145;
	setp.gt.s32 	%p88, %r2144, -1;
	selp.b32 	%r568, -1, -2147483648, %p88;
	xor.b32  	%r2144, %r568, %r2144;
	setp.gt.s32 	%p89, %r2143, -1;
	selp.b32 	%r569, -1, -2147483648, %p89;
	xor.b32  	%r2143, %r569, %r2143;
	setp.gt.s32 	%p90, %r2142, -1;
	selp.b32 	%r570, -1, -2147483648, %p90;
	xor.b32  	%r2142, %r570, %r2142;
	setp.gt.s32 	%p91, %r2141, -1;
	selp.b32 	%r571, -1, -2147483648, %p91;
	xor.b32  	%r2141, %r571, %r2141;
	setp.gt.s32 	%p92, %r2140, -1;
	selp.b32 	%r572, -1, -2147483648, %p92;
	xor.b32  	%r2140, %r572, %r2140;
	setp.gt.s32 	%p93, %r2139, -1;
	selp.b32 	%r573, -1, -2147483648, %p93;
	xor.b32  	%r2139, %r573, %r2139;
	setp.gt.s32 	%p94, %r2138, -1;
	selp.b32 	%r574, -1, -2147483648, %p94;
	xor.b32  	%r2138, %r574, %r2138;
	setp.gt.s32 	%p95, %r2137, -1;
	selp.b32 	%r575, -1, -2147483648, %p95;
	xor.b32  	%r2137, %r575, %r2137;
	setp.gt.s32 	%p96, %r2136, -1;
	selp.b32 	%r576, -1, -2147483648, %p96;
	xor.b32  	%r2136, %r576, %r2136;
	setp.gt.s32 	%p97, %r2135, -1;
	selp.b32 	%r577, -1, -2147483648, %p97;
	xor.b32  	%r2135, %r577, %r2135;
	setp.gt.s32 	%p98, %r2134, -1;
	selp.b32 	%r578, -1, -2147483648, %p98;
	xor.b32  	%r2134, %r578, %r2134;
	setp.gt.s32 	%p99, %r2133, -1;
	selp.b32 	%r579, -1, -2147483648, %p99;
	xor.b32  	%r2133, %r579, %r2133;
	setp.gt.s32 	%p100, %r2132, -1;
	selp.b32 	%r580, -1, -2147483648, %p100;
	xor.b32  	%r2132, %r580, %r2132;
	@%p83 bra 	$L__BB11_68;
	add.s64 	%rd82, %rd14, %rd7;
	shl.b64 	%rd83, %rd82, 2;
	add.s64 	%rd84, %rd1, %rd83;
	st.global.u32 	[%rd84], %r2148;
	st.global.u32 	[%rd84+128], %r2147;
	st.global.u32 	[%rd84+256], %r2146;
	st.global.u32 	[%rd84+384], %r2145;
	st.global.u32 	[%rd84+512], %r2144;
	st.global.u32 	[%rd84+640], %r2143;
	st.global.u32 	[%rd84+768], %r2142;
	st.global.u32 	[%rd84+896], %r2141;
	st.global.u32 	[%rd84+1024], %r2140;
	st.global.u32 	[%rd84+1152], %r2139;
	st.global.u32 	[%rd84+1280], %r2138;
	st.global.u32 	[%rd84+1408], %r2137;
	st.global.u32 	[%rd84+1536], %r2136;
	st.global.u32 	[%rd84+1664], %r2135;
	st.global.u32 	[%rd84+1792], %r2134;
	st.global.u32 	[%rd84+1920], %r2133;
	st.global.u32 	[%rd84+2048], %r2132;
	bra.uni 	$L__BB11_102;
$L__BB11_68:
	ld.param.u32 	%r2035, [_ZN3cub18CUB_300001_SM_10006detail10radix_sort29DeviceRadixSortOnesweepKernelINS1_5radix10policy_hubIffyE10Policy1000ELNS0_9SortOrderE0EffyiiNS1_21identity_decomposer_tEEEvPT5_SB_PT3_PKSC_PT1_PKSG_PT2_PKSK_T4_iiT6__param_8];
	cvt.u32.u64 	%r581, %rd7;
	mad.lo.s32 	%r147, %r4, -6528, %r2035;
	setp.ge.s32 	%p101, %r581, %r147;
	add.s64 	%rd85, %rd14, %rd7;
	shl.b64 	%rd86, %rd85, 2;
	add.s64 	%rd15, %rd1, %rd86;
	@%p101 bra 	$L__BB11_70;
	st.global.u32 	[%rd15], %r2148;
$L__BB11_70:
	add.s32 	%r583, %r581, 32;
	setp.ge.s32 	%p102, %r583, %r147;
	@%p102 bra 	$L__BB11_72;
	st.global.u32 	[%rd15+128], %r2147;
$L__BB11_72:
	add.s32 	%r585, %r581, 64;
	setp.ge.s32 	%p103, %r585, %r147;
	@%p103 bra 	$L__BB11_74;
	st.global.u32 	[%rd15+256], %r2146;
$L__BB11_74:
	add.s32 	%r587, %r581, 96;
	setp.ge.s32 	%p104, %r587, %r147;
	@%p104 bra 	$L__BB11_76;
	st.global.u32 	[%rd15+384], %r2145;
$L__BB11_76:
	add.s32 	%r589, %r581, 128;
	setp.ge.s32 	%p105, %r589, %r147;
	@%p105 bra 	$L__BB11_78;
	st.global.u32 	[%rd15+512], %r2144;
$L__BB11_78:
	add.s32 	%r591, %r581, 160;
	setp.ge.s32 	%p106, %r591, %r147;
	@%p106 bra 	$L__BB11_80;
	st.global.u32 	[%rd15+640], %r2143;
$L__BB11_80:
	add.s32 	%r593, %r581, 192;
	setp.ge.s32 	%p107, %r593, %r147;
	@%p107 bra 	$L__BB11_82;
	st.global.u32 	[%rd15+768], %r2142;
$L__BB11_82:
	add.s32 	%r595, %r581, 224;
	setp.ge.s32 	%p108, %r595, %r147;
	@%p108 bra 	$L__BB11_84;
	st.global.u32 	[%rd15+896], %r2141;
$L__BB11_84:
	add.s32 	%r597, %r581, 256;
	setp.ge.s32 	%p109, %r597, %r147;
	@%p109 bra 	$L__BB11_86;
	st.global.u32 	[%rd15+1024], %r2140;
$L__BB11_86:
	add.s32 	%r599, %r581, 288;
	setp.ge.s32 	%p110, %r599, %r147;
	@%p110 bra 	$L__BB11_88;
	st.global.u32 	[%rd15+1152], %r2139;
$L__BB11_88:
	add.s32 	%r601, %r581, 320;
	setp.ge.s32 	%p111, %r601, %r147;
	@%p111 bra 	$L__BB11_90;
	st.global.u32 	[%rd15+1280], %r2138;
$L__BB11_90:
	add.s32 	%r603, %r581, 352;
	setp.ge.s32 	%p112, %r603, %r147;
	@%p112 bra 	$L__BB11_92;
	st.global.u32 	[%rd15+1408], %r2137;
$L__BB11_92:
	add.s32 	%r605, %r581, 384;
	setp.ge.s32 	%p113, %r605, %r147;
	@%p113 bra 	$L__BB11_94;
	st.global.u32 	[%rd15+1536], %r2136;
$L__BB11_94:
	add.s32 	%r607, %r581, 416;
	setp.ge.s32 	%p114, %r607, %r147;
	@%p114 bra 	$L__BB11_96;
	st.global.u32 	[%rd15+1664], %r2135;
$L__BB11_96:
	add.s32 	%r609, %r581, 448;
	setp.ge.s32 	%p115, %r609, %r147;
	@%p115 bra 	$L__BB11_98;
	st.global.u32 	[%rd15+1792], %r2134;
$L__BB11_98:
	add.s32 	%r611, %r581, 480;
	setp.ge.s32 	%p116, %r611, %r147;
	@%p116 bra 	$L__BB11_100;
	st.global.u32 	[%rd15+1920], %r2133;
$L__BB11_100:
	add.s32 	%r613, %r581, 512;
	setp.ge.s32 	%p117, %r613, %r147;
	@%p117 bra 	$L__BB11_102;
	st.global.u32 	[%rd15+2048], %r2132;
$L__BB11_102:
	ld.param.u32 	%r2036, [_ZN3cub18CUB_300001_SM_10006detail10radix_sort29DeviceRadixSortOnesweepKernelINS1_5radix10policy_hubIffyE10Policy1000ELNS0_9SortOrderE0EffyiiNS1_21identity_decomposer_tEEEvPT5_SB_PT3_PKSC_PT1_PKSG_PT2_PKSK_T4_iiT6__param_8];
	setp.gt.s32 	%p118, %r5, %r2036;
	@%p118 bra 	$L__BB11_104;
	ld.global.f32 	%f235, [%rd8];
	ld.global.f32 	%f234, [%rd8+128];
	ld.global.f32 	%f233, [%rd8+256];
	ld.global.f32 	%f232, [%rd8+384];
	ld.global.f32 	%f231, [%rd8+512];
	ld.global.f32 	%f230, [%rd8+640];
	ld.global.f32 	%f229, [%rd8+768];
	ld.global.f32 	%f228, [%rd8+896];
	ld.global.f32 	%f227, [%rd8+1024];
	ld.global.f32 	%f226, [%rd8+1152];
	ld.global.f32 	%f225, [%rd8+1280];
	ld.global.f32 	%f224, [%rd8+1408];
	ld.global.f32 	%f223, [%rd8+1536];
	ld.global.f32 	%f222, [%rd8+1664];
	ld.global.f32 	%f221, [%rd8+1792];
	ld.global.f32 	%f220, [%rd8+1920];
	ld.global.f32 	%f219, [%rd8+2048];
	bra.uni 	$L__BB11_138;
$L__BB11_104:
	ld.param.u32 	%r2037, [_ZN3cub18CUB_300001_SM_10006detail10radix_sort29DeviceRadixSortOnesweepKernelINS1_5radix10policy_hubIffyE10Policy1000ELNS0_9SortOrderE0EffyiiNS1_21identity_decomposer_tEEEvPT5_SB_PT3_PKSC_PT1_PKSG_PT2_PKSK_T4_iiT6__param_8];
	cvt.u32.u64 	%r614, %rd7;
	sub.s32 	%r148, %r2037, %r328;
	setp.ge.s32 	%p119, %r614, %r148;
	@%p119 bra 	$L__BB11_106;
	ld.global.f32 	%f235, [%rd8];
$L__BB11_106:
	add.s32 	%r617, %r614, 32;
	setp.ge.s32 	%p120, %r617, %r148;
	@%p120 bra 	$L__BB11_108;
	ld.global.f32 	%f234, [%rd8+128];
$L__BB11_108:
	add.s32 	%r619, %r614, 64;
	setp.ge.s32 	%p121, %r619, %r148;
	@%p121 bra 	$L__BB11_110;
	ld.global.f32 	%f233, [%rd8+256];
$L__BB11_110:
	add.s32 	%r621, %r614, 96;
	setp.ge.s32 	%p122, %r621, %r148;
	@%p122 bra 	$L__BB11_112;
	ld.global.f32 	%f232, [%rd8+384];
$L__BB11_112:
	add.s32 	%r623, %r614, 128;
	setp.ge.s32 	%p123, %r623, %r148;
	@%p123 bra 	$L__BB11_114;
	ld.global.f32 	%f231, [%rd8+512];
$L__BB11_114:
	add.s32 	%r625, %r614, 160;
	setp.ge.s32 	%p124, %r625, %r148;
	@%p124 bra 	$L__BB11_116;
	ld.global.f32 	%f230, [%rd8+640];
$L__BB11_116:
	add.s32 	%r627, %r614, 192;
	setp.ge.s32 	%p125, %r627, %r148;
	@%p125 bra 	$L__BB11_118;
	ld.global.f32 	%f229, [%rd8+768];
$L__BB11_118:
	add.s32 	%r629, %r614, 224;
	setp.ge.s32 	%p126, %r629, %r148;
	@%p126 bra 	$L__BB11_120;
	ld.global.f32 	%f228, [%rd8+896];
$L__BB11_120:
	add.s32 	%r631, %r614, 256;
	setp.ge.s32 	%p127, %r631, %r148;
	@%p127 bra 	$L__BB11_122;
	ld.global.f32 	%f227, [%rd8+1024];
$L__BB11_122:
	add.s32 	%r633, %r614, 288;
	setp.ge.s32 	%p128, %r633, %r148;
	@%p128 bra 	$L__BB11_124;
	ld.global.f32 	%f226, [%rd8+1152];
$L__BB11_124:
	add.s32 	%r635, %r614, 320;
	setp.ge.s32 	%p129, %r635, %r148;
	@%p129 bra 	$L__BB11_126;
	ld.global.f32 	%f225, [%rd8+1280];
$L__BB11_126:
	add.s32 	%r637, %r614, 352;
	setp.ge.s32 	%p130, %r637, %r148;
	@%p130 bra 	$L__BB11_128;
	ld.global.f32 	%f224, [%rd8+1408];
$L__BB11_128:
	add.s32 	%r639, %r614, 384;
	setp.ge.s32 	%p131, %r639, %r148;
	@%p131 bra 	$L__BB11_130;
	ld.global.f32 	%f223, [%rd8+1536];
$L__BB11_130:
	add.s32 	%r641, %r614, 416;
	setp.ge.s32 	%p132, %r641, %r148;
	@%p132 bra 	$L__BB11_132;
	ld.global.f32 	%f222, [%rd8+1664];
$L__BB11_132:
	add.s32 	%r643, %r614, 448;
	setp.ge.s32 	%p133, %r643, %r148;
	@%p133 bra 	$L__BB11_134;
	ld.global.f32 	%f221, [%rd8+1792];
$L__BB11_134:
	add.s32 	%r645, %r614, 480;
	setp.ge.s32 	%p134, %r645, %r148;
	@%p134 bra 	$L__BB11_136;
	ld.global.f32 	%f220, [%rd8+1920];
$L__BB11_136:
	add.s32 	%r647, %r614, 512;
	setp.ge.s32 	%p135, %r647, %r148;
	@%p135 bra 	$L__BB11_138;
	ld.global.f32 	%f219, [%rd8+2048];
$L__BB11_138:
	ld.param.u32 	%r2038, [_ZN3cub18CUB_300001_SM_10006detail10radix_sort29DeviceRadixSortOnesweepKernelINS1_5radix10policy_hubIffyE10Policy1000ELNS0_9SortOrderE0EffyiiNS1_21identity_decomposer_tEEEvPT5_SB_PT3_PKSC_PT1_PKSG_PT2_PKSK_T4_iiT6__param_8];
	mad.lo.s32 	%r648, %r4, 6528, 6528;
	setp.gt.s32 	%p136, %r648, %r2038;
	@%p136 bra 	$L__BB11_140;
	ld.param.u64 	%rd439, [_ZN3cub18CUB_300001_SM_10006detail10radix_sort29DeviceRadixSortOnesweepKernelINS1_5radix10policy_hubIffyE10Policy1000ELNS0_9SortOrderE0EffyiiNS1_21identity_decomposer_tEEEvPT5_SB_PT3_PKSC_PT1_PKSG_PT2_PKSK_T4_iiT6__param_6];
	add.s64 	%rd87, %rd14, %rd7;
	cvta.to.global.u64 	%rd88, %rd439;
	shl.b64 	%rd89, %rd87, 2;
	add.s64 	%rd90, %rd88, %rd89;
	st.global.f32 	[%rd90], %f235;
	st.global.f32 	[%rd90+128], %f234;
	st.global.f32 	[%rd90+256], %f233;
	st.global.f32 	[%rd90+384], %f232;
	st.global.f32 	[%rd90+512], %f231;
	st.global.f32 	[%rd90+640], %f230;
	st.global.f32 	[%rd90+768], %f229;
	st.global.f32 	[%rd90+896], %f228;
	st.global.f32 	[%rd90+1024], %f227;
	st.global.f32 	[%rd90+1152], %f226;
	st.global.f32 	[%rd90+1280], %f225;
	st.global.f32 	[%rd90+1408], %f224;
	st.global.f32 	[%rd90+1536], %f223;
	st.global.f32 	[%rd90+1664], %f222;
	st.global.f32 	[%rd90+1792], %f221;
	st.global.f32 	[%rd90+1920], %f220;
	st.global.f32 	[%rd90+2048], %f219;
	bra.uni 	$L__BB11_174;
$L__BB11_140:
	ld.param.u32 	%r2039, [_ZN3cub18CUB_300001_SM_10006detail10radix_sort29DeviceRadixSortOnesweepKernelINS1_5radix10policy_hubIffyE10Policy1000ELNS0_9SortOrderE0EffyiiNS1_21identity_decomposer_tEEEvPT5_SB_PT3_PKSC_PT1_PKSG_PT2_PKSK_T4_iiT6__param_8];
	ld.param.u64 	%rd440, [_ZN3cub18CUB_300001_SM_10006detail10radix_sort29DeviceRadixSortOnesweepKernelINS1_5radix10policy_hubIffyE10Policy1000ELNS0_9SortOrderE0EffyiiNS1_21identity_decomposer_tEEEvPT5_SB_PT3_PKSC_PT1_PKSG_PT2_PKSK_T4_iiT6__param_6];
	cvt.u32.u64 	%r649, %rd7;
	mad.lo.s32 	%r149, %r4, -6528, %r2039;
	setp.ge.s32 	%p137, %r649, %r149;
	add.s64 	%rd91, %rd14, %rd7;
	cvta.to.global.u64 	%rd92, %rd440;
	shl.b64 	%rd93, %rd91, 2;
	add.s64 	%rd16, %rd92, %rd93;
	@%p137 bra 	$L__BB11_142;
	st.global.f32 	[%rd16], %f235;
$L__BB11_142:
	add.s32 	%r651, %r649, 32;
	setp.ge.s32 	%p138, %r651, %r149;
	@%p138 bra 	$L__BB11_144;
	st.global.f32 	[%rd16+128], %f234;
$L__BB11_144:
	add.s32 	%r653, %r649, 64;
	setp.ge.s32 	%p139, %r653, %r149;
	@%p139 bra 	$L__BB11_146;
	st.global.f32 	[%rd16+256], %f233;
$L__BB11_146:
	add.s32 	%r655, %r649, 96;
	setp.ge.s32 	%p140, %r655, %r149;
	@%p140 bra 	$L__BB11_148;
	st.global.f32 	[%rd16+384], %f232;
$L__BB11_148:
	add.s32 	%r657, %r649, 128;
	setp.ge.s32 	%p141, %r657, %r149;
	@%p141 bra 	$L__BB11_150;
	st.global.f32 	[%rd16+512], %f231;
$L__BB11_150:
	add.s32 	%r659, %r649, 160;
	setp.ge.s32 	%p142, %r659, %r149;
	@%p142 bra 	$L__BB11_152;
	st.global.f32 	[%rd16+640], %f230;
$L__BB11_152:
	add.s32 	%r661, %r649, 192;
	setp.ge.s32 	%p143, %r661, %r149;
	@%p143 bra 	$L__BB11_154;
	st.global.f32 	[%rd16+768], %f229;
$L__BB11_154:
	add.s32 	%r663, %r649, 224;
	setp.ge.s32 	%p144, %r663, %r149;
	@%p144 bra 	$L__BB11_156;
	st.global.f32 	[%rd16+896], %f228;
$L__BB11_156:
	add.s32 	%r665, %r649, 256;
	setp.ge.s32 	%p145, %r665, %r149;
	@%p145 bra 	$L__BB11_158;
	st.global.f32 	[%rd16+1024], %f227;
$L__BB11_158:
	add.s32 	%r667, %r649, 288;
	setp.ge.s32 	%p146, %r667, %r149;
	@%p146 bra 	$L__BB11_160;
	st.global.f32 	[%rd16+1152], %f226;
$L__BB11_160:
	add.s32 	%r669, %r649, 320;
	setp.ge.s32 	%p147, %r669, %r149;
	@%p147 bra 	$L__BB11_162;
	st.global.f32 	[%rd16+1280], %f225;
$L__BB11_162:
	add.s32 	%r671, %r649, 352;
	setp.ge.s32 	%p148, %r671, %r149;
	@%p148 bra 	$L__BB11_164;
	st.global.f32 	[%rd16+1408], %f224;
$L__BB11_164:
	add.s32 	%r673, %r649, 384;
	setp.ge.s32 	%p149, %r673, %r149;
	@%p149 bra 	$L__BB11_166;
	st.global.f32 	[%rd16+1536], %f223;
$L__BB11_166:
	add.s32 	%r675, %r649, 416;
	setp.ge.s32 	%p150, %r675, %r149;
	@%p150 bra 	$L__BB11_168;
	st.global.f32 	[%rd16+1664], %f222;
$L__BB11_168:
	add.s32 	%r677, %r649, 448;
	setp.ge.s32 	%p151, %r677, %r149;
	@%p151 bra 	$L__BB11_170;
	st.global.f32 	[%rd16+1792], %f221;
$L__BB11_170:
	add.s32 	%r679, %r649, 480;
	setp.ge.s32 	%p152, %r679, %r149;
	@%p152 bra 	$L__BB11_172;
	st.global.f32 	[%rd16+1920], %f220;
$L__BB11_172:
	add.s32 	%r681, %r649, 512;
	setp.ge.s32 	%p153, %r681, %r149;
	@%p153 bra 	$L__BB11_174;
	st.global.f32 	[%rd16+2048], %f219;
$L__BB11_174:
	// begin inline asm
	exit;
	// end inline asm
$L__BB11_175:
	mul.hi.u32 	%r682, %r1, 357913942;
	add.s32 	%r683, %r682, %r1;
	shl.b32 	%r684, %r683, 2;
	add.s32 	%r686, %r390, %r684;
	add.s32 	%r167, %r686, 13328;
	st.shared.u32 	[%r686+13328], %r2127;
	bar.sync 	0;
	setp.gt.u32 	%p154, %r1, 31;
	@%p154 bra 	$L__BB11_177;
	mad.lo.s32 	%r718, %r1, 52, %r390;
	ld.shared.u32 	%r719, [%r718+13328];
	ld.shared.u32 	%r720, [%r718+13332];
	ld.shared.u32 	%r721, [%r718+13336];
	ld.shared.u32 	%r722, [%r718+13340];
	ld.shared.u32 	%r723, [%r718+13344];
	ld.shared.u32 	%r724, [%r718+13348];
	ld.shared.u32 	%r725, [%r718+13352];
	ld.shared.u32 	%r726, [%r718+13356];
	ld.shared.u32 	%r727, [%r718+13360];
	ld.shared.u32 	%r728, [%r718+13364];
	ld.shared.u32 	%r729, [%r718+13368];
	ld.shared.u32 	%r730, [%r718+13372];
	add.s32 	%r731, %r720, %r719;
	add.s32 	%r732, %r731, %r721;
	add.s32 	%r733, %r732, %r722;
	add.s32 	%r734, %r733, %r723;
	add.s32 	%r735, %r734, %r724;
	add.s32 	%r736, %r735, %r725;
	add.s32 	%r737, %r736, %r726;
	add.s32 	%r738, %r737, %r727;
	add.s32 	%r739, %r738, %r728;
	add.s32 	%r740, %r739, %r729;
	add.s32 	%r691, %r740, %r730;
	mov.b32 	%r689, 1;
	mov.b32 	%r714, 0;
	mov.b32 	%r716, -1;
	// begin inline asm
	{  .reg .s32 r0;  .reg .pred p;  shfl.sync.up.b32 r0|p, %r691, %r689, %r714, %r716;  @p add.s32 r0, r0, %r691;  mov.s32 %r687, r0;}
	// end inline asm
	mov.b32 	%r695, 2;
	// begin inline asm
	{  .reg .s32 r0;  .reg .pred p;  shfl.sync.up.b32 r0|p, %r687, %r695, %r714, %r716;  @p add.s32 r0, r0, %r687;  mov.s32 %r693, r0;}
	// end inline asm
	mov.b32 	%r701, 4;
	// begin inline asm
	{  .reg .s32 r0;  .reg .pred p;  shfl.sync.up.b32 r0|p, %r693, %r701, %r714, %r716;  @p add.s32 r0, r0, %r693;  mov.s32 %r699, r0;}
	// end inline asm
	mov.b32 	%r707, 8;
	// begin inline asm
	{  .reg .s32 r0;  .reg .pred p;  shfl.sync.up.b32 r0|p, %r699, %r707, %r714, %r716;  @p add.s32 r0, r0, %r699;  mov.s32 %r705, r0;}
	// end inline asm
	mov.b32 	%r713, 16;
	// begin inline asm
	{  .reg .s32 r0;  .reg .pred p;  shfl.sync.up.b32 r0|p, %r705, %r713, %r714, %r716;  @p add.s32 r0, r0, %r705;  mov.s32 %r711, r0;}
	// end inline asm
	sub.s32 	%r741, %r711, %r691;
	add.s32 	%r742, %r719, %r741;
	add.s32 	%r743, %r720, %r742;
	add.s32 	%r744, %r721, %r743;
	add.s32 	%r745, %r722, %r744;
	add.s32 	%r746, %r723, %r745;
	add.s32 	%r747, %r724, %r746;
	add.s32 	%r748, %r725, %r747;
	add.s32 	%r749, %r726, %r748;
	add.s32 	%r750, %r727, %r749;
	add.s32 	%r751, %r728, %r750;
	add.s32 	%r752, %r729, %r751;
	st.shared.u32 	[%r718+13328], %r741;
	st.shared.u32 	[%r718+13332], %r742;
	st.shared.u32 	[%r718+13336], %r743;
	st.shared.u32 	[%r718+13340], %r744;
	st.shared.u32 	[%r718+13344], %r745;
	st.shared.u32 	[%r718+13348], %r746;
	st.shared.u32 	[%r718+13352], %r747;
	st.shared.u32 	[%r718+13356], %r748;
	st.shared.u32 	[%r718+13360], %r749;
	st.shared.u32 	[%r718+13364], %r750;
	st.shared.u32 	[%r718+13368], %r751;
	st.shared.u32 	[%r718+13372], %r752;
$L__BB11_177:
	setp.gt.u32 	%p155, %r1, 255;
	bar.sync 	0;
	ld.shared.u32 	%r168, [%r167];
	@%p155 bra 	$L__BB11_179;
	ld.shared.u32 	%r756, [%r118];
	add.s32 	%r757, %r756, %r168;
	st.shared.u32 	[%r118], %r757;
	ld.shared.u32 	%r758, [%r118+1024];
	add.s32 	%r759, %r758, %r168;
	st.shared.u32 	[%r118+1024], %r759;
	ld.shared.u32 	%r760, [%r118+2048];
	add.s32 	%r761, %r760, %r168;
	st.shared.u32 	[%r118+2048], %r761;
	ld.shared.u32 	%r762, [%r118+3072];
	add.s32 	%r763, %r762, %r168;
	st.shared.u32 	[%r118+3072], %r763;
	ld.shared.u32 	%r764, [%r118+4096];
	add.s32 	%r765, %r764, %r168;
	st.shared.u32 	[%r118+4096], %r765;
	ld.shared.u32 	%r766, [%r118+5120];
	add.s32 	%r767, %r766, %r168;
	st.shared.u32 	[%r118+5120], %r767;
	ld.shared.u32 	%r768, [%r118+6144];
	add.s32 	%r769, %r768, %r168;
	st.shared.u32 	[%r118+6144], %r769;
	ld.shared.u32 	%r770, [%r118+7168];
	add.s32 	%r771, %r770, %r168;
	st.shared.u32 	[%r118+7168], %r771;
	ld.shared.u32 	%r772, [%r118+8192];
	add.s32 	%r773, %r772, %r168;
	st.shared.u32 	[%r118+8192], %r773;
	ld.shared.u32 	%r774, [%r118+9216];
	add.s32 	%r775, %r774, %r168;
	st.shared.u32 	[%r118+9216], %r775;
	ld.shared.u32 	%r776, [%r118+10240];
	add.s32 	%r777, %r776, %r168;
	st.shared.u32 	[%r118+10240], %r777;
	ld.shared.u32 	%r778, [%r118+11264];
	add.s32 	%r779, %r778, %r168;
	st.shared.u32 	[%r118+11264], %r779;
$L__BB11_179:
	ld.param.u32 	%r2085, [_ZN3cub18CUB_300001_SM_10006detail10radix_sort29DeviceRadixSortOnesweepKernelINS1_5radix10policy_hubIffyE10Policy1000ELNS0_9SortOrderE0EffyiiNS1_21identity_decomposer_tEEEvPT5_SB_PT3_PKSC_PT1_PKSG_PT2_PKSK_T4_iiT6__param_10];
	ld.param.u32 	%r2048, [_ZN3cub18CUB_300001_SM_10006detail10radix_sort29DeviceRadixSortOnesweepKernelINS1_5radix10policy_hubIffyE10Policy1000ELNS0_9SortOrderE0EffyiiNS1_21identity_decomposer_tEEEvPT5_SB_PT3_PKSC_PT1_PKSG_PT2_PKSK_T4_iiT6__param_9];
	shl.b32 	%r806, %r1, 5;
	and.b32  	%r807, %r806, 31744;
	add.s32 	%r169, %r390, %r807;
	bar.sync 	0;
	// begin inline asm
	mov.u32 %r780, %lanemask_le;
	// end inline asm
	setp.eq.s32 	%p156, %r2148, 2147483647;
	selp.b32 	%r809, -2147483648, %r2148, %p156;
	shr.u32 	%r810, %r809, %r2048;
	mov.b32 	%r811, -1;
	shl.b32 	%r812, %r811, %r2085;
	not.b32 	%r171, %r812;
	and.b32  	%r803, %r810, %r171;
	mov.b32 	%r783, 1;
	// begin inline asm
	{
    .reg .pred p;
    and.b32 %r781, %r803, %r783;    setp.ne.u32 p, %r781, 0;
    vote.ballot.sync.b32 %r781, p, 0xffffffff;
    @!p not.b32 %r781, %r781;
}

	// end inline asm
	mov.b32 	%r786, 2;
	// begin inline asm
	{
    .reg .pred p;
    and.b32 %r784, %r803, %r786;    setp.ne.u32 p, %r784, 0;
    vote.ballot.sync.b32 %r784, p, 0xffffffff;
    @!p not.b32 %r784, %r784;
}

	// end inline asm
	and.b32  	%r813, %r784, %r781;
	mov.b32 	%r789, 4;
	// begin inline asm
	{
    .reg .pred p;
    and.b32 %r787, %r803, %r789;    setp.ne.u32 p, %r787, 0;
    vote.ballot.sync.b32 %r787, p, 0xffffffff;
    @!p not.b32 %r787, %r787;
}

	// end inline asm
	and.b32  	%r814, %r787, %r813;
	mov.b32 	%r792, 8;
	// begin inline asm
	{
    .reg .pred p;
    and.b32 %r790, %r803, %r792;    setp.ne.u32 p, %r790, 0;
    vote.ballot.sync.b32 %r790, p, 0xffffffff;
    @!p not.b32 %r790, %r790;
}

	// end inline asm
	and.b32  	%r815, %r790, %r814;
	mov.b32 	%r795, 16;
	// begin inline asm
	{
    .reg .pred p;
    and.b32 %r793, %r803, %r795;    setp.ne.u32 p, %r793, 0;
    vote.ballot.sync.b32 %r793, p, 0xffffffff;
    @!p not.b32 %r793, %r793;
}

	// end inline asm
	and.b32  	%r816, %r793, %r815;
	mov.b32 	%r798, 32;
	// begin inline asm
	{
    .reg .pred p;
    and.b32 %r796, %r803, %r798;    setp.ne.u32 p, %r796, 0;
    vote.ballot.sync.b32 %r796, p, 0xffffffff;
    @!p not.b32 %r796, %r796;
}

	// end inline asm
	and.b32  	%r817, %r796, %r816;
	mov.b32 	%r801, 64;
	// begin inline asm
	{
    .reg .pred p;
    and.b32 %r799, %r803, %r801;    setp.ne.u32 p, %r799, 0;
    vote.ballot.sync.b32 %r799, p, 0xffffffff;
    @!p not.b32 %r799, %r799;
}

	// end inline asm
	and.b32  	%r818, %r799, %r817;
	mov.b32 	%r804, 128;
	// begin inline asm
	{
    .reg .pred p;
    and.b32 %r802, %r803, %r804;    setp.ne.u32 p, %r802, 0;
    vote.ballot.sync.b32 %r802, p, 0xffffffff;
    @!p not.b32 %r802, %r802;
}

	// end inline asm
	and.b32  	%r819, %r802, %r818;
	clz.b32 	%r820, %r819;
	sub.s32 	%r173, 31, %r820;
	and.b32  	%r821, %r780, %r819;
	popc.b32 	%r174, %r821;
	setp.ne.s32 	%p157, %r326, %r173;
	mov.b32 	%r2149, 0;
	@%p157 bra 	$L__BB11_181;
	shl.b32 	%r822, %r803, 2;
	add.s32 	%r823, %r169, %r822;
	atom.shared.add.u32 	%r2149, [%r823], %r174;
$L__BB11_181:
	ld.param.u32 	%r2049, [_ZN3cub18CUB_300001_SM_10006detail10radix_sort29DeviceRadixSortOnesweepKernelINS1_5radix10policy_hubIffyE10Policy1000ELNS0_9SortOrderE0EffyiiNS1_21identity_decomposer_tEEEvPT5_SB_PT3_PKSC_PT1_PKSG_PT2_PKSK_T4_iiT6__param_9];
	shfl.sync.idx.b32	%r849|%p158, %r2149, %r173, 31, -1;
	add.s32 	%r177, %r174, %r849;
	setp.eq.s32 	%p159, %r2147, 2147483647;
	selp.b32 	%r850, -2147483648, %r2147, %p159;
	shr.u32 	%r851, %r850, %r2049;
	and.b32  	%r846, %r851, %r171;
	mov.b32 	%r826, 1;
	// begin inline asm
	{
    .reg .pred p;
    and.b32 %r824, %r846, %r826;    setp.ne.u32 p, %r824, 0;
    vote.ballot.sync.b32 %r824, p, 0xffffffff;
    @!p not.b32 %r824, %r824;
}

	// end inline asm
	mov.b32 	%r829, 2;
	// begin inline asm
	{
    .reg .pred p;
    and.b32 %r827, %r846, %r829;    setp.ne.u32 p, %r827, 0;
    vote.ballot.sync.b32 %r827, p, 0xffffffff;
    @!p not.b32 %r827, %r827;
}

	// end inline asm
	and.b32  	%r852, %r827, %r824;
	mov.b32 	%r832, 4;
	// begin inline asm
	{
    .reg .pred p;
    and.b32 %r830, %r846, %r832;    setp.ne.u32 p, %r830, 0;
    vote.ballot.sync.b32 %r830, p, 0xffffffff;
    @!p not.b32 %r830, %r830;
}

	// end inline asm
	and.b32  	%r853, %r830, %r852;
	mov.b32 	%r835, 8;
	// begin inline asm
	{
    .reg .pred p;
    and.b32 %r833, %r846, %r835;    setp.ne.u32 p, %r833, 0;
    vote.ballot.sync.b32 %r833, p, 0xffffffff;
    @!p not.b32 %r833, %r833;
}

	// end inline asm
	and.b32  	%r854, %r833, %r853;
	mov.b32 	%r838, 16;
	// begin inline asm
	{
    .reg .pred p;
    and.b32 %r836, %r846, %r838;    setp.ne.u32 p, %r836, 0;
    vote.ballot.sync.b32 %r836, p, 0xffffffff;
    @!p not.b32 %r836, %r836;
}

	// end inline asm
	and.b32  	%r855, %r836, %r854;
	mov.b32 	%r841, 32;
	// begin inline asm
	{
    .reg .pred p;
    and.b32 %r839, %r846, %r841;    setp.ne.u32 p, %r839, 0;
    vote.ballot.sync.b32 %r839, p, 0xffffffff;
    @!p not.b32 %r839, %r839;
}

	// end inline asm
	and.b32  	%r856, %r839, %r855;
	mov.b32 	%r844, 64;
	// begin inline asm
	{
    .reg .pred p;
    and.b32 %r842, %r846, %r844;    setp.ne.u32 p, %r842, 0;
    vote.ballot.sync.b32 %r842, p, 0xffffffff;
    @!p not.b32 %r842, %r842;
}

	// end inline asm
	and.b32  	%r857, %r842, %r856;
	mov.b32 	%r847, 128;
	// begin inline asm
	{
    .reg .pred p;
    and.b32 %r845, %r846, %r847;    setp.ne.u32 p, %r845, 0;
    vote.ballot.sync.b32 %r845, p, 0xffffffff;
    @!p not.b32 %r845, %r845;
}

	// end inline asm
	and.b32  	%r858, %r845, %r857;
	clz.b32 	%r859, %r858;
	sub.s32 	%r179, 31, %r859;
	and.b32  	%r860, %r780, %r858;
	popc.b32 	%r180, %r860;
	setp.ne.s32 	%p160, %r326, %r179;
	mov.b32 	%r2150, 0;
	@%p160 bra 	$L__BB11_183;
	shl.b32 	%r861, %r846, 2;
	add.s32 	%r862, %r169, %r861;
	atom.shared.add.u32 	%r2150, [%r862], %r180;
$L__BB11_183:
	ld.param.u32 	%r2050, [_ZN3cub18CUB_300001_SM_10006detail10radix_sort29DeviceRadixSortOnesweepKernelINS1_5radix10policy_hubIffyE10Policy1000ELNS0_9SortOrderE0EffyiiNS1_21identity_decomposer_tEEEvPT5_SB_PT3_PKSC_PT1_PKSG_PT2_PKSK_T4_iiT6__param_9];
	shfl.sync.idx.b32	%r888|%p161, %r2150, %r179, 31, -1;
	add.s32 	%r183, %r180, %r888;
	setp.eq.s32 	%p162, %r2146, 2147483647;
	selp.b32 	%r889, -2147483648, %r2146, %p162;
	shr.u32 	%r890, %r889, %r2050;
	and.b32  	%r885, %r890, %r171;
	mov.b32 	%r865, 1;
	// begin inline asm
	{
    .reg .pred p;
    and.b32 %r863, %r885, %r865;    setp.ne.u32 p, %r863, 0;
    vote.ballot.sync.b32 %r863, p, 0xffffffff;
    @!p not.b32 %r863, %r863;
}

	// end inline asm
	mov.b32 	%r868, 2;
	// begin inline asm
	{
    .reg .pred p;
    and.b32 %r866, %r885, %r868;    setp.ne.u32 p, %r866, 0;
    vote.ballot.sync.b32 %r866, p, 0xffffffff;
    @!p not.b32 %r866, %r866;
}

	// end inline asm
	and.b32  	%r891, %r866, %r863;
	mov.b32 	%r871, 4;
	// begin inline asm
	{
    .reg .pred p;
    and.b32 %r869, %r885, %r871;    setp.ne.u32 p, %r869, 0;
    vote.ballot.sync.b32 %r869, p, 0xffffffff;
    @!p not.b32 %r869, %r869;
}

	// end inline asm
	and.b32  	%r892, %r869, %r891;
	mov.b32 	%r874, 8;
	// begin inline asm
	{
    .reg .pred p;
    and.b32 %r872, %r885, %r874;    setp.ne.u32 p, %r872, 0;
    vote.ballot.sync.b32 %r872, p, 0xffffffff;
    @!p not.b32 %r872, %r872;
}

	// end inline asm
	and.b32  	%r893, %r872, %r892;
	mov.b32 	%r877, 16;
	// begin inline asm
	{
    .reg .pred p;
    and.b32 %r875, %r885, %r877;    setp.ne.u32 p, %r875, 0;
    vote.ballot.sync.b32 %r875, p, 0xffffffff;
    @!p not.b32 %r875, %r875;
}

	// end inline asm
	and.b32  	%r894, %r875, %r893;
	mov.b32 	%r880, 32;
	// begin inline asm
	{
    .reg .pred p;
    and.b32 %r878, %r885, %r880;    setp.ne.u32 p, %r878, 0;
    vote.ballot.sync.b32 %r878, p, 0xffffffff;
    @!p not.b32 %r878, %r878;
}

	// end inline asm
	and.b32  	%r895, %r878, %r894;
	mov.b32 	%r883, 64;
	// begin inline asm
	{
    .reg .pred p;
    and.b32 %r881, %r885, %r883;    setp.ne.u32 p, %r881, 0;
    vote.ballot.sync.b32 %r881, p, 0xffffffff;
    @!p not.b32 %r881, %r881;
}

	// end inline asm
	and.b32  	%r896, %r881, %r895;
	mov.b32 	%r886, 128;
	// begin inline asm
	{
    .reg .pred p;
    and.b32 %r884, %r885, %r886;    setp.ne.u32 p, %r884, 0;
    vote.ballot.sync.b32 %r884, p, 0xffffffff;
    @!p not.b32 %r884, %r884;
}

	// end inline asm
	and.b32  	%r897, %r884, %r896;
	clz.b32 	%r898, %r897;
	sub.s32 	%r185, 31, %r898;
	and.b32  	%r899, %r780, %r897;
	popc.b32 	%r186, %r899;
	setp.ne.s32 	%p163, %r326, %r185;
	mov.b32 	%r2151, 0;
	@%p163 bra 	$L__BB11_185;
	shl.b32 	%r900, %r885, 2;
	add.s32 	%r901, %r169, %r900;
	atom.shared.add.u32 	%r2151, [%r901], %r186;
$L__BB11_185:
	ld.param.u32 	%r2051, [_ZN3cub18CUB_300001_SM_10006detail10radix_sort29DeviceRadixSortOnesweepKernelINS1_5radix10policy_hubIffyE10Policy1000ELNS0_9SortOrderE0EffyiiNS1_21identity_decomposer_tEEEvPT5_SB_PT3_PKSC_PT1_PKSG_PT2_PKSK_T4_iiT6__param_9];
	shfl.sync.idx.b32	%r927|%p164, %r2151, %r185, 31, -1;
	add.s32 	%r189, %r186, %r927;
	setp.eq.s32 	%p165, %r2145, 2147483647;
	selp.b32 	%r928, -2147483648, %r2145, %p165;
	shr.u32 	%r929, %r928, %r2051;
	and.b32  	%r924, %r929, %r171;
	mov.b32 	%r904, 1;
	// begin inline asm
	{
    .reg .pred p;
    and.b32 %r902, %r924, %r904;    setp.ne.u32 p, %r902, 0;
    vote.ballot.sync.b32 %r902, p, 0xffffffff;
    @!p not.b32 %r902, %r902;
}

	// end inline asm
	mov.b32 	%r907, 2;
	// begin inline asm
	{
    .reg .pred p;
    and.b32 %r905, %r924, %r907;    setp.ne.u32 p, %r905, 0;
    vote.ballot.sync.b32 %r905, p, 0xffffffff;
    @!p not.b32 %r905, %r905;
}

	// end inline asm
	and.b32  	%r930, %r905, %r902;
	mov.b32 	%r910, 4;
	// begin inline asm
	{
    .reg .pred p;
    and.b32 %r908, %r924, %r910;    setp.ne.u32 p, %r908, 0;
    vote.ballot.sync.b32 %r908, p, 0xffffffff;
    @!p not.b32 %r908, %r908;
}

	// end inline asm
	and.b32  	%r931, %r908, %r930;
	mov.b32 	%r913, 8;
	// begin inline asm
	{
    .reg .pred p;
    and.b32 %r911, %r924, %r913;    setp.ne.u32 p, %r911, 0;
    vote.ballot.sync.b32 %r911, p, 0xffffffff;
    @!p not.b32 %r911, %r911;
}

	// end inline asm
	and.b32  	%r932, %r911, %r931;
	mov.b32 	%r916, 16;
	// begin inline asm
	{
    .reg .pred p;
    and.b32 %r914, %r924, %r916;    setp.ne.u32 p, %r914, 0;
    vote.ballot.sync.b32 %r914, p, 0xffffffff;
    @!p not.b32 %r914, %r914;
}

	// end inline asm
	and.b32  	%r933, %r914, %r932;
	mov.b32 	%r919, 32;
	// begin inline asm
	{
    .reg .pred p;
    and.b32 %r917, %r924, %r919;    setp.ne.u32 p, %r917, 0;
    vote.ballot.sync.b32 %r917, p, 0xffffffff;
    @!p not.b32 %r917, %r917;
}

	// end inline asm
	and.b32  	%r934, %r917, %r933;
	mov.b32 	%r922, 64;
	// begin inline asm
	{
    .reg .pred p;
    and.b32 %r920, %r924, %r922;    setp.ne.u32 p, %r920, 0;
    vote.ballot.sync.b32 %r920, p, 0xffffffff;
    @!p not.b32 %r920, %r920;
}

	// end inline asm
	and.b32  	%r935, %r920, %r934;
	mov.b32 	%r925, 128;
	// begin inline asm
	{
    .reg .pred p;
    and.b32 %r923, %r924, %r925;    setp.ne.u32 p, %r923, 0;
    vote.ballot.sync.b32 %r923, p, 0xffffffff;
    @!p not.b32 %r923, %r923;
}

	// end inline asm
	and.b32  	%r936, %r923, %r935;
	clz.b32 	%r937, %r936;
	sub.s32 	%r191, 31, %r937;
	and.b32  	%r938, %r780, %r936;
	popc.b32 	%r192, %r938;
	setp.ne.s32 	%p166, %r326, %r191;
	mov.b32 	%r2152, 0;
	@%p166 bra 	$L__BB11_187;
	shl.b32 	%r939, %r924, 2;
	add.s32 	%r940, %r169, %r939;
	atom.shared.add.u32 	%r2152, [%r940], %r192;
$L__BB11_187:
	ld.param.u32 	%r2052, [_ZN3cub18CUB_300001_SM_10006detail10radix_sort29DeviceRadixSortOnesweepKernelINS1_5radix10policy_hubIffyE10Policy1000ELNS0_9SortOrderE0EffyiiNS1_21identity_decomposer_tEEEvPT5_SB_PT3_PKSC_PT1_PKSG_PT2_PKSK_T4_iiT6__param_9];
	shfl.sync.idx.b32	%r966|%p167, %r2152, %r191, 31, -1;
	add.s32 	%r195, %r192, %r966;
	setp.eq.s32 	%p168, %r2144, 2147483647;
	selp.b32 	%r967, -2147483648, %r2144, %p168;
	shr.u32 	%r968, %r967, %r2052;
	and.b32  	%r963, %r968, %r171;
	mov.b32 	%r943, 1;
	// begin inline asm
	{
    .reg .pred p;
    and.b32 %r941, %r963, %r943;    setp.ne.u32 p, %r941, 0;
    vote.ballot.sync.b32 %r941, p, 0xffffffff;
    @!p not.b32 %r941, %r941;
}

	// end inline asm
	mov.b32 	%r946, 2;
	// begin inline asm
	{
    .reg .pred p;
    and.b32 %r944, %r963, %r946;    setp.ne.u32 p, %r944, 0;
    vote.ballot.sync.b32 %r944, p, 0xffffffff;
    @!p not.b32 %r944, %r944;
}

	// end inline asm
	and.b32  	%r969, %r944, %r941;
	mov.b32 	%r949, 4;
	// begin inline asm
	{
    .reg .pred p;
    and.b32 %r947, %r963, %r949;    setp.ne.u32 p, %r947, 0;
    vote.ballot.sync.b32 %r947, p, 0xffffffff;
    @!p not.b32 %r947, %r947;
}

	// end inline asm
	and.b32  	%r970, %r947, %r969;
	mov.b32 	%r952, 8;
	// begin inline asm
	{
    .reg .pred p;
    and.b32 %r950, %r963, %r952;    setp.ne.u32 p, %r950, 0;
    vote.ballot.sync.b32 %r950, p, 0xffffffff;
    @!p not.b32 %r950, %r950;
}

	// end inline asm
	and.b32  	%r971, %r950, %r970;
	mov.b32 	%r955, 16;
	// begin inline asm
	{
    .reg .pred p;
    and.b32 %r953, %r963, %r955;    setp.ne.u32 p, %r953, 0;
    vote.ballot.sync.b32 %r953, p, 0xffffffff;
    @!p not.b32 %r953, %r953;
}

	// end inline asm
	and.b32  	%r972, %r953, %r971;
	mov.b32 	%r958, 32;
	// begin inline asm
	{
    .reg .pred p;
    and.b32 %r956, %r963, %r958;    setp.ne.u32 p, %r956, 0;
    vote.ballot.sync.b32 %r956, p, 0xffffffff;
    @!p not.b32 %r956, %r956;
}

	// end inline asm
	and.b32  	%r973, %r956, %r972;
	mov.b32 	%r961, 64;
	// begin inline asm
	{
    .reg .pred p;
    and.b32 %r959, %r963, %r961;    setp.ne.u32 p, %r959, 0;
    vote.ballot.sync.b32 %r959, p, 0xffffffff;
    @!p not.b32 %r959, %r959;
}

	// end inline asm
	and.b32  	%r974, %r959, %r973;
	mov.b32 	%r964, 128;
	// begin inline asm
	{
    .reg .pred p;
    and.b32 %r962, %r963, %r964;    setp.ne.u32 p, %r962, 0;
    vote.ballot.sync.b32 %r962, p, 0xffffffff;
    @!p not.b32 %r962, %r962;
}

	// end inline asm
	and.b32  	%r975, %r962, %r974;
	clz.b32 	%r976, %r975;
	sub.s32 	%r197, 31, %r976;
	and.b32  	%r977, %r780, %r975;
	popc.b32 	%r198, %r977;
	setp.ne.s32 	%p169, %r326, %r197;
	mov.b32 	%r2153, 0;
	@%p169 bra 	$L__BB11_189;
	shl.b32 	%r978, %r963, 2;
	add.s32 	%r979, %r169, %r978;
	atom.shared.add.u32 	%r2153, [%r979], %r198;
$L__BB11_189:
	ld.param.u32 	%r2053, [_ZN3cub18CUB_300001_SM_10006detail10radix_sort29DeviceRadixSortOnesweepKernelINS1_5radix10policy_hubIffyE10Policy1000ELNS0_9SortOrderE0EffyiiNS1_21identity_decomposer_tEEEvPT5_SB_PT3_PKSC_PT1_PKSG_PT2_PKSK_T4_iiT6__param_9];
	shfl.sync.idx.b32	%r1005|%p170, %r2153, %r197, 31, -1;
	add.s32 	%r201, %r198, %r1005;
	setp.eq.s32 	%p171, %r2143, 2147483647;
	selp.b32 	%r1006, -2147483648, %r2143, %p171;
	shr.u32 	%r1007, %r1006, %r2053;
	and.b32  	%r1002, %r1007, %r171;
	mov.b32 	%r982, 1;
	// begin inline asm
	{
    .reg .pred p;
    and.b32 %r980, %r1002, %r982;    setp.ne.u32 p, %r980, 0;
    vote.ballot.sync.b32 %r980, p, 0xffffffff;
    @!p not.b32 %r980, %r980;
}

	// end inline asm
	mov.b32 	%r985, 2;
	// begin inline asm
	{
    .reg .pred p;
    and.b32 %r983, %r1002, %r985;    setp.ne.u32 p, %r983, 0;
    vote.ballot.sync.b32 %r983, p, 0xffffffff;
    @!p not.b32 %r983, %r983;
}

	// end inline asm
	and.b32  	%r1008, %r983, %r980;
	mov.b32 	%r988, 4;
	// begin inline asm
	{
    .reg .pred p;
    and.b32 %r986, %r1002, %r988;    setp.ne.u32 p, %r986, 0;
    vote.ballot.sync.b32 %r986, p, 0xffffffff;
    @!p not.b32 %r986, %r986;
}

	// end inline asm
	and.b32  	%r1009, %r986, %r1008;
	mov.b32 	%r991, 8;
	// begin inline asm
	{
    .reg .pred p;
    and.b32 %r989, %r1002, %r991;    setp.ne.u32 p, %r989, 0;
    vote.ballot.sync.b32 %r989, p, 0xffffffff;
    @!p not.b32 %r989, %r989;
}

	// end inline asm
	and.b32  	%r1010, %r989, %r1009;
	mov.b32 	%r994, 16;
	// begin inline asm
	{
    .reg .pred p;
    and.b32 %r992, %r1002, %r994;    setp.ne.u32 p, %r992, 0;
    vote.ballot.sync.b32 %r992, p, 0xffffffff;
    @!p not.b32 %r992, %r992;
}

	// end inline asm
	and.b32  	%r1011, %r992, %r1010;
	mov.b32 	%r997, 32;
	// begin inline asm
	{
    .reg .pred p;
    and.b32 %r995, %r1002, %r997;    setp.ne.u32 p, %r995, 0;
    vote.ballot.sync.b32 %r995, p, 0xffffffff;
    @!p not.b32 %r995, %r995;
}

	// end inline asm
	and.b32  	%r1012, %r995, %r1011;
	mov.b32 	%r1000, 64;
	// begin inline asm
	{
    .reg .pred p;
    and.b32 %r998, %r1002, %r1000;    setp.ne.u32 p, %r998, 0;
    vote.ballot.sync.b32 %r998, p, 0xffffffff;
    @!p not.b32 %r998, %r998;
}

	// end inline asm
	and.b32  	%r1013, %r998, %r1012;
	mov.b32 	%r1003, 128;
	// begin inline asm
	{
    .reg .pred p;
    and.b32 %r1001, %r1002, %r1003;    setp.ne.u32 p, %r1001, 0;
    vote.ballot.sync.b32 %r1001, p, 0xffffffff;
    @!p not.b32 %r1001, %r1001;
}

	// end inline asm
	and.b32  	%r1014, %r1001, %r1013;
	clz.b32 	%r1015, %r1014;
	sub.s32 	%r203, 31, %r1015;
	and.b32  	%r1016, %r780, %r1014;
	popc.b32 	%r204, %r1016;
	setp.ne.s32 	%p172, %r326, %r203;
	mov.b32 	%r2154, 0;
	@%p172 bra 	$L__BB11_191;
	shl.b32 	%r1017, %r1002, 2;
	add.s32 	%r1018, %r169, %r1017;
	atom.shared.add.u32 	%r2154, [%r1018], %r204;
$L__BB11_191:
	ld.param.u32 	%r2054, [_ZN3cub18CUB_300001_SM_10006detail10radix_sort29DeviceRadixSortOnesweepKernelINS1_5radix10policy_hubIffyE10Policy1000ELNS0_9SortOrderE0EffyiiNS1_21identity_decomposer_tEEEvPT5_SB_PT3_PKSC_PT1_PKSG_PT2_PKSK_T4_iiT6__param_9];
	shfl.sync.idx.b32	%r1044|%p173, %r2154, %r203, 31, -1;
	add.s32 	%r207, %r204, %r1044;
	setp.eq.s32 	%p174, %r2142, 2147483647;
	selp.b32 	%r1045, -2147483648, %r2142, %p174;
	shr.u32 	%r1046, %r1045, %r2054;
	and.b32  	%r1041, %r1046, %r171;
	mov.b32 	%r1021, 1;
	// begin inline asm
	{
    .reg .pred p;
    and.b32 %r1019, %r1041, %r1021;    setp.ne.u32 p, %r1019, 0;
    vote.ballot.sync.b32 %r1019, p, 0xffffffff;
    @!p not.b32 %r1019, %r1019;
}

	// end inline asm
	mov.b32 	%r1024, 2;
	// begin inline asm
	{
    .reg .pred p;
    and.b32 %r1022, %r1041, %r1024;    setp.ne.u32 p, %r1022, 0;
    vote.ballot.sync.b32 %r1022, p, 0xffffffff;
    @!p not.b32 %r1022, %r1022;
}

	// end inline asm
	and.b32  	%r1047, %r1022, %r1019;
	mov.b32 	%r1027, 4;
	// begin inline asm
	{
    .reg .pred p;
    and.b32 %r1025, %r1041, %r1027;    setp.ne.u32 p, %r1025, 0;
    vote.ballot.sync.b32 %r1025, p, 0xffffffff;
    @!p not.b32 %r1025, %r1025;
}

	// end inline asm
	and.b32  	%r1048, %r1025, %r1047;
	mov.b32 	%r1030, 8;
	// begin inline asm
	{
    .reg .pred p;
    and.b32 %r1028, %r1041, %r1030;    setp.ne.u32 p, %r1028, 0;
    vote.ballot.sync.b32 %r1028, p, 0xffffffff;
    @!p not.b32 %r1028, %r1028;
}

	// end inline asm
	and.b32  	%r1049, %r1028, %r1048;
	mov.b32 	%r1033, 16;
	// begin inline asm
	{
    .reg .pred p;
    and.b32 %r1031, %r1041, %r1033;    setp.ne.u32 p, %r1031, 0;
    vote.ballot.sync.b32 %r1031, p, 0xffffffff;
    @!p not.b32 %r1031, %r1031;
}

	// end inline asm
	and.b32  	%r1050, %r1031, %r1049;
	mov.b32 	%r1036, 32;
	// begin inline asm
	{
    .reg .pred p;
    and.b32 %r1034, %r1041, %r1036;    setp.ne.u32 p, %r1034, 0;
    vote.ballot.sync.b32 %r1034, p, 0xffffffff;
    @!p not.b32 %r1034, %r1034;
}

	// end inline asm
	and.b32  	%r1051, %r1034, %r1050;
	mov.b32 	%r1039, 64;
	// begin inline asm
	{
    .reg .pred p;
    and.b32 %r1037, %r1041, %r1039;    setp.ne.u32 p, %r1037, 0;
    vote.ballot.sync.b32 %r1037, p, 0xffffffff;
    @!p not.b32 %r1037, %r1037;
}

	// end inline asm
	and.b32  	%r1052, %r1037, %r1051;
	mov.b32 	%r1042, 128;
	// begin inline asm
	{
    .reg .pred p;
    and.b32 %r1040, %r1041, %r1042;    setp.ne.u32 p, %r1040, 0;
    vote.ballot.sync.b32 %r1040, p, 0xffffffff;
    @!p not.b32 %r1040, %r1040;
}

	// end inline asm
	and.b32  	%r1053, %r1040, %r1052;
	clz.b32 	%r1054, %r1053;
	sub.s32 	%r209, 31, %r1054;
	and.b32  	%r1055, %r780, %r1053;
	popc.b32 	%r210, %r1055;
	setp.ne.s32 	%p175, %r326, %r209;
	mov.b32 	%r2155, 0;
	@%p175 bra 	$L__BB11_193;
	shl.b32 	%r1056, %r1041, 2;
	add.s32 	%r1057, %r169, %r1056;
	atom.shared.add.u32 	%r2155, [%r1057], %r210;
$L__BB11_193:
	ld.param.u32 	%r2055, [_ZN3cub18CUB_300001_SM_10006detail10radix_sort29DeviceRadixSortOnesweepKernelINS1_5radix10policy_hubIffyE10Policy1000ELNS0_9SortOrderE0EffyiiNS1_21identity_decomposer_tEEEvPT5_SB_PT3_PKSC_PT1_PKSG_PT2_PKSK_T4_iiT6__param_9];
	shfl.sync.idx.b32	%r1083|%p176, %r2155, %r209, 31, -1;
	add.s32 	%r213, %r210, %r1083;
	setp.eq.s32 	%p177, %r2141, 2147483647;
	selp.b32 	%r1084, -2147483648, %r2141, %p177;
	shr.u32 	%r1085, %r1084, %r2055;
	and.b32  	%r1080, %r1085, %r171;
	mov.b32 	%r1060, 1;
	// begin inline asm
	{
    .reg .pred p;
    and.b32 %r1058, %r1080, %r1060;    setp.ne.u32 p, %r1058, 0;
    vote.ballot.sync.b32 %r1058, p, 0xffffffff;
    @!p not.b32 %r1058, %r1058;
}

	// end inline asm
	mov.b32 	%r1063, 2;
	// begin inline asm
	{
    .reg .pred p;
    and.b32 %r1061, %r1080, %r1063;    setp.ne.u32 p, %r1061, 0;
    vote.ballot.sync.b32 %r1061, p, 0xffffffff;
    @!p not.b32 %r1061, %r1061;
}

	// end inline asm
	and.b32  	%r1086, %r1061, %r1058;
	mov.b32 	%r1066, 4;
	// begin inline asm
	{
    .reg .pred p;
    and.b32 %r1064, %r1080, %r1066;    setp.ne.u32 p, %r1064, 0;
    vote.ballot.sync.b32 %r1064, p, 0xffffffff;
    @!p not.b32 %r1064, %r1064;
}

	// end inline asm
	and.b32  	%r1087, %r1064, %r1086;
	mov.b32 	%r1069, 8;
	// begin inline asm
	{
    .reg .pred p;
    and.b32 %r1067, %r1080, %r1069;    setp.ne.u32 p, %r1067, 0;
    vote.ballot.sync.b32 %r1067, p, 0xffffffff;
    @!p not.b32 %r1067, %r1067;
}

	// end inline asm
	and.b32  	%r1088, %r1067, %r1087;
	mov.b32 	%r1072, 16;
	// begin inline asm
	{
    .reg .pred p;
    and.b32 %r1070, %r1080, %r1072;    setp.ne.u32 p, %r1070, 0;
    vote.ballot.sync.b32 %r1070, p, 0xffffffff;
    @!p not.b32 %r1070, %r1070;
}

	// end inline asm
	and.b32  	%r1089, %r1070, %r1088;
	mov.b32 	%r1075, 32;
	// begin inline asm
	{
    .reg .pred p;
    and.b32 %r1073, %r1080, %r1075;    setp.ne.u32 p, %r1073, 0;
    vote.ballot.sync.b32 %r1073, p, 0xffffffff;
    @!p not.b32 %r1073, %r1073;
}

	// end inline asm
	and.b32  	%r1090, %r1073, %r1089;
	mov.b32 	%r1078, 64;
	// begin inline asm
	{
    .reg .pred p;
    and.b32 %r1076, %r1080, %r1078;    setp.ne.u32 p, %r1076, 0;
    vote.ballot.sync.b32 %r1076, p, 0xffffffff;
    @!p not.b32 %r1076, %r1076;
}

	// end inline asm
	and.b32  	%r1091, %r1076, %r1090;
	mov.b32 	%r1081, 128;
	// begin inline asm
	{
    .reg .pred p;
    and.b32 %r1079, %r1080, %r1081;    setp.ne.u32 p, %r1079, 0;
    vote.ballot.sync.b32 %r1079, p, 0xffffffff;
    @!p not.b32 %r1079, %r1079;
}

	// end inline asm
	and.b32  	%r1092, %r1079, %r1091;
	clz.b32 	%r1093, %r1092;
	sub.s32 	%r215, 31, %r1093;
	and.b32  	%r1094, %r780, %r1092;
	popc.b32 	%r216, %r1094;
	setp.ne.s32 	%p178, %r326, %r215;
	mov.b32 	%r2156, 0;
	@%p178 bra 	$L__BB11_195;
	shl.b32 	%r1095, %r1080, 2;
	add.s32 	%r1096, %r169, %r1095;
	atom.shared.add.u32 	%r2156, [%r1096], %r216;
$L__BB11_195:
	ld.param.u32 	%r2056, [_ZN3cub18CUB_300001_SM_10006detail10radix_sort29DeviceRadixSortOnesweepKernelINS1_5radix10policy_hubIffyE10Policy1000ELNS0_9SortOrderE0EffyiiNS1_21identity_decomposer_tEEEvPT5_SB_PT3_PKSC_PT1_PKSG_PT2_PKSK_T4_iiT6__param_9];
	shfl.sync.idx.b32	%r1122|%p179, %r2156, %r215, 31, -1;
	add.s32 	%r219, %r216, %r1122;
	setp.eq.s32 	%p180, %r2140, 2147483647;
	selp.b32 	%r1123, -2147483648, %r2140, %p180;
	shr.u32 	%r1124, %r1123, %r2056;
	and.b32  	%r1119, %r1124, %r171;
	mov.b32 	%r1099, 1;
	// begin inline asm
	{
    .reg .pred p;
    and.b32 %r1097, %r1119, %r1099;    setp.ne.u32 p, %r1097, 0;
    vote.ballot.sync.b32 %r1097, p, 0xffffffff;
    @!p not.b32 %r1097, %r1097;
}

	// end inline asm
	mov.b32 	%r1102, 2;
	// begin inline asm
	{
    .reg .pred p;
    and.b32 %r1100, %r1119, %r1102;    setp.ne.u32 p, %r1100, 0;
    vote.ballot.sync.b32 %r1100, p, 0xffffffff;
    @!p not.b32 %r1100, %r1100;
}

	// end inline asm
	and.b32  	%r1125, %r1100, %r1097;
	mov.b32 	%r1105, 4;
	// begin inline asm
	{
    .reg .pred p;
    and.b32 %r1103, %r1119, %r1105;    setp.ne.u32 p, %r1103, 0;
    vote.ballot.sync.b32 %r1103, p, 0xffffffff;
    @!p not.b32 %r1103, %r1103;
}

	// end inline asm
	and.b32  	%r1126, %r1103, %r1125;
	mov.b32 	%r1108, 8;
	// begin inline asm
	{
    .reg .pred p;
    and.b32 %r1106, %r1119, %r1108;    setp.ne.u32 p, %r1106, 0;
    vote.ballot.sync.b32 %r1106, p, 0xffffffff;
    @!p not.b32 %r1106, %r1106;
}

	// end inline asm
	and.b32  	%r1127, %r1106, %r1126;
	mov.b32 	%r1111, 16;
	// begin inline asm
	{
    .reg .pred p;
    and.b32 %r1109, %r1119, %r1111;    setp.ne.u32 p, %r1109, 0;
    vote.ballot.sync.b32 %r1109, p, 0xffffffff;
    @!p not.b32 %r1109, %r1109;
}

	// end inline asm
	and.b32  	%r1128, %r1109, %r1127;
	mov.b32 	%r1114, 32;
	// begin inline asm
	{
    .reg .pred p;
    and.b32 %r1112, %r1119, %r1114;    setp.ne.u32 p, %r1112, 0;
    vote.ballot.sync.b32 %r1112, p, 0xffffffff;
    @!p not.b32 %r1112, %r1112;
}

	// end inline asm
	and.b32  	%r1129, %r1112, %r1128;
	mov.b32 	%r1117, 64;
	// begin inline asm
	{
    .reg .pred p;
    and.b32 %r1115, %r1119, %r1117;    setp.ne.u32 p, %r1115, 0;
    vote.ballot.sync.b32 %r1115, p, 0xffffffff;
    @!p not.b32 %r1115, %r1115;
}

	// end inline asm
	and.b32  	%r1130, %r1115, %r1129;
	mov.b32 	%r1120, 128;
	// begin inline asm
	{
    .reg .pred p;
    and.b32 %r1118, %r1119, %r1120;    setp.ne.u32 p, %r1118, 0;
    vote.ballot.sync.b32 %r1118, p, 0xffffffff;
    @!p not.b32 %r1118, %r1118;
}

	// end inline asm
	and.b32  	%r1131, %r1118, %r1130;
	clz.b32 	%r1132, %r1131;
	sub.s32 	%r221, 31, %r1132;
	and.b32  	%r1133, %r780, %r1131;
	popc.b32 	%r222, %r1133;
	setp.ne.s32 	%p181, %r326, %r221;
	mov.b32 	%r2157, 0;
	@%p181 bra 	$L__BB11_197;
	shl.b32 	%r1134, %r1119, 2;
	add.s32 	%r1135, %r169, %r1134;
	atom.shared.add.u32 	%r2157, [%r1135], %r222;
$L__BB11_197:
	ld.param.u32 	%r2057, [_ZN3cub18CUB_300001_SM_10006detail10radix_sort29DeviceRadixSortOnesweepKernelINS1_5radix10policy_hubIffyE10Policy1000ELNS0_9SortOrderE0EffyiiNS1_21identity_decomposer_tEEEvPT5_SB_PT3_PKSC_PT1_PKSG_PT2_PKSK_T4_iiT6__param_9];
	shfl.sync.idx.b32	%r1161|%p182, %r2157, %r221, 31, -1;
	add.s32 	%r225, %r222, %r1161;
	setp.eq.s32 	%p183, %r2139, 2147483647;
	selp.b32 	%r1162, -2147483648, %r2139, %p183;
	shr.u32 	%r1163, %r1162, %r2057;
	and.b32  	%r1158, %r1163, %r171;
	mov.b32 	%r1138, 1;
	// begin inline asm
	{
    .reg .pred p;
    and.b32 %r1136, %r1158, %r1138;    setp.ne.u32 p, %r1136, 0;
    vote.ballot.sync.b32 %r1136, p, 0xffffffff;
    @!p not.b32 %r1136, %r1136;
}

	// end inline asm
	mov.b32 	%r1141, 2;
	// begin inline asm
	{
    .reg .pred p;
    and.b32 %r1139, %r1158, %r1141;    setp.ne.u32 p, %r1139, 0;
    vote.ballot.sync.b32 %r1139, p, 0xffffffff;
    @!p not.b32 %r1139, %r1139;
}

	// end inline asm
	and.b32  	%r1164, %r1139, %r1136;
	mov.b32 	%r1144, 4;
	// begin inline asm
	{
    .reg .pred p;
    and.b32 %r1142, %r1158, %r1144;    setp.ne.u32 p, %r1142, 0;
    vote.ballot.sync.b32 %r1142, p, 0xffffffff;
    @!p not.b32 %r1142, %r1142;
}

	// end inline asm
	and.b32  	%r1165, %r1142, %r1164;
	mov.b32 	%r1147, 8;
	// begin inline asm
	{
    .reg .pred p;
    and.b32 %r1145, %r1158, %r1147;    setp.ne.u32 p, %r1145, 0;
    vote.ballot.sync.b32 %r1145, p, 0xffffffff;
    @!p not.b32 %r1145, %r1145;
}

	// end inline asm
	and.b32  	%r1166, %r1145, %r1165;
	mov.b32 	%r1150, 16;
	// begin inline asm
	{
    .reg .pred p;
    and.b32 %r1148, %r1158, %r1150;    setp.ne.u32 p, %r1148, 0;
    vote.ballot.sync.b32 %r1148, p, 0xffffffff;
    @!p not.b32 %r1148, %r1148;
}

	// end inline asm
	and.b32  	%r1167, %r1148, %r1166;
	mov.b32 	%r1153, 32;
	// begin inline asm
	{
    .reg .pred p;
    and.b32 %r1151, %r1158, %r1153;    setp.ne.u32 p, %r1151, 0;
    vote.ballot.sync.b32 %r1151, p, 0xffffffff;
    @!p not.b32 %r1151, %r1151;
}

	// end inline asm
	and.b32  	%r1168, %r1151, %r1167;
	mov.b32 	%r1156, 64;
	// begin inline asm
	{
    .reg .pred p;
    and.b32 %r1154, %r1158, %r1156;    setp.ne.u32 p, %r1154, 0;
    vote.ballot.sync.b32 %r1154, p, 0xffffffff;
    @!p not.b32 %r1154, %r1154;
}

	// end inline asm
	and.b32  	%r1169, %r1154, %r1168;
	mov.b32 	%r1159, 128;
	// begin inline asm
	{
    .reg .pred p;
    and.b32 %r1157, %r1158, %r1159;    setp.ne.u32 p, %r1157, 0;
    vote.ballot.sync.b32 %r1157, p, 0xffffffff;
    @!p not.b32 %r1157, %r1157;
}

	// end inline asm
	and.b32  	%r1170, %r1157, %r1169;
	clz.b32 	%r1171, %r1170;
	sub.s32 	%r227, 31, %r1171;
	and.b32  	%r1172, %r780, %r1170;
	popc.b32 	%r228, %r1172;
	setp.ne.s32 	%p184, %r326, %r227;
	mov.b32 	%r2158, 0;
	@%p184 bra 	$L__BB11_199;
	shl.b32 	%r1177, %r1158, 2;
	add.s32 	%r1178, %r169, %r1177;
	atom.shared.add.u32 	%r2158, [%r1178], %r228;
$L__BB11_199:
	ld.param.u32 	%r2058, [_ZN3cub18CUB_300001_SM_10006detail10radix_sort29DeviceRadixSortOnesweepKernelINS1_5radix10policy_hubIffyE10Policy1000ELNS0_9SortOrderE0EffyiiNS1_21identity_decomposer_tEEEvPT5_SB_PT3_PKSC_PT1_PKSG_PT2_PKSK_T4_iiT6__param_9];
	shfl.sync.idx.b32	%r1204|%p185, %r2158, %r227, 31, -1;
	add.s32 	%r231, %r228, %r1204;
	setp.eq.s32 	%p186, %r2138, 2147483647;
	selp.b32 	%r1205, -2147483648, %r2138, %p186;
	shr.u32 	%r1206, %r1205, %r2058;
	and.b32  	%r1201, %r1206, %r171;
	mov.b32 	%r1181, 1;
	// begin inline asm
	{
    .reg .pred p;
    and.b32 %r1179, %r1201, %r1181;    setp.ne.u32 p, %r1179, 0;
    vote.ballot.sync.b32 %r1179, p, 0xffffffff;
    @!p not.b32 %r1179, %r1179;
}

	// end inline asm
	mov.b32 	%r1184, 2;
	// begin inline asm
	{
    .reg .pred p;
    and.b32 %r1182, %r1201, %r1184;    setp.ne.u32 p, %r1182, 0;
    vote.ballot.sync.b32 %r1182, p, 0xffffffff;
    @!p not.b32 %r1182, %r1182;
}

	// end inline asm
	and.b32  	%r1207, %r1182, %r1179;
	mov.b32 	%r1187, 4;
	// begin inline asm
	{
    .reg .pred p;
    and.b32 %r1185, %r1201, %r1187;    setp.ne.u32 p, %r1185, 0;
    vote.ballot.sync.b32 %r1185, p, 0xffffffff;
    @!p not.b32 %r1185, %r1185;
}

	// end inline asm
	and.b32  	%r1208, %r1185, %r1207;
	mov.b32 	%r1190, 8;
	// begin inline asm
	{
    .reg .pred p;
    and.b32 %r1188, %r1201, %r1190;    setp.ne.u32 p, %r1188, 0;
    vote.ballot.sync.b32 %r1188, p, 0xffffffff;
    @!p not.b32 %r1188, %r1188;
}

	// end inline asm
	and.b32  	%r1209, %r1188, %r1208;
	mov.b32 	%r1193, 16;
	// begin inline asm
	{
    .reg .pred p;
    and.b32 %r1191, %r1201, %r1193;    setp.ne.u32 p, %r1191, 0;
    vote.ballot.sync.b32 %r1191, p, 0xffffffff;
    @!p not.b32 %r1191, %r1191;
}

	// end inline asm
	and.b32  	%r1210, %r1191, %r1209;
	mov.b32 	%r1196, 32;
	// begin inline asm
	{
    .reg .pred p;
    and.b32 %r1194, %r1201, %r1196;    setp.ne.u32 p, %r1194, 0;
    vote.ballot.sync.b32 %r1194, p, 0xffffffff;
    @!p not.b32 %r1194, %r1194;
}

	// end inline asm
	and.b32  	%r1211, %r1194, %r1210;
	mov.b32 	%r1199, 64;
	// begin inline asm
	{
    .reg .pred p;
    and.b32 %r1197, %r1201, %r1199;    setp.ne.u32 p, %r1197, 0;
    vote.ballot.sync.b32 %r1197, p, 0xffffffff;
    @!p not.b32 %r1197, %r1197;
}

	// end inline asm
	and.b32  	%r1212, %r1197, %r1211;
	mov.b32 	%r1202, 128;
	// begin inline asm
	{
    .reg .pred p;
    and.b32 %r1200, %r1201, %r1202;    setp.ne.u32 p, %r1200, 0;
    vote.ballot.sync.b32 %r1200, p, 0xffffffff;
    @!p not.b32 %r1200, %r1200;
}

	// end inline asm
	and.b32  	%r1213, %r1200, %r1212;
	clz.b32 	%r1214, %r1213;
	sub.s32 	%r233, 31, %r1214;
	and.b32  	%r1215, %r780, %r1213;
	popc.b32 	%r234, %r1215;
	setp.ne.s32 	%p187, %r326, %r233;
	mov.b32 	%r2159, 0;
	@%p187 bra 	$L__BB11_201;
	shl.b32 	%r1220, %r1201, 2;
	add.s32 	%r1221, %r169, %r1220;
	atom.shared.add.u32 	%r2159, [%r1221], %r234;
$L__BB11_201:
	ld.param.u32 	%r2059, [_ZN3cub18CUB_300001_SM_10006detail10radix_sort29DeviceRadixSortOnesweepKernelINS1_5radix10policy_hubIffyE10Policy1000ELNS0_9SortOrderE0EffyiiNS1_21identity_decomposer_tEEEvPT5_SB_PT3_PKSC_PT1_PKSG_PT2_PKSK_T4_iiT6__param_9];
	shfl.sync.idx.b32	%r1247|%p188, %r2159, %r233, 31, -1;
	add.s32 	%r237, %r234, %r1247;
	setp.eq.s32 	%p189, %r2137, 2147483647;
	selp.b32 	%r1248, -2147483648, %r2137, %p189;
	shr.u32 	%r1249, %r1248, %r2059;
	and.b32  	%r1244, %r1249, %r171;
	mov.b32 	%r1224, 1;
	// begin inline asm
	{
    .reg .pred p;
    and.b32 %r1222, %r1244, %r1224;    setp.ne.u32 p, %r1222, 0;
    vote.ballot.sync.b32 %r1222, p, 0xffffffff;
    @!p not.b32 %r1222, %r1222;
}

	// end inline asm
	mov.b32 	%r1227, 2;
	// begin inline asm
	{
    .reg .pred p;
    and.b32 %r1225, %r1244, %r1227;    setp.ne.u32 p, %r1225, 0;
    vote.ballot.sync.b32 %r1225, p, 0xffffffff;
    @!p not.b32 %r1225, %r1225;
}

	// end inline asm
	and.b32  	%r1250, %r1225, %r1222;
	mov.b32 	%r1230, 4;
	// begin inline asm
	{
    .reg .pred p;
    and.b32 %r1228, %r1244, %r1230;    setp.ne.u32 p, %r1228, 0;
    vote.ballot.sync.b32 %r1228, p, 0xffffffff;
    @!p not.b32 %r1228, %r1228;
}

	// end inline asm
	and.b32  	%r1251, %r1228, %r1250;
	mov.b32 	%r1233, 8;
	// begin inline asm
	{
    .reg .pred p;
    and.b32 %r1231, %r1244, %r1233;    setp.ne.u32 p, %r1231, 0;
    vote.ballot.sync.b32 %r1231, p, 0xffffffff;
    @!p not.b32 %r1231, %r1231;
}

	// end inline asm
	and.b32  	%r1252, %r1231, %r1251;
	mov.b32 	%r1236, 16;
	// begin inline asm
	{
    .reg .pred p;
    and.b32 %r1234, %r1244, %r1236;    setp.ne.u32 p, %r1234, 0;
    vote.ballot.sync.b32 %r1234, p, 0xffffffff;
    @!p not.b32 %r1234, %r1234;
}

	// end inline asm
	and.b32  	%r1253, %r1234, %r1252;
	mov.b32 	%r1239, 32;
	// begin inline asm
	{
    .reg .pred p;
    and.b32 %r1237, %r1244, %r1239;    setp.ne.u32 p, %r1237, 0;
    vote.ballot.sync.b32 %r1237, p, 0xffffffff;
    @!p not.b32 %r1237, %r1237;
}

	// end inline asm
	and.b32  	%r1254, %r1237, %r1253;
	mov.b32 	%r1242, 64;
	// begin inline asm
	{
    .reg .pred p;
    and.b32 %r1240, %r1244, %r1242;    setp.ne.u32 p, %r1240, 0;
    vote.ballot.sync.b32 %r1240, p, 0xffffffff;
    @!p not.b32 %r1240, %r1240;
}

	// end inline asm
	and.b32  	%r1255, %r1240, %r1254;
	mov.b32 	%r1245, 128;
	// begin inline asm
	{
    .reg .pred p;
    and.b32 %r1243, %r1244, %r1245;    setp.ne.u32 p, %r1243, 0;
    vote.ballot.sync.b32 %r1243, p, 0xffffffff;
    @!p not.b32 %r1243, %r1243;
}

	// end inline asm
	and.b32  	%r1256, %r1243, %r1255;
	clz.b32 	%r1257, %r1256;
	sub.s32 	%r239, 31, %r1257;
	and.b32  	%r1258, %r780, %r1256;
	popc.b32 	%r240, %r1258;
	setp.ne.s32 	%p190, %r326, %r239;
	mov.b32 	%r2160, 0;
	@%p190 bra 	$L__BB11_203;
	shl.b32 	%r1263, %r1244, 2;
	add.s32 	%r1264, %r169, %r1263;
	atom.shared.add.u32 	%r2160, [%r1264], %r240;
$L__BB11_203:
	ld.param.u32 	%r2060, [_ZN3cub18CUB_300001_SM_10006detail10radix_sort29DeviceRadixSortOnesweepKernelINS1_5radix10policy_hubIffyE10Policy1000ELNS0_9SortOrderE0EffyiiNS1_21identity_decomposer_tEEEvPT5_SB_PT3_PKSC_PT1_PKSG_PT2_PKSK_T4_iiT6__param_9];
	shfl.sync.idx.b32	%r1290|%p191, %r2160, %r239, 31, -1;
	add.s32 	%r243, %r240, %r1290;
	setp.eq.s32 	%p192, %r2136, 2147483647;
	selp.b32 	%r1291, -2147483648, %r2136, %p192;
	shr.u32 	%r1292, %r1291, %r2060;
	and.b32  	%r1287, %r1292, %r171;
	mov.b32 	%r1267, 1;
	// begin inline asm
	{
    .reg .pred p;
    and.b32 %r1265, %r1287, %r1267;    setp.ne.u32 p, %r1265, 0;
    vote.ballot.sync.b32 %r1265, p, 0xffffffff;
    @!p not.b32 %r1265, %r1265;
}

	// end inline asm
	mov.b32 	%r1270, 2;
	// begin inline asm
	{
    .reg .pred p;
    and.b32 %r1268, %r1287, %r1270;    setp.ne.u32 p, %r1268, 0;
    vote.ballot.sync.b32 %r1268, p, 0xffffffff;
    @!p not.b32 %r1268, %r1268;
}

	// end inline asm
	and.b32  	%r1293, %r1268, %r1265;
	mov.b32 	%r1273, 4;
	// begin inline asm
	{
    .reg .pred p;
    and.b32 %r1271, %r1287, %r1273;    setp.ne.u32 p, %r1271, 0;
    vote.ballot.sync.b32 %r1271, p, 0xffffffff;
    @!p not.b32 %r1271, %r1271;
}

	// end inline asm
	and.b32  	%r1294, %r1271, %r1293;
	mov.b32 	%r1276, 8;
	// begin inline asm
	{
    .reg .pred p;
    and.b32 %r1274, %r1287, %r1276;    setp.ne.u32 p, %r1274, 0;
    vote.ballot.sync.b32 %r1274, p, 0xffffffff;
    @!p not.b32 %r1274, %r1274;
}

	// end inline asm
	and.b32  	%r1295, %r1274, %r1294;
	mov.b32 	%r1279, 16;
	// begin inline asm
	{
    .reg .pred p;
    and.b32 %r1277, %r1287, %r1279;    setp.ne.u32 p, %r1277, 0;
    vote.ballot.sync.b32 %r1277, p, 0xffffffff;
    @!p not.b32 %r1277, %r1277;
}

	// end inline asm
	and.b32  	%r1296, %r1277, %r1295;
	mov.b32 	%r1282, 32;
	// begin inline asm
	{
    .reg .pred p;
    and.b32 %r1280, %r1287, %r1282;    setp.ne.u32 p, %r1280, 0;
    vote.ballot.sync.b32 %r1280, p, 0xffffffff;
    @!p not.b32 %r1280, %r1280;
}

	// end inline asm
	and.b32  	%r1297, %r1280, %r1296;
	mov.b32 	%r1285, 64;
	// begin inline asm
	{
    .reg .pred p;
    and.b32 %r1283, %r1287, %r1285;    setp.ne.u32 p, %r1283, 0;
    vote.ballot.sync.b32 %r1283, p, 0xffffffff;
    @!p not.b32 %r1283, %r1283;
}

	// end inline asm
	and.b32  	%r1298, %r1283, %r1297;
	mov.b32 	%r1288, 128;
	// begin inline asm
	{
    .reg .pred p;
    and.b32 %r1286, %r1287, %r1288;    setp.ne.u32 p, %r1286, 0;
    vote.ballot.sync.b32 %r1286, p, 0xffffffff;
    @!p not.b32 %r1286, %r1286;
}

	// end inline asm
	and.b32  	%r1299, %r1286, %r1298;
	clz.b32 	%r1300, %r1299;
	sub.s32 	%r245, 31, %r1300;
	and.b32  	%r1301, %r780, %r1299;
	popc.b32 	%r246, %r1301;
	setp.ne.s32 	%p193, %r326, %r245;
	mov.b32 	%r2161, 0;
	@%p193 bra 	$L__BB11_205;
	shl.b32 	%r1306, %r1287, 2;
	add.s32 	%r1307, %r169, %r1306;
	atom.shared.add.u32 	%r2161, [%r1307], %r246;
$L__BB11_205:
	ld.param.u32 	%r2061, [_ZN3cub18CUB_300001_SM_10006detail10radix_sort29DeviceRadixSortOnesweepKernelINS1_5radix10policy_hubIffyE10Policy1000ELNS0_9SortOrderE0EffyiiNS1_21identity_decomposer_tEEEvPT5_SB_PT3_PKSC_PT1_PKSG_PT2_PKSK_T4_iiT6__param_9];
	shfl.sync.idx.b32	%r1333|%p194, %r2161, %r245, 31, -1;
	add.s32 	%r249, %r246, %r1333;
	setp.eq.s32 	%p195, %r2135, 2147483647;
	selp.b32 	%r1334, -2147483648, %r2135, %p195;
	shr.u32 	%r1335, %r1334, %r2061;
	and.b32  	%r1330, %r1335, %r171;
	mov.b32 	%r1310, 1;
	// begin inline asm
	{
    .reg .pred p;
    and.b32 %r1308, %r1330, %r1310;    setp.ne.u32 p, %r1308, 0;
    vote.ballot.sync.b32 %r1308, p, 0xffffffff;
    @!p not.b32 %r1308, %r1308;
}

	// end inline asm
	mov.b32 	%r1313, 2;
	// begin inline asm
	{
    .reg .pred p;
    and.b32 %r1311, %r1330, %r1313;    setp.ne.u32 p, %r1311, 0;
    vote.ballot.sync.b32 %r1311, p, 0xffffffff;
    @!p not.b32 %r1311, %r1311;
}

	// end inline asm
	and.b32  	%r1336, %r1311, %r1308;
	mov.b32 	%r1316, 4;
	// begin inline asm
	{
    .reg .pred p;
    and.b32 %r1314, %r1330, %r1316;    setp.ne.u32 p, %r1314, 0;
    vote.ballot.sync.b32 %r1314, p, 0xffffffff;
    @!p not.b32 %r1314, %r1314;
}

	// end inline asm
	and.b32  	%r1337, %r1314, %r1336;
	mov.b32 	%r1319, 8;
	// begin inline asm
	{
    .reg .pred p;
    and.b32 %r1317, %r1330, %r1319;    setp.ne.u32 p, %r1317, 0;
    vote.ballot.sync.b32 %r1317, p, 0xffffffff;
    @!p not.b32 %r1317, %r1317;
}

	// end inline asm
	and.b32  	%r1338, %r1317, %r1337;
	mov.b32 	%r1322, 16;
	// begin inline asm
	{
    .reg .pred p;
    and.b32 %r1320, %r1330, %r1322;    setp.ne.u32 p, %r1320, 0;
    vote.ballot.sync.b32 %r1320, p, 0xffffffff;
    @!p not.b32 %r1320, %r1320;
}

	// end inline asm
	and.b32  	%r1339, %r1320, %r1338;
	mov.b32 	%r1325, 32;
	// begin inline asm
	{
    .reg .pred p;
    and.b32 %r1323, %r1330, %r1325;    setp.ne.u32 p, %r1323, 0;
    vote.ballot.sync.b32 %r1323, p, 0xffffffff;
    @!p not.b32 %r1323, %r1323;
}

	// end inline asm
	and.b32  	%r1340, %r1323, %r1339;
	mov.b32 	%r1328, 64;
	// begin inline asm
	{
    .reg .pred p;
    and.b32 %r1326, %r1330, %r1328;    setp.ne.u32 p, %r1326, 0;
    vote.ballot.sync.b32 %r1326, p, 0xffffffff;
    @!p not.b32 %r1326, %r1326;
}

	// end inline asm
	and.b32  	%r1341, %r1326, %r1340;
	mov.b32 	%r1331, 128;
	// begin inline asm
	{
    .reg .pred p;
    and.b32 %r1329, %r1330, %r1331;    setp.ne.u32 p, %r1329, 0;
    vote.ballot.sync.b32 %r1329, p, 0xffffffff;
    @!p not.b32 %r1329, %r1329;
}

	// end inline asm
	and.b32  	%r1342, %r1329, %r1341;
	clz.b32 	%r1343, %r1342;
	sub.s32 	%r251, 31, %r1343;
	and.b32  	%r1344, %r780, %r1342;
	popc.b32 	%r252, %r1344;
	setp.ne.s32 	%p196, %r326, %r251;
	mov.b32 	%r2162, 0;
	@%p196 bra 	$L__BB11_207;
	shl.b32 	%r1349, %r1330, 2;
	add.s32 	%r1350, %r169, %r1349;
	atom.shared.add.u32 	%r2162, [%r1350], %r252;
$L__BB11_207:
	ld.param.u32 	%r2062, [_ZN3cub18CUB_300001_SM_10006detail10radix_sort29DeviceRadixSortOnesweepKernelINS1_5radix10policy_hubIffyE10Policy1000ELNS0_9SortOrderE0EffyiiNS1_21identity_decomposer_tEEEvPT5_SB_PT3_PKSC_PT1_PKSG_PT2_PKSK_T4_iiT6__param_9];
	shfl.sync.idx.b32	%r1376|%p197, %r2162, %r251, 31, -1;
	add.s32 	%r255, %r252, %r1376;
	setp.eq.s32 	%p198, %r2134, 2147483647;
	selp.b32 	%r1377, -2147483648, %r2134, %p198;
	shr.u32 	%r1378, %r1377, %r2062;
	and.b32  	%r1373, %r1378, %r171;
	mov.b32 	%r1353, 1;
	// begin inline asm
	{
    .reg .pred p;
    and.b32 %r1351, %r1373, %r1353;    setp.ne.u32 p, %r1351, 0;
    vote.ballot.sync.b32 %r1351, p, 0xffffffff;
    @!p not.b32 %r1351, %r1351;
}

	// end inline asm
	mov.b32 	%r1356, 2;
	// begin inline asm
	{
    .reg .pred p;
    and.b32 %r1354, %r1373, %r1356;    setp.ne.u32 p, %r1354, 0;
    vote.ballot.sync.b32 %r1354, p, 0xffffffff;
    @!p not.b32 %r1354, %r1354;
}

	// end inline asm
	and.b32  	%r1379, %r1354, %r1351;
	mov.b32 	%r1359, 4;
	// begin inline asm
	{
    .reg .pred p;
    and.b32 %r1357, %r1373, %r1359;    setp.ne.u32 p, %r1357, 0;
    vote.ballot.sync.b32 %r1357, p, 0xffffffff;
    @!p not.b32 %r1357, %r1357;
}

	// end inline asm
	and.b32  	%r1380, %r1357, %r1379;
	mov.b32 	%r1362, 8;
	// begin inline asm
	{
    .reg .pred p;
    and.b32 %r1360, %r1373, %r1362;    setp.ne.u32 p, %r1360, 0;
    vote.ballot.sync.b32 %r1360, p, 0xffffffff;
    @!p not.b32 %r1360, %r1360;
}

	// end inline asm
	and.b32  	%r1381, %r1360, %r1380;
	mov.b32 	%r1365, 16;
	// begin inline asm
	{
    .reg .pred p;
    and.b32 %r1363, %r1373, %r1365;    setp.ne.u32 p, %r1363, 0;
    vote.ballot.sync.b32 %r1363, p, 0xffffffff;
    @!p not.b32 %r1363, %r1363;
}

	// end inline asm
	and.b32  	%r1382, %r1363, %r1381;
	mov.b32 	%r1368, 32;
	// begin inline asm
	{
    .reg .pred p;
    and.b32 %r1366, %r1373, %r1368;    setp.ne.u32 p, %r1366, 0;
    vote.ballot.sync.b32 %r1366, p, 0xffffffff;
    @!p not.b32 %r1366, %r1366;
}

	// end inline asm
	and.b32  	%r1383, %r1366, %r1382;
	mov.b32 	%r1371, 64;
	// begin inline asm
	{
    .reg .pred p;
    and.b32 %r1369, %r1373, %r1371;    setp.ne.u32 p, %r1369, 0;
    vote.ballot.sync.b32 %r1369, p, 0xffffffff;
    @!p not.b32 %r1369, %r1369;
}

	// end inline asm
	and.b32  	%r1384, %r1369, %r1383;
	mov.b32 	%r1374, 128;
	// begin inline asm
	{
    .reg .pred p;
    and.b32 %r1372, %r1373, %r1374;    setp.ne.u32 p, %r1372, 0;
    vote.ballot.sync.b32 %r1372, p, 0xffffffff;
    @!p not.b32 %r1372, %r1372;
}

	// end inline asm
	and.b32  	%r1385, %r1372, %r1384;
	clz.b32 	%r1386, %r1385;
	sub.s32 	%r257, 31, %r1386;
	and.b32  	%r1387, %r780, %r1385;
	popc.b32 	%r258, %r1387;
	setp.ne.s32 	%p199, %r326, %r257;
	mov.b32 	%r2163, 0;
	@%p199 bra 	$L__BB11_209;
	shl.b32 	%r1392, %r1373, 2;
	add.s32 	%r1393, %r169, %r1392;
	atom.shared.add.u32 	%r2163, [%r1393], %r258;
$L__BB11_209:
	ld.param.u32 	%r2063, [_ZN3cub18CUB_300001_SM_10006detail10radix_sort29DeviceRadixSortOnesweepKernelINS1_5radix10policy_hubIffyE10Policy1000ELNS0_9SortOrderE0EffyiiNS1_21identity_decomposer_tEEEvPT5_SB_PT3_PKSC_PT1_PKSG_PT2_PKSK_T4_iiT6__param_9];
	shfl.sync.idx.b32	%r1419|%p200, %r2163, %r257, 31, -1;
	add.s32 	%r261, %r258, %r1419;
	setp.eq.s32 	%p201, %r2133, 2147483647;
	selp.b32 	%r1420, -2147483648, %r2133, %p201;
	shr.u32 	%r1421, %r1420, %r2063;
	and.b32  	%r1416, %r1421, %r171;
	mov.b32 	%r1396, 1;
	// begin inline asm
	{
    .reg .pred p;
    and.b32 %r1394, %r1416, %r1396;    setp.ne.u32 p, %r1394, 0;
    vote.ballot.sync.b32 %r1394, p, 0xffffffff;
    @!p not.b32 %r1394, %r1394;
}

	// end inline asm
	mov.b32 	%r1399, 2;
	// begin inline asm
	{
    .reg .pred p;
    and.b32 %r1397, %r1416, %r1399;    setp.ne.u32 p, %r1397, 0;
    vote.ballot.sync.b32 %r1397, p, 0xffffffff;
    @!p not.b32 %r1397, %r1397;
}

	// end inline asm
	and.b32  	%r1422, %r1397, %r1394;
	mov.b32 	%r1402, 4;
	// begin inline asm
	{
    .reg .pred p;
    and.b32 %r1400, %r1416, %r1402;    setp.ne.u32 p, %r1400, 0;
    vote.ballot.sync.b32 %r1400, p, 0xffffffff;
    @!p not.b32 %r1400, %r1400;
}

	// end inline asm
	and.b32  	%r1423, %r1400, %r1422;
	mov.b32 	%r1405, 8;
	// begin inline asm
	{
    .reg .pred p;
    and.b32 %r1403, %r1416, %r1405;    setp.ne.u32 p, %r1403, 0;
    vote.ballot.sync.b32 %r1403, p, 0xffffffff;
    @!p not.b32 %r1403, %r1403;
}

	// end inline asm
	and.b32  	%r1424, %r1403, %r1423;
	mov.b32 	%r1408, 16;
	// begin inline asm
	{
    .reg .pred p;
    and.b32 %r1406, %r1416, %r1408;    setp.ne.u32 p, %r1406, 0;
    vote.ballot.sync.b32 %r1406, p, 0xffffffff;
    @!p not.b32 %r1406, %r1406;
}

	// end inline asm
	and.b32  	%r1425, %r1406, %r1424;
	mov.b32 	%r1411, 32;
	// begin inline asm
	{
    .reg .pred p;
    and.b32 %r1409, %r1416, %r1411;    setp.ne.u32 p, %r1409, 0;
    vote.ballot.sync.b32 %r1409, p, 0xffffffff;
    @!p not.b32 %r1409, %r1409;
}

	// end inline asm
	and.b32  	%r1426, %r1409, %r1425;
	mov.b32 	%r1414, 64;
	// begin inline asm
	{
    .reg .pred p;
    and.b32 %r1412, %r1416, %r1414;    setp.ne.u32 p, %r1412, 0;
    vote.ballot.sync.b32 %r1412, p, 0xffffffff;
    @!p not.b32 %r1412, %r1412;
}

	// end inline asm
	and.b32  	%r1427, %r1412, %r1426;
	mov.b32 	%r1417, 128;
	// begin inline asm
	{
    .reg .pred p;
    and.b32 %r1415, %r1416, %r1417;    setp.ne.u32 p, %r1415, 0;
    vote.ballot.sync.b32 %r1415, p, 0xffffffff;
    @!p not.b32 %r1415, %r1415;
}

	// end inline asm
	and.b32  	%r1428, %r1415, %r1427;
	clz.b32 	%r1429, %r1428;
	sub.s32 	%r263, 31, %r1429;
	and.b32  	%r1430, %r780, %r1428;
	popc.b32 	%r264, %r1430;
	setp.ne.s32 	%p202, %r326, %r263;
	mov.b32 	%r2164, 0;
	@%p202 bra 	$L__BB11_211;
	shl.b32 	%r1431, %r1, 5;
	and.b32  	%r1432, %r1431, 31744;
	add.s32 	%r1434, %r390, %r1432;
	shl.b32 	%r1435, %r1416, 2;
	add.s32 	%r1436, %r1434, %r1435;
	atom.shared.add.u32 	%r2164, [%r1436], %r264;
$L__BB11_211:
	ld.param.u32 	%r2064, [_ZN3cub18CUB_300001_SM_10006detail10radix_sort29DeviceRadixSortOnesweepKernelINS1_5radix10policy_hubIffyE10Policy1000ELNS0_9SortOrderE0EffyiiNS1_21identity_decomposer_tEEEvPT5_SB_PT3_PKSC_PT1_PKSG_PT2_PKSK_T4_iiT6__param_9];
	shfl.sync.idx.b32	%r1462|%p203, %r2164, %r263, 31, -1;
	add.s32 	%r267, %r264, %r1462;
	setp.eq.s32 	%p204, %r2132, 2147483647;
	selp.b32 	%r1463, -2147483648, %r2132, %p204;
	shr.u32 	%r1464, %r1463, %r2064;
	and.b32  	%r1459, %r1464, %r171;
	mov.b32 	%r1439, 1;
	// begin inline asm
	{
    .reg .pred p;
    and.b32 %r1437, %r1459, %r1439;    setp.ne.u32 p, %r1437, 0;
    vote.ballot.sync.b32 %r1437, p, 0xffffffff;
    @!p not.b32 %r1437, %r1437;
}

	// end inline asm
	mov.b32 	%r1442, 2;
	// begin inline asm
	{
    .reg .pred p;
    and.b32 %r1440, %r1459, %r1442;    setp.ne.u32 p, %r1440, 0;
    vote.ballot.sync.b32 %r1440, p, 0xffffffff;
    @!p not.b32 %r1440, %r1440;
}

	// end inline asm
	and.b32  	%r1465, %r1440, %r1437;
	mov.b32 	%r1445, 4;
	// begin inline asm
	{
    .reg .pred p;
    and.b32 %r1443, %r1459, %r1445;    setp.ne.u32 p, %r1443, 0;
    vote.ballot.sync.b32 %r1443, p, 0xffffffff;
    @!p not.b32 %r1443, %r1443;
}

	// end inline asm
	and.b32  	%r1466, %r1443, %r1465;
	mov.b32 	%r1448, 8;
	// begin inline asm
	{
    .reg .pred p;
    and.b32 %r1446, %r1459, %r1448;    setp.ne.u32 p, %r1446, 0;
    vote.ballot.sync.b32 %r1446, p, 0xffffffff;
    @!p not.b32 %r1446, %r1446;
}

	// end inline asm
	and.b32  	%r1467, %r1446, %r1466;
	mov.b32 	%r1451, 16;
	// begin inline asm
	{
    .reg .pred p;
    and.b32 %r1449, %r1459, %r1451;    setp.ne.u32 p, %r1449, 0;
    vote.ballot.sync.b32 %r1449, p, 0xffffffff;
    @!p not.b32 %r1449, %r1449;
}

	// end inline asm
	and.b32  	%r1468, %r1449, %r1467;
	mov.b32 	%r1454, 32;
	// begin inline asm
	{
    .reg .pred p;
    and.b32 %r1452, %r1459, %r1454;    setp.ne.u32 p, %r1452, 0;
    vote.ballot.sync.b32 %r1452, p, 0xffffffff;
    @!p not.b32 %r1452, %r1452;
}

	// end inline asm
	and.b32  	%r1469, %r1452, %r1468;
	mov.b32 	%r1457, 64;
	// begin inline asm
	{
    .reg .pred p;
    and.b32 %r1455, %r1459, %r1457;    setp.ne.u32 p, %r1455, 0;
    vote.ballot.sync.b32 %r1455, p, 0xffffffff;
    @!p not.b32 %r1455, %r1455;
}

	// end inline asm
	and.b32  	%r1470, %r1455, %r1469;
	mov.b32 	%r1460, 128;
	// begin inline asm
	{
    .reg .pred p;
    and.b32 %r1458, %r1459, %r1460;    setp.ne.u32 p, %r1458, 0;
    vote.ballot.sync.b32 %r1458, p, 0xffffffff;
    @!p not.b32 %r1458, %r1458;
}

	// end inline asm
	and.b32  	%r1471, %r1458, %r1470;
	clz.b32 	%r1472, %r1471;
	sub.s32 	%r269, 31, %r1472;
	and.b32  	%r1473, %r780, %r1471;
	popc.b32 	%r270, %r1473;
	setp.ne.s32 	%p205, %r326, %r269;
	mov.b32 	%r2165, 0;
	@%p205 bra 	$L__BB11_213;
	shl.b32 	%r1478, %r1459, 2;
	add.s32 	%r1479, %r169, %r1478;
	atom.shared.add.u32 	%r2165, [%r1479], %r270;
$L__BB11_213:
	setp.gt.u32 	%p206, %r1, 255;
	shfl.sync.idx.b32	%r1480|%p207, %r2165, %r269, 31, -1;
	add.s32 	%r1481, %r270, %r1480;
	bar.sync 	0;
	shl.b32 	%r1482, %r177, 2;
	add.s32 	%r273, %r390, %r1482;
	st.shared.u32 	[%r273+-4], %r2148;
	shl.b32 	%r1484, %r183, 2;
	add.s32 	%r274, %r390, %r1484;
	st.shared.u32 	[%r274+-4], %r2147;
	shl.b32 	%r1485, %r189, 2;
	add.s32 	%r275, %r390, %r1485;
	st.shared.u32 	[%r275+-4], %r2146;
	shl.b32 	%r1486, %r195, 2;
	add.s32 	%r276, %r390, %r1486;
	st.shared.u32 	[%r276+-4], %r2145;
	shl.b32 	%r1487, %r201, 2;
	add.s32 	%r277, %r390, %r1487;
	st.shared.u32 	[%r277+-4], %r2144;
	shl.b32 	%r1488, %r207, 2;
	add.s32 	%r278, %r390, %r1488;
	st.shared.u32 	[%r278+-4], %r2143;
	shl.b32 	%r1489, %r213, 2;
	add.s32 	%r279, %r390, %r1489;
	st.shared.u32 	[%r279+-4], %r2142;
	shl.b32 	%r1490, %r219, 2;
	add.s32 	%r280, %r390, %r1490;
	st.shared.u32 	[%r280+-4], %r2141;
	shl.b32 	%r1491, %r225, 2;
	add.s32 	%r281, %r390, %r1491;
	st.shared.u32 	[%r281+-4], %r2140;
	shl.b32 	%r1492, %r231, 2;
	add.s32 	%r282, %r390, %r1492;
	st.shared.u32 	[%r282+-4], %r2139;
	shl.b32 	%r1493, %r237, 2;
	add.s32 	%r283, %r390, %r1493;
	st.shared.u32 	[%r283+-4], %r2138;
	shl.b32 	%r1494, %r243, 2;
	add.s32 	%r284, %r390, %r1494;
	st.shared.u32 	[%r284+-4], %r2137;
	shl.b32 	%r1495, %r249, 2;
	add.s32 	%r285, %r390, %r1495;
	st.shared.u32 	[%r285+-4], %r2136;
	shl.b32 	%r1496, %r255, 2;
	add.s32 	%r286, %r390, %r1496;
	st.shared.u32 	[%r286+-4], %r2135;
	shl.b32 	%r1497, %r261, 2;
	add.s32 	%r287, %r390, %r1497;
	st.shared.u32 	[%r287+-4], %r2134;
	shl.b32 	%r1498, %r267, 2;
	add.s32 	%r288, %r390, %r1498;
	st.shared.u32 	[%r288+-4], %r2133;
	shl.b32 	%r1499, %r1481, 2;
	add.s32 	%r289, %r390, %r1499;
	st.shared.u32 	[%r289+-4], %r2132;
	shl.b32 	%r1500, %r1, 3;
	add.s32 	%r1501, %r390, %r1500;
	add.s32 	%r290, %r1501, 26112;
	@%p206 bra 	$L__BB11_221;
	ld.param.u64 	%rd437, [_ZN3cub18CUB_300001_SM_10006detail10radix_sort29DeviceRadixSortOnesweepKernelINS1_5radix10policy_hubIffyE10Policy1000ELNS0_9SortOrderE0EffyiiNS1_21identity_decomposer_tEEEvPT5_SB_PT3_PKSC_PT1_PKSG_PT2_PKSK_T4_iiT6__param_3];
	cvta.to.global.u64 	%rd94, %rd437;
	shl.b64 	%rd95, %rd9, 3;
	add.s64 	%rd96, %rd94, %rd95;
	ld.global.u64 	%rd97, [%rd96];
	cvt.s64.s32 	%rd98, %r168;
	sub.s64 	%rd456, %rd97, %rd98;
	st.shared.u64 	[%r290], %rd456;
	setp.lt.s32 	%p208, %r4, 1;
	mov.u32 	%r2169, %r2127;
	@%p208 bra 	$L__BB11_220;
	mov.b32 	%r2167, -1;
	mov.u32 	%r2166, %r4;
	mov.u32 	%r2169, %r2127;
$L__BB11_216:
	ld.param.u64 	%rd430, [_ZN3cub18CUB_300001_SM_10006detail10radix_sort29DeviceRadixSortOnesweepKernelINS1_5radix10policy_hubIffyE10Policy1000ELNS0_9SortOrderE0EffyiiNS1_21identity_decomposer_tEEEvPT5_SB_PT3_PKSC_PT1_PKSG_PT2_PKSK_T4_iiT6__param_0];
	add.s32 	%r294, %r2166, -1;
	shl.b32 	%r1503, %r294, 8;
	add.s32 	%r1504, %r1503, %r1;
	cvta.to.global.u64 	%rd99, %rd430;
	mul.wide.s32 	%rd100, %r1504, 4;
	add.s64 	%rd19, %rd99, %rd100;
$L__BB11_217:
	membar.cta;
	ld.volatile.global.u32 	%r295, [%rd19];
	setp.eq.s32 	%p209, %r295, 0;
	@%p209 bra 	$L__BB11_217;
	and.b32  	%r1505, %r295, 1073741823;
	add.s32 	%r2169, %r1505, %r2169;
	setp.gt.s32 	%p210, %r295, -1;
	vote.sync.ballot.b32 	%r2167, %p210, %r2167;
	setp.gt.u32 	%p212, %r2166, 1;
	and.pred  	%p213, %p210, %p212;
	mov.u32 	%r2166, %r294;
	@%p213 bra 	$L__BB11_216;
	ld.shared.u64 	%rd456, [%r290];
$L__BB11_220:
	ld.param.u64 	%rd431, [_ZN3cub18CUB_300001_SM_10006detail10radix_sort29DeviceRadixSortOnesweepKernelINS1_5radix10policy_hubIffyE10Policy1000ELNS0_9SortOrderE0EffyiiNS1_21identity_decomposer_tEEEvPT5_SB_PT3_PKSC_PT1_PKSG_PT2_PKSK_T4_iiT6__param_0];
	or.b32  	%r1506, %r2169, -2147483648;
	cvta.to.global.u64 	%rd101, %rd431;
	add.s64 	%rd103, %rd101, %rd59;
	st.volatile.global.u32 	[%rd103], %r1506;
	sub.s32 	%r1509, %r2169, %r2127;
	cvt.s64.s32 	%rd104, %r1509;
	add.s64 	%rd105, %rd456, %rd104;
	st.shared.u64 	[%r290], %rd105;
$L__BB11_221:
	ld.param.u32 	%r2040, [_ZN3cub18CUB_300001_SM_10006detail10radix_sort29DeviceRadixSortOnesweepKernelINS1_5radix10policy_hubIffyE10Policy1000ELNS0_9SortOrderE0EffyiiNS1_21identity_decomposer_tEEEvPT5_SB_PT3_PKSC_PT1_PKSG_PT2_PKSK_T4_iiT6__param_8];
	ld.param.u64 	%rd434, [_ZN3cub18CUB_300001_SM_10006detail10radix_sort29DeviceRadixSortOnesweepKernelINS1_5radix10policy_hubIffyE10Policy1000ELNS0_9SortOrderE0EffyiiNS1_21identity_decomposer_tEEEvPT5_SB_PT3_PKSC_PT1_PKSG_PT2_PKSK_T4_iiT6__param_2];
	setp.gt.u32 	%p214, %r1, 255;
	mad.lo.s32 	%r299, %r4, 6528, 6528;
	setp.lt.s32 	%p215, %r299, %r2040;
	setp.eq.s64 	%p216, %rd434, 0;
	or.pred  	%p217, %p216, %p215;
	or.pred  	%p218, %p214, %p217;
	@%p218 bra 	$L__BB11_223;
	ld.param.u64 	%rd435, [_ZN3cub18CUB_300001_SM_10006detail10radix_sort29DeviceRadixSortOnesweepKernelINS1_5radix10policy_hubIffyE10Policy1000ELNS0_9SortOrderE0EffyiiNS1_21identity_decomposer_tEEEvPT5_SB_PT3_PKSC_PT1_PKSG_PT2_PKSK_T4_iiT6__param_2];
	ld.shared.u64 	%rd106, [%r290];
	cvt.s64.s32 	%rd107, %r2127;
	cvt.s64.s32 	%rd108, %r168;
	add.s64 	%rd109, %rd108, %rd107;
	add.s64 	%rd110, %rd109, %rd106;
	cvta.to.global.u64 	%rd111, %rd435;
	shl.b64 	%rd112, %rd9, 3;
	add.s64 	%rd113, %rd111, %rd112;
	st.global.u64 	[%rd113], %rd110;
$L__BB11_223:
	ld.param.u32 	%r2041, [_ZN3cub18CUB_300001_SM_10006detail10radix_sort29DeviceRadixSortOnesweepKernelINS1_5radix10policy_hubIffyE10Policy1000ELNS0_9SortOrderE0EffyiiNS1_21identity_decomposer_tEEEvPT5_SB_PT3_PKSC_PT1_PKSG_PT2_PKSK_T4_iiT6__param_8];
	ld.param.u64 	%rd438, [_ZN3cub18CUB_300001_SM_10006detail10radix_sort29DeviceRadixSortOnesweepKernelINS1_5radix10policy_hubIffyE10Policy1000ELNS0_9SortOrderE0EffyiiNS1_21identity_decomposer_tEEEvPT5_SB_PT3_PKSC_PT1_PKSG_PT2_PKSK_T4_iiT6__param_4];
	cvta.to.global.u64 	%rd22, %rd438;
	setp.gt.s32 	%p219, %r299, %r2041;
	bar.sync 	0;
	@%p219 bra 	$L__BB11_225;
	ld.param.u32 	%r2065, [_ZN3cub18CUB_300001_SM_10006detail10radix_sort29DeviceRadixSortOnesweepKernelINS1_5radix10policy_hubIffyE10Policy1000ELNS0_9SortOrderE0EffyiiNS1_21identity_decomposer_tEEEvPT5_SB_PT3_PKSC_PT1_PKSG_PT2_PKSK_T4_iiT6__param_9];
	ld.shared.u32 	%r1512, [%r118];
	setp.eq.s32 	%p220, %r1512, 2147483647;
	selp.b32 	%r1513, -2147483648, %r1512, %p220;
	shr.u32 	%r1514, %r1513, %r2065;
	and.b32  	%r1515, %r1514, %r171;
	shl.b32 	%r1516, %r1515, 3;
	add.s32 	%r1518, %r390, 26112;
	add.s32 	%r1519, %r1518, %r1516;
	ld.shared.u64 	%rd114, [%r1519];
	add.s64 	%rd115, %rd114, %rd9;
	setp.gt.s32 	%p221, %r1512, -1;
	selp.b32 	%r1520, -1, -2147483648, %p221;
	xor.b32  	%r1521, %r1520, %r1512;
	shl.b64 	%rd116, %rd115, 2;
	add.s64 	%rd117, %rd22, %rd116;
	st.global.u32 	[%rd117], %r1521;
	bar.warp.sync 	-1;
	ld.shared.u32 	%r1522, [%r118+1536];
	setp.eq.s32 	%p222, %r1522, 2147483647;
	selp.b32 	%r1523, -2147483648, %r1522, %p222;
	shr.u32 	%r1524, %r1523, %r2065;
	and.b32  	%r1525, %r1524, %r171;
	shl.b32 	%r1526, %r1525, 3;
	add.s32 	%r1527, %r1518, %r1526;
	ld.shared.u64 	%rd118, [%r1527];
	add.s64 	%rd119, %rd118, %rd9;
	setp.gt.s32 	%p223, %r1522, -1;
	selp.b32 	%r1528, -1, -2147483648, %p223;
	xor.b32  	%r1529, %r1528, %r1522;
	shl.b64 	%rd120, %rd119, 2;
	add.s64 	%rd121, %rd22, %rd120;
	st.global.u32 	[%rd121+1536], %r1529;
	bar.warp.sync 	-1;
	ld.shared.u32 	%r1530, [%r118+3072];
	setp.eq.s32 	%p224, %r1530, 2147483647;
	selp.b32 	%r1531, -2147483648, %r1530, %p224;
	shr.u32 	%r1532, %r1531, %r2065;
	and.b32  	%r1533, %r1532, %r171;
	shl.b32 	%r1534, %r1533, 3;
	add.s32 	%r1535, %r1518, %r1534;
	ld.shared.u64 	%rd122, [%r1535];
	add.s64 	%rd123, %rd122, %rd9;
	setp.gt.s32 	%p225, %r1530, -1;
	selp.b32 	%r1536, -1, -2147483648, %p225;
	xor.b32  	%r1537, %r1536, %r1530;
	shl.b64 	%rd124, %rd123, 2;
	add.s64 	%rd125, %rd22, %rd124;
	st.global.u32 	[%rd125+3072], %r1537;
	bar.warp.sync 	-1;
	ld.shared.u32 	%r1538, [%r118+4608];
	setp.eq.s32 	%p226, %r1538, 2147483647;
	selp.b32 	%r1539, -2147483648, %r1538, %p226;
	shr.u32 	%r1540, %r1539, %r2065;
	and.b32  	%r1541, %r1540, %r171;
	shl.b32 	%r1542, %r1541, 3;
	add.s32 	%r1543, %r1518, %r1542;
	ld.shared.u64 	%rd126, [%r1543];
	add.s64 	%rd127, %rd126, %rd9;
	setp.gt.s32 	%p227, %r1538, -1;
	selp.b32 	%r1544, -1, -2147483648, %p227;
	xor.b32  	%r1545, %r1544, %r1538;
	shl.b64 	%rd128, %rd127, 2;
	add.s64 	%rd129, %rd22, %rd128;
	st.global.u32 	[%rd129+4608], %r1545;
	bar.warp.sync 	-1;
	ld.shared.u32 	%r1546, [%r118+6144];
	setp.eq.s32 	%p228, %r1546, 2147483647;
	selp.b32 	%r1547, -2147483648, %r1546, %p228;
	shr.u32 	%r1548, %r1547, %r2065;
	and.b32  	%r1549, %r1548, %r171;
	shl.b32 	%r1550, %r1549, 3;
	add.s32 	%r1551, %r1518, %r1550;
	ld.shared.u64 	%rd130, [%r1551];
	add.s64 	%rd131, %rd130, %rd9;
	setp.gt.s32 	%p229, %r1546, -1;
	selp.b32 	%r1552, -1, -2147483648, %p229;
	xor.b32  	%r1553, %r1552, %r1546;
	shl.b64 	%rd132, %rd131, 2;
	add.s64 	%rd133, %rd22, %rd132;
	st.global.u32 	[%rd133+6144], %r1553;
	bar.warp.sync 	-1;
	ld.shared.u32 	%r1554, [%r118+7680];
	setp.eq.s32 	%p230, %r1554, 2147483647;
	selp.b32 	%r1555, -2147483648, %r1554, %p230;
	shr.u32 	%r1556, %r1555, %r2065;
	and.b32  	%r1557, %r1556, %r171;
	shl.b32 	%r1558, %r1557, 3;
	add.s32 	%r1559, %r1518, %r1558;
	ld.shared.u64 	%rd134, [%r1559];
	add.s64 	%rd135, %rd134, %rd9;
	setp.gt.s32 	%p231, %r1554, -1;
	selp.b32 	%r1560, -1, -2147483648, %p231;
	xor.b32  	%r1561, %r1560, %r1554;
	shl.b64 	%rd136, %rd135, 2;
	add.s64 	%rd137, %rd22, %rd136;
	st.global.u32 	[%rd137+7680], %r1561;
	bar.warp.sync 	-1;
	ld.shared.u32 	%r1562, [%r118+9216];
	setp.eq.s32 	%p232, %r1562, 2147483647;
	selp.b32 	%r1563, -2147483648, %r1562, %p232;
	shr.u32 	%r1564, %r1563, %r2065;
	and.b32  	%r1565, %r1564, %r171;
	shl.b32 	%r1566, %r1565, 3;
	add.s32 	%r1567, %r1518, %r1566;
	ld.shared.u64 	%rd138, [%r1567];
	add.s64 	%rd139, %rd138, %rd9;
	setp.gt.s32 	%p233, %r1562, -1;
	selp.b32 	%r1568, -1, -2147483648, %p233;
	xor.b32  	%r1569, %r1568, %r1562;
	shl.b64 	%rd140, %rd139, 2;
	add.s64 	%rd141, %rd22, %rd140;
	st.global.u32 	[%rd141+9216], %r1569;
	bar.warp.sync 	-1;
	ld.shared.u32 	%r1570, [%r118+10752];
	setp.eq.s32 	%p234, %r1570, 2147483647;
	selp.b32 	%r1571, -2147483648, %r1570, %p234;
	shr.u32 	%r1572, %r1571, %r2065;
	and.b32  	%r1573, %r1572, %r171;
	shl.b32 	%r1574, %r1573, 3;
	add.s32 	%r1575, %r1518, %r1574;
	ld.shared.u64 	%rd142, [%r1575];
	add.s64 	%rd143, %rd142, %rd9;
	setp.gt.s32 	%p235, %r1570, -1;
	selp.b32 	%r1576, -1, -2147483648, %p235;
	xor.b32  	%r1577, %r1576, %r1570;
	shl.b64 	%rd144, %rd143, 2;
	add.s64 	%rd145, %rd22, %rd144;
	st.global.u32 	[%rd145+10752], %r1577;
	bar.warp.sync 	-1;
	ld.shared.u32 	%r1578, [%r118+12288];
	setp.eq.s32 	%p236, %r1578, 2147483647;
	selp.b32 	%r1579, -2147483648, %r1578, %p236;
	shr.u32 	%r1580, %r1579, %r2065;
	and.b32  	%r1581, %r1580, %r171;
	shl.b32 	%r1582, %r1581, 3;
	add.s32 	%r1583, %r1518, %r1582;
	ld.shared.u64 	%rd146, [%r1583];
	add.s64 	%rd147, %rd146, %rd9;
	setp.gt.s32 	%p237, %r1578, -1;
	selp.b32 	%r1584, -1, -2147483648, %p237;
	xor.b32  	%r1585, %r1584, %r1578;
	shl.b64 	%rd148, %rd147, 2;
	add.s64 	%rd149, %rd22, %rd148;
	st.global.u32 	[%rd149+12288], %r1585;
	bar.warp.sync 	-1;
	ld.shared.u32 	%r1586, [%r118+13824];
	setp.eq.s32 	%p238, %r1586, 2147483647;
	selp.b32 	%r1587, -2147483648, %r1586, %p238;
	shr.u32 	%r1588, %r1587, %r2065;
	and.b32  	%r1589, %r1588, %r171;
	shl.b32 	%r1590, %r1589, 3;
	add.s32 	%r1591, %r1518, %r1590;
	ld.shared.u64 	%rd150, [%r1591];
	add.s64 	%rd151, %rd150, %rd9;
	setp.gt.s32 	%p239, %r1586, -1;
	selp.b32 	%r1592, -1, -2147483648, %p239;
	xor.b32  	%r1593, %r1592, %r1586;
	shl.b64 	%rd152, %rd151, 2;
	add.s64 	%rd153, %rd22, %rd152;
	st.global.u32 	[%rd153+13824], %r1593;
	bar.warp.sync 	-1;
	ld.shared.u32 	%r1594, [%r118+15360];
	setp.eq.s32 	%p240, %r1594, 2147483647;
	selp.b32 	%r1595, -2147483648, %r1594, %p240;
	shr.u32 	%r1596, %r1595, %r2065;
	and.b32  	%r1597, %r1596, %r171;
	shl.b32 	%r1598, %r1597, 3;
	add.s32 	%r1599, %r1518, %r1598;
	ld.shared.u64 	%rd154, [%r1599];
	add.s64 	%rd155, %rd154, %rd9;
	setp.gt.s32 	%p241, %r1594, -1;
	selp.b32 	%r1600, -1, -2147483648, %p241;
	xor.b32  	%r1601, %r1600, %r1594;
	shl.b64 	%rd156, %rd155, 2;
	add.s64 	%rd157, %rd22, %rd156;
	st.global.u32 	[%rd157+15360], %r1601;
	bar.warp.sync 	-1;
	ld.shared.u32 	%r1602, [%r118+16896];
	setp.eq.s32 	%p242, %r1602, 2147483647;
	selp.b32 	%r1603, -2147483648, %r1602, %p242;
	shr.u32 	%r1604, %r1603, %r2065;
	and.b32  	%r1605, %r1604, %r171;
	shl.b32 	%r1606, %r1605, 3;
	add.s32 	%r1607, %r1518, %r1606;
	ld.shared.u64 	%rd158, [%r1607];
	add.s64 	%rd159, %rd158, %rd9;
	setp.gt.s32 	%p243, %r1602, -1;
	selp.b32 	%r1608, -1, -2147483648, %p243;
	xor.b32  	%r1609, %r1608, %r1602;
	shl.b64 	%rd160, %rd159, 2;
	add.s64 	%rd161, %rd22, %rd160;
	st.global.u32 	[%rd161+16896], %r1609;
	bar.warp.sync 	-1;
	ld.shared.u32 	%r1610, [%r118+18432];
	setp.eq.s32 	%p244, %r1610, 2147483647;
	selp.b32 	%r1611, -2147483648, %r1610, %p244;
	shr.u32 	%r1612, %r1611, %r2065;
	and.b32  	%r1613, %r1612, %r171;
	shl.b32 	%r1614, %r1613, 3;
	add.s32 	%r1615, %r1518, %r1614;
	ld.shared.u64 	%rd162, [%r1615];
	add.s64 	%rd163, %rd162, %rd9;
	setp.gt.s32 	%p245, %r1610, -1;
	selp.b32 	%r1616, -1, -2147483648, %p245;
	xor.b32  	%r1617, %r1616, %r1610;
	shl.b64 	%rd164, %rd163, 2;
	add.s64 	%rd165, %rd22, %rd164;
	st.global.u32 	[%rd165+18432], %r1617;
	bar.warp.sync 	-1;
	ld.shared.u32 	%r1618, [%r118+19968];
	setp.eq.s32 	%p246, %r1618, 2147483647;
	selp.b32 	%r1619, -2147483648, %r1618, %p246;
	shr.u32 	%r1620, %r1619, %r2065;
	and.b32  	%r1621, %r1620, %r171;
	shl.b32 	%r1622, %r1621, 3;
	add.s32 	%r1623, %r1518, %r1622;
	ld.shared.u64 	%rd166, [%r1623];
	add.s64 	%rd167, %rd166, %rd9;
	setp.gt.s32 	%p247, %r1618, -1;
	selp.b32 	%r1624, -1, -2147483648, %p247;
	xor.b32  	%r1625, %r1624, %r1618;
	shl.b64 	%rd168, %rd167, 2;
	add.s64 	%rd169, %rd22, %rd168;
	st.global.u32 	[%rd169+19968], %r1625;
	bar.warp.sync 	-1;
	ld.shared.u32 	%r1626, [%r118+21504];
	setp.eq.s32 	%p248, %r1626, 2147483647;
	selp.b32 	%r1627, -2147483648, %r1626, %p248;
	shr.u32 	%r1628, %r1627, %r2065;
	and.b32  	%r1629, %r1628, %r171;
	shl.b32 	%r1630, %r1629, 3;
	add.s32 	%r1631, %r1518, %r1630;
	ld.shared.u64 	%rd170, [%r1631];
	add.s64 	%rd171, %rd170, %rd9;
	setp.gt.s32 	%p249, %r1626, -1;
	selp.b32 	%r1632, -1, -2147483648, %p249;
	xor.b32  	%r1633, %r1632, %r1626;
	shl.b64 	%rd172, %rd171, 2;
	add.s64 	%rd173, %rd22, %rd172;
	st.global.u32 	[%rd173+21504], %r1633;
	bar.warp.sync 	-1;
	ld.shared.u32 	%r1634, [%r118+23040];
	setp.eq.s32 	%p250, %r1634, 2147483647;
	selp.b32 	%r1635, -2147483648, %r1634, %p250;
	shr.u32 	%r1636, %r1635, %r2065;
	and.b32  	%r1637, %r1636, %r171;
	shl.b32 	%r1638, %r1637, 3;
	add.s32 	%r1639, %r1518, %r1638;
	ld.shared.u64 	%rd174, [%r1639];
	add.s64 	%rd175, %rd174, %rd9;
	setp.gt.s32 	%p251, %r1634, -1;
	selp.b32 	%r1640, -1, -2147483648, %p251;
	xor.b32  	%r1641, %r1640, %r1634;
	shl.b64 	%rd176, %rd175, 2;
	add.s64 	%rd177, %rd22, %rd176;
	st.global.u32 	[%rd177+23040], %r1641;
	bar.warp.sync 	-1;
	ld.shared.u32 	%r1642, [%r118+24576];
	setp.eq.s32 	%p252, %r1642, 2147483647;
	selp.b32 	%r1643, -2147483648, %r1642, %p252;
	shr.u32 	%r1644, %r1643, %r2065;
	and.b32  	%r1645, %r1644, %r171;
	shl.b32 	%r1646, %r1645, 3;
	add.s32 	%r1647, %r1518, %r1646;
	ld.shared.u64 	%rd178, [%r1647];
	add.s64 	%rd179, %rd178, %rd9;
	setp.gt.s32 	%p253, %r1642, -1;
	selp.b32 	%r1648, -1, -2147483648, %p253;
	xor.b32  	%r1649, %r1648, %r1642;
	shl.b64 	%rd180, %rd179, 2;
	add.s64 	%rd181, %rd22, %rd180;
	st.global.u32 	[%rd181+24576], %r1649;
	bar.warp.sync 	-1;
	bra.uni 	$L__BB11_260;
$L__BB11_225:
	ld.param.u32 	%r2042, [_ZN3cub18CUB_300001_SM_10006detail10radix_sort29DeviceRadixSortOnesweepKernelINS1_5radix10policy_hubIffyE10Policy1000ELNS0_9SortOrderE0EffyiiNS1_21identity_decomposer_tEEEvPT5_SB_PT3_PKSC_PT1_PKSG_PT2_PKSK_T4_iiT6__param_8];
	mad.lo.s32 	%r301, %r4, -6528, %r2042;
	setp.ge.s32 	%p254, %r1, %r301;
	@%p254 bra 	$L__BB11_227;
	ld.param.u32 	%r2066, [_ZN3cub18CUB_300001_SM_10006detail10radix_sort29DeviceRadixSortOnesweepKernelINS1_5radix10policy_hubIffyE10Policy1000ELNS0_9SortOrderE0EffyiiNS1_21identity_decomposer_tEEEvPT5_SB_PT3_PKSC_PT1_PKSG_PT2_PKSK_T4_iiT6__param_9];
	ld.shared.u32 	%r1650, [%r118];
	setp.eq.s32 	%p255, %r1650, 2147483647;
	selp.b32 	%r1651, -2147483648, %r1650, %p255;
	shr.u32 	%r1652, %r1651, %r2066;
	and.b32  	%r1653, %r1652, %r171;
	shl.b32 	%r1654, %r1653, 3;
	add.s32 	%r1656, %r390, %r1654;
	ld.shared.u64 	%rd182, [%r1656+26112];
	setp.gt.s32 	%p256, %r1650, -1;
	selp.b32 	%r1657, -1, -2147483648, %p256;
	xor.b32  	%r1658, %r1657, %r1650;
	add.s64 	%rd183, %rd182, %rd9;
	shl.b64 	%rd184, %rd183, 2;
	add.s64 	%rd185, %rd22, %rd184;
	st.global.u32 	[%rd185], %r1658;
$L__BB11_227:
	bar.warp.sync 	-1;
	add.s32 	%r1659, %r1, 384;
	setp.ge.s32 	%p257, %r1659, %r301;
	@%p257 bra 	$L__BB11_229;
	ld.param.u32 	%r2067, [_ZN3cub18CUB_300001_SM_10006detail10radix_sort29DeviceRadixSortOnesweepKernelINS1_5radix10policy_hubIffyE10Policy1000ELNS0_9SortOrderE0EffyiiNS1_21identity_decomposer_tEEEvPT5_SB_PT3_PKSC_PT1_PKSG_PT2_PKSK_T4_iiT6__param_9];
	ld.shared.u32 	%r1660, [%r118+1536];
	setp.eq.s32 	%p258, %r1660, 2147483647;
	selp.b32 	%r1661, -2147483648, %r1660, %p258;
	shr.u32 	%r1662, %r1661, %r2067;
	and.b32  	%r1663, %r1662, %r171;
	shl.b32 	%r1664, %r1663, 3;
	add.s32 	%r1666, %r390, %r1664;
	ld.shared.u64 	%rd186, [%r1666+26112];
	setp.gt.s32 	%p259, %r1660, -1;
	selp.b32 	%r1667, -1, -2147483648, %p259;
	xor.b32  	%r1668, %r1667, %r1660;
	add.s64 	%rd187, %rd186, %rd9;
	shl.b64 	%rd188, %rd187, 2;
	add.s64 	%rd189, %rd22, %rd188;
	st.global.u32 	[%rd189+1536], %r1668;
$L__BB11_229:
	bar.warp.sync 	-1;
	add.s32 	%r1669, %r1, 768;
	setp.ge.s32 	%p260, %r1669, %r301;
	@%p260 bra 	$L__BB11_231;
	ld.param.u32 	%r2068, [_ZN3cub18CUB_300001_SM_10006detail10radix_sort29DeviceRadixSortOnesweepKernelINS1_5radix10policy_hubIffyE10Policy1000ELNS0_9SortOrderE0EffyiiNS1_21identity_decomposer_tEEEvPT5_SB_PT3_PKSC_PT1_PKSG_PT2_PKSK_T4_iiT6__param_9];
	ld.shared.u32 	%r1670, [%r118+3072];
	setp.eq.s32 	%p261, %r1670, 2147483647;
	selp.b32 	%r1671, -2147483648, %r1670, %p261;
	shr.u32 	%r1672, %r1671, %r2068;
	and.b32  	%r1673, %r1672, %r171;
	shl.b32 	%r1674, %r1673, 3;
	add.s32 	%r1676, %r390, %r1674;
	ld.shared.u64 	%rd190, [%r1676+26112];
	setp.gt.s32 	%p262, %r1670, -1;
	selp.b32 	%r1677, -1, -2147483648, %p262;
	xor.b32  	%r1678, %r1677, %r1670;
	add.s64 	%rd191, %rd190, %rd9;
	shl.b64 	%rd192, %rd191, 2;
	add.s64 	%rd193, %rd22, %rd192;
	st.global.u32 	[%rd193+3072], %r1678;
$L__BB11_231:
	bar.warp.sync 	-1;
	add.s32 	%r1679, %r1, 1152;
	setp.ge.s32 	%p263, %r1679, %r301;
	@%p263 bra 	$L__BB11_233;
	ld.param.u32 	%r2069, [_ZN3cub18CUB_300001_SM_10006detail10radix_sort29DeviceRadixSortOnesweepKernelINS1_5radix10policy_hubIffyE10Policy1000ELNS0_9SortOrderE0EffyiiNS1_21identity_decomposer_tEEEvPT5_SB_PT3_PKSC_PT1_PKSG_PT2_PKSK_T4_iiT6__param_9];
	ld.shared.u32 	%r1680, [%r118+4608];
	setp.eq.s32 	%p264, %r1680, 2147483647;
	selp.b32 	%r1681, -2147483648, %r1680, %p264;
	shr.u32 	%r1682, %r1681, %r2069;
	and.b32  	%r1683, %r1682, %r171;
	shl.b32 	%r1684, %r1683, 3;
	add.s32 	%r1686, %r390, %r1684;
	ld.shared.u64 	%rd194, [%r1686+26112];
	setp.gt.s32 	%p265, %r1680, -1;
	selp.b32 	%r1687, -1, -2147483648, %p265;
	xor.b32  	%r1688, %r1687, %r1680;
	add.s64 	%rd195, %rd194, %rd9;
	shl.b64 	%rd196, %rd195, 2;
	add.s64 	%rd197, %rd22, %rd196;
	st.global.u32 	[%rd197+4608], %r1688;
$L__BB11_233:
	bar.warp.sync 	-1;
	add.s32 	%r1689, %r1, 1536;
	setp.ge.s32 	%p266, %r1689, %r301;
	@%p266 bra 	$L__BB11_235;
	ld.param.u32 	%r2070, [_ZN3cub18CUB_300001_SM_10006detail10radix_sort29DeviceRadixSortOnesweepKernelINS1_5radix10policy_hubIffyE10Policy1000ELNS0_9SortOrderE0EffyiiNS1_21identity_decomposer_tEEEvPT5_SB_PT3_PKSC_PT1_PKSG_PT2_PKSK_T4_iiT6__param_9];
	ld.shared.u32 	%r1690, [%r118+6144];
	setp.eq.s32 	%p267, %r1690, 2147483647;
	selp.b32 	%r1691, -2147483648, %r1690, %p267;
	shr.u32 	%r1692, %r1691, %r2070;
	and.b32  	%r1693, %r1692, %r171;
	shl.b32 	%r1694, %r1693, 3;
	add.s32 	%r1696, %r390, %r1694;
	ld.shared.u64 	%rd198, [%r1696+26112];
	setp.gt.s32 	%p268, %r1690, -1;
	selp.b32 	%r1697, -1, -2147483648, %p268;
	xor.b32  	%r1698, %r1697, %r1690;
	add.s64 	%rd199, %rd198, %rd9;
	shl.b64 	%rd200, %rd199, 2;
	add.s64 	%rd201, %rd22, %rd200;
	st.global.u32 	[%rd201+6144], %r1698;
$L__BB11_235:
	bar.warp.sync 	-1;
	add.s32 	%r1699, %r1, 1920;
	setp.ge.s32 	%p269, %r1699, %r301;
	@%p269 bra 	$L__BB11_237;
	ld.param.u32 	%r2071, [_ZN3cub18CUB_300001_SM_10006detail10radix_sort29DeviceRadixSortOnesweepKernelINS1_5radix10policy_hubIffyE10Policy1000ELNS0_9SortOrderE0EffyiiNS1_21identity_decomposer_tEEEvPT5_SB_PT3_PKSC_PT1_PKSG_PT2_PKSK_T4_iiT6__param_9];
	ld.shared.u32 	%r1700, [%r118+7680];
	setp.eq.s32 	%p270, %r1700, 2147483647;
	selp.b32 	%r1701, -2147483648, %r1700, %p270;
	shr.u32 	%r1702, %r1701, %r2071;
	and.b32  	%r1703, %r1702, %r171;
	shl.b32 	%r1704, %r1703, 3;
	add.s32 	%r1706, %r390, %r1704;
	ld.shared.u64 	%rd202, [%r1706+26112];
	setp.gt.s32 	%p271, %r1700, -1;
	selp.b32 	%r1707, -1, -2147483648, %p271;
	xor.b32  	%r1708, %r1707, %r1700;
	add.s64 	%rd203, %rd202, %rd9;
	shl.b64 	%rd204, %rd203, 2;
	add.s64 	%rd205, %rd22, %rd204;
	st.global.u32 	[%rd205+7680], %r1708;
$L__BB11_237:
	bar.warp.sync 	-1;
	add.s32 	%r1709, %r1, 2304;
	setp.ge.s32 	%p272, %r1709, %r301;
	@%p272 bra 	$L__BB11_239;
	ld.param.u32 	%r2072, [_ZN3cub18CUB_300001_SM_10006detail10radix_sort29DeviceRadixSortOnesweepKernelINS1_5radix10policy_hubIffyE10Policy1000ELNS0_9SortOrderE0EffyiiNS1_21identity_decomposer_tEEEvPT5_SB_PT3_PKSC_PT1_PKSG_PT2_PKSK_T4_iiT6__param_9];
	ld.shared.u32 	%r1710, [%r118+9216];
	setp.eq.s32 	%p273, %r1710, 2147483647;
	selp.b32 	%r1711, -2147483648, %r1710, %p273;
	shr.u32 	%r1712, %r1711, %r2072;
	and.b32  	%r1713, %r1712, %r171;
	shl.b32 	%r1714, %r1713, 3;
	add.s32 	%r1716, %r390, %r1714;
	ld.shared.u64 	%rd206, [%r1716+26112];
	setp.gt.s32 	%p274, %r1710, -1;
	selp.b32 	%r1717, -1, -2147483648, %p274;
	xor.b32  	%r1718, %r1717, %r1710;
	add.s64 	%rd207, %rd206, %rd9;
	shl.b64 	%rd208, %rd207, 2;
	add.s64 	%rd209, %rd22, %rd208;
	st.global.u32 	[%rd209+9216], %r1718;
$L__BB11_239:
	bar.warp.sync 	-1;
	add.s32 	%r1719, %r1, 2688;
	setp.ge.s32 	%p275, %r1719, %r301;
	@%p275 bra 	$L__BB11_241;
	ld.param.u32 	%r2073, [_ZN3cub18CUB_300001_SM_10006detail10radix_sort29DeviceRadixSortOnesweepKernelINS1_5radix10policy_hubIffyE10Policy1000ELNS0_9SortOrderE0EffyiiNS1_21identity_decomposer_tEEEvPT5_SB_PT3_PKSC_PT1_PKSG_PT2_PKSK_T4_iiT6__param_9];
	ld.shared.u32 	%r1720, [%r118+10752];
	setp.eq.s32 	%p276, %r1720, 2147483647;
	selp.b32 	%r1721, -2147483648, %r1720, %p276;
	shr.u32 	%r1722, %r1721, %r2073;
	and.b32  	%r1723, %r1722, %r171;
	shl.b32 	%r1724, %r1723, 3;
	add.s32 	%r1726, %r390, %r1724;
	ld.shared.u64 	%rd210, [%r1726+26112];
	setp.gt.s32 	%p277, %r1720, -1;
	selp.b32 	%r1727, -1, -2147483648, %p277;
	xor.b32  	%r1728, %r1727, %r1720;
	add.s64 	%rd211, %rd210, %rd9;
	shl.b64 	%rd212, %rd211, 2;
	add.s64 	%rd213, %rd22, %rd212;
	st.global.u32 	[%rd213+10752], %r1728;
$L__BB11_241:
	bar.warp.sync 	-1;
	or.b32  	%r1729, %r1, 3072;
	setp.ge.s32 	%p278, %r1729, %r301;
	@%p278 bra 	$L__BB11_243;
	ld.param.u32 	%r2074, [_ZN3cub18CUB_300001_SM_10006detail10radix_sort29DeviceRadixSortOnesweepKernelINS1_5radix10policy_hubIffyE10Policy1000ELNS0_9SortOrderE0EffyiiNS1_21identity_decomposer_tEEEvPT5_SB_PT3_PKSC_PT1_PKSG_PT2_PKSK_T4_iiT6__param_9];
	ld.shared.u32 	%r1730, [%r118+12288];
	setp.eq.s32 	%p279, %r1730, 2147483647;
	selp.b32 	%r1731, -2147483648, %r1730, %p279;
	shr.u32 	%r1732, %r1731, %r2074;
	and.b32  	%r1733, %r1732, %r171;
	shl.b32 	%r1734, %r1733, 3;
	add.s32 	%r1736, %r390, %r1734;
	ld.shared.u64 	%rd214, [%r1736+26112];
	setp.gt.s32 	%p280, %r1730, -1;
	selp.b32 	%r1737, -1, -2147483648, %p280;
	xor.b32  	%r1738, %r1737, %r1730;
	add.s64 	%rd215, %rd214, %rd9;
	shl.b64 	%rd216, %rd215, 2;
	add.s64 	%rd217, %rd22, %rd216;
	st.global.u32 	[%rd217+12288], %r1738;
$L__BB11_243:
	bar.warp.sync 	-1;
	add.s32 	%r1739, %r1, 3456;
	setp.ge.s32 	%p281, %r1739, %r301;
	@%p281 bra 	$L__BB11_245;
	ld.param.u32 	%r2075, [_ZN3cub18CUB_300001_SM_10006detail10radix_sort29DeviceRadixSortOnesweepKernelINS1_5radix10policy_hubIffyE10Policy1000ELNS0_9SortOrderE0EffyiiNS1_21identity_decomposer_tEEEvPT5_SB_PT3_PKSC_PT1_PKSG_PT2_PKSK_T4_iiT6__param_9];
	ld.shared.u32 	%r1740, [%r118+13824];
	setp.eq.s32 	%p282, %r1740, 2147483647;
	selp.b32 	%r1741, -2147483648, %r1740, %p282;
	shr.u32 	%r1742, %r1741, %r2075;
	and.b32  	%r1743, %r1742, %r171;
	shl.b32 	%r1744, %r1743, 3;
	add.s32 	%r1746, %r390, %r1744;
	ld.shared.u64 	%rd218, [%r1746+26112];
	setp.gt.s32 	%p283, %r1740, -1;
	selp.b32 	%r1747, -1, -2147483648, %p283;
	xor.b32  	%r1748, %r1747, %r1740;
	add.s64 	%rd219, %rd218, %rd9;
	shl.b64 	%rd220, %rd219, 2;
	add.s64 	%rd221, %rd22, %rd220;
	st.global.u32 	[%rd221+13824], %r1748;
$L__BB11_245:
	bar.warp.sync 	-1;
	add.s32 	%r1749, %r1, 3840;
	setp.ge.s32 	%p284, %r1749, %r301;
	@%p284 bra 	$L__BB11_247;
	ld.param.u32 	%r2076, [_ZN3cub18CUB_300001_SM_10006detail10radix_sort29DeviceRadixSortOnesweepKernelINS1_5radix10policy_hubIffyE10Policy1000ELNS0_9SortOrderE0EffyiiNS1_21identity_decomposer_tEEEvPT5_SB_PT3_PKSC_PT1_PKSG_PT2_PKSK_T4_iiT6__param_9];
	ld.shared.u32 	%r1750, [%r118+15360];
	setp.eq.s32 	%p285, %r1750, 2147483647;
	selp.b32 	%r1751, -2147483648, %r1750, %p285;
	shr.u32 	%r1752, %r1751, %r2076;
	and.b32  	%r1753, %r1752, %r171;
	shl.b32 	%r1754, %r1753, 3;
	add.s32 	%r1756, %r390, %r1754;
	ld.shared.u64 	%rd222, [%r1756+26112];
	setp.gt.s32 	%p286, %r1750, -1;
	selp.b32 	%r1757, -1, -2147483648, %p286;
	xor.b32  	%r1758, %r1757, %r1750;
	add.s64 	%rd223, %rd222, %rd9;
	shl.b64 	%rd224, %rd223, 2;
	add.s64 	%rd225, %rd22, %rd224;
	st.global.u32 	[%rd225+15360], %r1758;
$L__BB11_247:
	bar.warp.sync 	-1;
	add.s32 	%r1759, %r1, 4224;
	setp.ge.s32 	%p287, %r1759, %r301;
	@%p287 bra 	$L__BB11_249;
	ld.param.u32 	%r2077, [_ZN3cub18CUB_300001_SM_10006detail10radix_sort29DeviceRadixSortOnesweepKernelINS1_5radix10policy_hubIffyE10Policy1000ELNS0_9SortOrderE0EffyiiNS1_21identity_decomposer_tEEEvPT5_SB_PT3_PKSC_PT1_PKSG_PT2_PKSK_T4_iiT6__param_9];
	ld.shared.u32 	%r1760, [%r118+16896];
	setp.eq.s32 	%p288, %r1760, 2147483647;
	selp.b32 	%r1761, -2147483648, %r1760, %p288;
	shr.u32 	%r1762, %r1761, %r2077;
	and.b32  	%r1763, %r1762, %r171;
	shl.b32 	%r1764, %r1763, 3;
	add.s32 	%r1766, %r390, %r1764;
	ld.shared.u64 	%rd226, [%r1766+26112];
	setp.gt.s32 	%p289, %r1760, -1;
	selp.b32 	%r1767, -1, -2147483648, %p289;
	xor.b32  	%r1768, %r1767, %r1760;
	add.s64 	%rd227, %rd226, %rd9;
	shl.b64 	%rd228, %rd227, 2;
	add.s64 	%rd229, %rd22, %rd228;
	st.global.u32 	[%rd229+16896], %r1768;
$L__BB11_249:
	bar.warp.sync 	-1;
	add.s32 	%r1769, %r1, 4608;
	setp.ge.s32 	%p290, %r1769, %r301;
	@%p290 bra 	$L__BB11_251;
	ld.param.u32 	%r2078, [_ZN3cub18CUB_300001_SM_10006detail10radix_sort29DeviceRadixSortOnesweepKernelINS1_5radix10policy_hubIffyE10Policy1000ELNS0_9SortOrderE0EffyiiNS1_21identity_decomposer_tEEEvPT5_SB_PT3_PKSC_PT1_PKSG_PT2_PKSK_T4_iiT6__param_9];
	ld.shared.u32 	%r1770, [%r118+18432];
	setp.eq.s32 	%p291, %r1770, 2147483647;
	selp.b32 	%r1771, -2147483648, %r1770, %p291;
	shr.u32 	%r1772, %r1771, %r2078;
	and.b32  	%r1773, %r1772, %r171;
	shl.b32 	%r1774, %r1773, 3;
	add.s32 	%r1776, %r390, %r1774;
	ld.shared.u64 	%rd230, [%r1776+26112];
	setp.gt.s32 	%p292, %r1770, -1;
	selp.b32 	%r1777, -1, -2147483648, %p292;
	xor.b32  	%r1778, %r1777, %r1770;
	add.s64 	%rd231, %rd230, %rd9;
	shl.b64 	%rd232, %rd231, 2;
	add.s64 	%rd233, %rd22, %rd232;
	st.global.u32 	[%rd233+18432], %r1778;
$L__BB11_251:
	bar.warp.sync 	-1;
	add.s32 	%r1779, %r1, 4992;
	setp.ge.s32 	%p293, %r1779, %r301;
	@%p293 bra 	$L__BB11_253;
	ld.param.u32 	%r2079, [_ZN3cub18CUB_300001_SM_10006detail10radix_sort29DeviceRadixSortOnesweepKernelINS1_5radix10policy_hubIffyE10Policy1000ELNS0_9SortOrderE0EffyiiNS1_21identity_decomposer_tEEEvPT5_SB_PT3_PKSC_PT1_PKSG_PT2_PKSK_T4_iiT6__param_9];
	ld.shared.u32 	%r1780, [%r118+19968];
	setp.eq.s32 	%p294, %r1780, 2147483647;
	selp.b32 	%r1781, -2147483648, %r1780, %p294;
	shr.u32 	%r1782, %r1781, %r2079;
	and.b32  	%r1783, %r1782, %r171;
	shl.b32 	%r1784, %r1783, 3;
	add.s32 	%r1786, %r390, %r1784;
	ld.shared.u64 	%rd234, [%r1786+26112];
	setp.gt.s32 	%p295, %r1780, -1;
	selp.b32 	%r1787, -1, -2147483648, %p295;
	xor.b32  	%r1788, %r1787, %r1780;
	add.s64 	%rd235, %rd234, %rd9;
	shl.b64 	%rd236, %rd235, 2;
	add.s64 	%rd237, %rd22, %rd236;
	st.global.u32 	[%rd237+19968], %r1788;
$L__BB11_253:
	bar.warp.sync 	-1;
	add.s32 	%r1789, %r1, 5376;
	setp.ge.s32 	%p296, %r1789, %r301;
	@%p296 bra 	$L__BB11_255;
	ld.param.u32 	%r2080, [_ZN3cub18CUB_300001_SM_10006detail10radix_sort29DeviceRadixSortOnesweepKernelINS1_5radix10policy_hubIffyE10Policy1000ELNS0_9SortOrderE0EffyiiNS1_21identity_decomposer_tEEEvPT5_SB_PT3_PKSC_PT1_PKSG_PT2_PKSK_T4_iiT6__param_9];
	ld.shared.u32 	%r1790, [%r118+21504];
	setp.eq.s32 	%p297, %r1790, 2147483647;
	selp.b32 	%r1791, -2147483648, %r1790, %p297;
	shr.u32 	%r1792, %r1791, %r2080;
	and.b32  	%r1793, %r1792, %r171;
	shl.b32 	%r1794, %r1793, 3;
	add.s32 	%r1796, %r390, %r1794;
	ld.shared.u64 	%rd238, [%r1796+26112];
	setp.gt.s32 	%p298, %r1790, -1;
	selp.b32 	%r1797, -1, -2147483648, %p298;
	xor.b32  	%r1798, %r1797, %r1790;
	add.s64 	%rd239, %rd238, %rd9;
	shl.b64 	%rd240, %rd239, 2;
	add.s64 	%rd241, %rd22, %rd240;
	st.global.u32 	[%rd241+21504], %r1798;
$L__BB11_255:
	bar.warp.sync 	-1;
	add.s32 	%r1799, %r1, 5760;
	setp.ge.s32 	%p299, %r1799, %r301;
	@%p299 bra 	$L__BB11_257;
	ld.param.u32 	%r2081, [_ZN3cub18CUB_300001_SM_10006detail10radix_sort29DeviceRadixSortOnesweepKernelINS1_5radix10policy_hubIffyE10Policy1000ELNS0_9SortOrderE0EffyiiNS1_21identity_decomposer_tEEEvPT5_SB_PT3_PKSC_PT1_PKSG_PT2_PKSK_T4_iiT6__param_9];
	ld.shared.u32 	%r1800, [%r118+23040];
	setp.eq.s32 	%p300, %r1800, 2147483647;
	selp.b32 	%r1801, -2147483648, %r1800, %p300;
	shr.u32 	%r1802, %r1801, %r2081;
	and.b32  	%r1803, %r1802, %r171;
	shl.b32 	%r1804, %r1803, 3;
	add.s32 	%r1806, %r390, %r1804;
	ld.shared.u64 	%rd242, [%r1806+26112];
	setp.gt.s32 	%p301, %r1800, -1;
	selp.b32 	%r1807, -1, -2147483648, %p301;
	xor.b32  	%r1808, %r1807, %r1800;
	add.s64 	%rd243, %rd242, %rd9;
	shl.b64 	%rd244, %rd243, 2;
	add.s64 	%rd245, %rd22, %rd244;
	st.global.u32 	[%rd245+23040], %r1808;
$L__BB11_257:
	bar.warp.sync 	-1;
	or.b32  	%r1809, %r1, 6144;
	setp.ge.s32 	%p302, %r1809, %r301;
	@%p302 bra 	$L__BB11_259;
	ld.param.u32 	%r2082, [_ZN3cub18CUB_300001_SM_10006detail10radix_sort29DeviceRadixSortOnesweepKernelINS1_5radix10policy_hubIffyE10Policy1000ELNS0_9SortOrderE0EffyiiNS1_21identity_decomposer_tEEEvPT5_SB_PT3_PKSC_PT1_PKSG_PT2_PKSK_T4_iiT6__param_9];
	ld.shared.u32 	%r1810, [%r118+24576];
	setp.eq.s32 	%p303, %r1810, 2147483647;
	selp.b32 	%r1811, -2147483648, %r1810, %p303;
	shr.u32 	%r1812, %r1811, %r2082;
	and.b32  	%r1813, %r1812, %r171;
	shl.b32 	%r1814, %r1813, 3;
	add.s32 	%r1816, %r390, %r1814;
	ld.shared.u64 	%rd246, [%r1816+26112];
	setp.gt.s32 	%p304, %r1810, -1;
	selp.b32 	%r1817, -1, -2147483648, %p304;
	xor.b32  	%r1818, %r1817, %r1810;
	add.s64 	%rd247, %rd246, %rd9;
	shl.b64 	%rd248, %rd247, 2;
	add.s64 	%rd249, %rd22, %rd248;
	st.global.u32 	[%rd249+24576], %r1818;
$L__BB11_259:
	bar.warp.sync 	-1;
$L__BB11_260:
	ld.param.u32 	%r2083, [_ZN3cub18CUB_300001_SM_10006detail10radix_sort29DeviceRadixSortOnesweepKernelINS1_5radix10policy_hubIffyE10Policy1000ELNS0_9SortOrderE0EffyiiNS1_21identity_decomposer_tEEEvPT5_SB_PT3_PKSC_PT1_PKSG_PT2_PKSK_T4_iiT6__param_9];
	ld.param.u32 	%r2043, [_ZN3cub18CUB_300001_SM_10006detail10radix_sort29DeviceRadixSortOnesweepKernelINS1_5radix10policy_hubIffyE10Policy1000ELNS0_9SortOrderE0EffyiiNS1_21identity_decomposer_tEEEvPT5_SB_PT3_PKSC_PT1_PKSG_PT2_PKSK_T4_iiT6__param_8];
	setp.gt.s32 	%p305, %r299, %r2043;
	ld.shared.u32 	%r1819, [%r118];
	setp.eq.s32 	%p306, %r1819, 2147483647;
	selp.b32 	%r1820, -2147483648, %r1819, %p306;
	shr.u32 	%r1821, %r1820, %r2083;
	and.b32  	%r302, %r1821, %r171;
	ld.shared.u32 	%r1822, [%r118+1536];
	setp.eq.s32 	%p307, %r1822, 2147483647;
	selp.b32 	%r1823, -2147483648, %r1822, %p307;
	shr.u32 	%r1824, %r1823, %r2083;
	and.b32  	%r303, %r1824, %r171;
	ld.shared.u32 	%r1825, [%r118+3072];
	setp.eq.s32 	%p308, %r1825, 2147483647;
	selp.b32 	%r1826, -2147483648, %r1825, %p308;
	shr.u32 	%r1827, %r1826, %r2083;
	and.b32  	%r304, %r1827, %r171;
	ld.shared.u32 	%r1828, [%r118+4608];
	setp.eq.s32 	%p309, %r1828, 2147483647;
	selp.b32 	%r1829, -2147483648, %r1828, %p309;
	shr.u32 	%r1830, %r1829, %r2083;
	and.b32  	%r305, %r1830, %r171;
	ld.shared.u32 	%r1831, [%r118+6144];
	setp.eq.s32 	%p310, %r1831, 2147483647;
	selp.b32 	%r1832, -2147483648, %r1831, %p310;
	shr.u32 	%r1833, %r1832, %r2083;
	and.b32  	%r306, %r1833, %r171;
	ld.shared.u32 	%r1834, [%r118+7680];
	setp.eq.s32 	%p311, %r1834, 2147483647;
	selp.b32 	%r1835, -2147483648, %r1834, %p311;
	shr.u32 	%r1836, %r1835, %r2083;
	and.b32  	%r307, %r1836, %r171;
	ld.shared.u32 	%r1837, [%r118+9216];
	setp.eq.s32 	%p312, %r1837, 2147483647;
	selp.b32 	%r1838, -2147483648, %r1837, %p312;
	shr.u32 	%r1839, %r1838, %r2083;
	and.b32  	%r308, %r1839, %r171;
	ld.shared.u32 	%r1840, [%r118+10752];
	setp.eq.s32 	%p313, %r1840, 2147483647;
	selp.b32 	%r1841, -2147483648, %r1840, %p313;
	shr.u32 	%r1842, %r1841, %r2083;
	and.b32  	%r309, %r1842, %r171;
	ld.shared.u32 	%r1843, [%r118+12288];
	setp.eq.s32 	%p314, %r1843, 2147483647;
	selp.b32 	%r1844, -2147483648, %r1843, %p314;
	shr.u32 	%r1845, %r1844, %r2083;
	and.b32  	%r310, %r1845, %r171;
	ld.shared.u32 	%r1846, [%r118+13824];
	setp.eq.s32 	%p315, %r1846, 2147483647;
	selp.b32 	%r1847, -2147483648, %r1846, %p315;
	shr.u32 	%r1848, %r1847, %r2083;
	and.b32  	%r311, %r1848, %r171;
	ld.shared.u32 	%r1849, [%r118+15360];
	setp.eq.s32 	%p316, %r1849, 2147483647;
	selp.b32 	%r1850, -2147483648, %r1849, %p316;
	shr.u32 	%r1851, %r1850, %r2083;
	and.b32  	%r312, %r1851, %r171;
	ld.shared.u32 	%r1852, [%r118+16896];
	setp.eq.s32 	%p317, %r1852, 2147483647;
	selp.b32 	%r1853, -2147483648, %r1852, %p317;
	shr.u32 	%r1854, %r1853, %r2083;
	and.b32  	%r313, %r1854, %r171;
	ld.shared.u32 	%r1855, [%r118+18432];
	setp.eq.s32 	%p318, %r1855, 2147483647;
	selp.b32 	%r1856, -2147483648, %r1855, %p318;
	shr.u32 	%r1857, %r1856, %r2083;
	and.b32  	%r314, %r1857, %r171;
	ld.shared.u32 	%r1858, [%r118+19968];
	setp.eq.s32 	%p319, %r1858, 2147483647;
	selp.b32 	%r1859, -2147483648, %r1858, %p319;
	shr.u32 	%r1860, %r1859, %r2083;
	and.b32  	%r315, %r1860, %r171;
	ld.shared.u32 	%r1861, [%r118+21504];
	setp.eq.s32 	%p320, %r1861, 2147483647;
	selp.b32 	%r1862, -2147483648, %r1861, %p320;
	shr.u32 	%r1863, %r1862, %r2083;
	and.b32  	%r316, %r1863, %r171;
	ld.shared.u32 	%r1864, [%r118+23040];
	setp.eq.s32 	%p321, %r1864, 2147483647;
	selp.b32 	%r1865, -2147483648, %r1864, %p321;
	shr.u32 	%r1866, %r1865, %r2083;
	and.b32  	%r317, %r1866, %r171;
	ld.shared.u32 	%r1867, [%r118+24576];
	setp.eq.s32 	%p322, %r1867, 2147483647;
	selp.b32 	%r1868, -2147483648, %r1867, %p322;
	shr.u32 	%r1869, %r1868, %r2083;
	and.b32  	%r318, %r1869, %r171;
	@%p305 bra 	$L__BB11_262;
	ld.param.u64 	%rd443, [_ZN3cub18CUB_300001_SM_10006detail10radix_sort29DeviceRadixSortOnesweepKernelINS1_5radix10policy_hubIffyE10Policy1000ELNS0_9SortOrderE0EffyiiNS1_21identity_decomposer_tEEEvPT5_SB_PT3_PKSC_PT1_PKSG_PT2_PKSK_T4_iiT6__param_7];
	cvta.to.global.u64 	%rd250, %rd443;
	and.b32  	%r1873, %r1, 31;
	or.b32  	%r1874, %r547, %r1873;
	cvt.u64.u32 	%rd251, %r1874;
	mul.lo.s32 	%r1875, %r4, 6528;
	cvt.s64.s32 	%rd252, %r1875;
	add.s64 	%rd253, %rd251, %rd252;
	shl.b64 	%rd254, %rd253, 2;
	add.s64 	%rd255, %rd250, %rd254;
	ld.global.f32 	%f252, [%rd255];
	ld.global.f32 	%f253, [%rd255+128];
	ld.global.f32 	%f254, [%rd255+256];
	ld.global.f32 	%f255, [%rd255+384];
	ld.global.f32 	%f256, [%rd255+512];
	ld.global.f32 	%f257, [%rd255+640];
	ld.global.f32 	%f258, [%rd255+768];
	ld.global.f32 	%f259, [%rd255+896];
	ld.global.f32 	%f260, [%rd255+1024];
	ld.global.f32 	%f261, [%rd255+1152];
	ld.global.f32 	%f262, [%rd255+1280];
	ld.global.f32 	%f263, [%rd255+1408];
	ld.global.f32 	%f264, [%rd255+1536];
	ld.global.f32 	%f265, [%rd255+1664];
	ld.global.f32 	%f266, [%rd255+1792];
	ld.global.f32 	%f267, [%rd255+1920];
	ld.global.f32 	%f268, [%rd255+2048];
	bra.uni 	$L__BB11_296;
$L__BB11_262:
	ld.param.u32 	%r2044, [_ZN3cub18CUB_300001_SM_10006detail10radix_sort29DeviceRadixSortOnesweepKernelINS1_5radix10policy_hubIffyE10Policy1000ELNS0_9SortOrderE0EffyiiNS1_21identity_decomposer_tEEEvPT5_SB_PT3_PKSC_PT1_PKSG_PT2_PKSK_T4_iiT6__param_8];
	ld.param.u64 	%rd444, [_ZN3cub18CUB_300001_SM_10006detail10radix_sort29DeviceRadixSortOnesweepKernelINS1_5radix10policy_hubIffyE10Policy1000ELNS0_9SortOrderE0EffyiiNS1_21identity_decomposer_tEEEvPT5_SB_PT3_PKSC_PT1_PKSG_PT2_PKSK_T4_iiT6__param_7];
	cvta.to.global.u64 	%rd256, %rd444;
	cvt.s64.s32 	%rd257, %r328;
	add.s64 	%rd258, %rd7, %rd257;
	shl.b64 	%rd259, %rd258, 2;
	add.s64 	%rd23, %rd256, %rd259;
	cvt.u32.u64 	%r1877, %rd7;
	sub.s32 	%r319, %r2044, %r328;
	setp.ge.s32 	%p323, %r1877, %r319;
	@%p323 bra 	$L__BB11_264;
	ld.global.f32 	%f252, [%rd23];
$L__BB11_264:
	add.s32 	%r1879, %r1877, 32;
	setp.ge.s32 	%p324, %r1879, %r319;
	@%p324 bra 	$L__BB11_266;
	ld.global.f32 	%f253, [%rd23+128];
$L__BB11_266:
	add.s32 	%r1881, %r1877, 64;
	setp.ge.s32 	%p325, %r1881, %r319;
	@%p325 bra 	$L__BB11_268;
	ld.global.f32 	%f254, [%rd23+256];
$L__BB11_268:
	add.s32 	%r1883, %r1877, 96;
	setp.ge.s32 	%p326, %r1883, %r319;
	@%p326 bra 	$L__BB11_270;
	ld.global.f32 	%f255, [%rd23+384];
$L__BB11_270:
	add.s32 	%r1885, %r1877, 128;
	setp.ge.s32 	%p327, %r1885, %r319;
	@%p327 bra 	$L__BB11_272;
	ld.global.f32 	%f256, [%rd23+512];
$L__BB11_272:
	add.s32 	%r1887, %r1877, 160;
	setp.ge.s32 	%p328, %r1887, %r319;
	@%p328 bra 	$L__BB11_274;
	ld.global.f32 	%f257, [%rd23+640];
$L__BB11_274:
	add.s32 	%r1889, %r1877, 192;
	setp.ge.s32 	%p329, %r1889, %r319;
	@%p329 bra 	$L__BB11_276;
	ld.global.f32 	%f258, [%rd23+768];
$L__BB11_276:
	add.s32 	%r1891, %r1877, 224;
	setp.ge.s32 	%p330, %r1891, %r319;
	@%p330 bra 	$L__BB11_278;
	ld.param.u64 	%rd445, [_ZN3cub18CUB_300001_SM_10006detail10radix_sort29DeviceRadixSortOnesweepKernelINS1_5radix10policy_hubIffyE10Policy1000ELNS0_9SortOrderE0EffyiiNS1_21identity_decomposer_tEEEvPT5_SB_PT3_PKSC_PT1_PKSG_PT2_PKSK_T4_iiT6__param_7];
	cvta.to.global.u64 	%rd260, %rd445;
	add.s64 	%rd264, %rd260, %rd259;
	ld.global.f32 	%f259, [%rd264+896];
$L__BB11_278:
	add.s32 	%r1894, %r1877, 256;
	setp.ge.s32 	%p331, %r1894, %r319;
	@%p331 bra 	$L__BB11_280;
	ld.param.u64 	%rd446, [_ZN3cub18CUB_300001_SM_10006detail10radix_sort29DeviceRadixSortOnesweepKernelINS1_5radix10policy_hubIffyE10Policy1000ELNS0_9SortOrderE0EffyiiNS1_21identity_decomposer_tEEEvPT5_SB_PT3_PKSC_PT1_PKSG_PT2_PKSK_T4_iiT6__param_7];
	cvta.to.global.u64 	%rd265, %rd446;
	cvt.s64.s32 	%rd266, %r328;
	add.s64 	%rd267, %rd7, %rd266;
	shl.b64 	%rd268, %rd267, 2;
	add.s64 	%rd269, %rd265, %rd268;
	ld.global.f32 	%f260, [%rd269+1024];
$L__BB11_280:
	add.s32 	%r1897, %r1877, 288;
	setp.ge.s32 	%p332, %r1897, %r319;
	@%p332 bra 	$L__BB11_282;
	ld.param.u64 	%rd447, [_ZN3cub18CUB_300001_SM_10006detail10radix_sort29DeviceRadixSortOnesweepKernelINS1_5radix10policy_hubIffyE10Policy1000ELNS0_9SortOrderE0EffyiiNS1_21identity_decomposer_tEEEvPT5_SB_PT3_PKSC_PT1_PKSG_PT2_PKSK_T4_iiT6__param_7];
	cvta.to.global.u64 	%rd270, %rd447;
	cvt.s64.s32 	%rd271, %r328;
	add.s64 	%rd272, %rd7, %rd271;
	shl.b64 	%rd273, %rd272, 2;
	add.s64 	%rd274, %rd270, %rd273;
	ld.global.f32 	%f261, [%rd274+1152];
$L__BB11_282:
	add.s32 	%r1900, %r1877, 320;
	setp.ge.s32 	%p333, %r1900, %r319;
	@%p333 bra 	$L__BB11_284;
	ld.param.u64 	%rd448, [_ZN3cub18CUB_300001_SM_10006detail10radix_sort29DeviceRadixSortOnesweepKernelINS1_5radix10policy_hubIffyE10Policy1000ELNS0_9SortOrderE0EffyiiNS1_21identity_decomposer_tEEEvPT5_SB_PT3_PKSC_PT1_PKSG_PT2_PKSK_T4_iiT6__param_7];
	cvta.to.global.u64 	%rd275, %rd448;
	cvt.s64.s32 	%rd276, %r328;
	add.s64 	%rd277, %rd7, %rd276;
	shl.b64 	%rd278, %rd277, 2;
	add.s64 	%rd279, %rd275, %rd278;
	ld.global.f32 	%f262, [%rd279+1280];
$L__BB11_284:
	add.s32 	%r1903, %r1877, 352;
	setp.ge.s32 	%p334, %r1903, %r319;
	@%p334 bra 	$L__BB11_286;
	ld.param.u64 	%rd449, [_ZN3cub18CUB_300001_SM_10006detail10radix_sort29DeviceRadixSortOnesweepKernelINS1_5radix10policy_hubIffyE10Policy1000ELNS0_9SortOrderE0EffyiiNS1_21identity_decomposer_tEEEvPT5_SB_PT3_PKSC_PT1_PKSG_PT2_PKSK_T4_iiT6__param_7];
	cvta.to.global.u64 	%rd280, %rd449;
	mul.lo.s32 	%r1904, %r4, 6528;
	cvt.s64.s32 	%rd281, %r1904;
	add.s64 	%rd282, %rd7, %rd281;
	shl.b64 	%rd283, %rd282, 2;
	add.s64 	%rd284, %rd280, %rd283;
	ld.global.f32 	%f263, [%rd284+1408];
$L__BB11_286:
	add.s32 	%r1906, %r1877, 384;
	setp.ge.s32 	%p335, %r1906, %r319;
	@%p335 bra 	$L__BB11_288;
	ld.param.u64 	%rd450, [_ZN3cub18CUB_300001_SM_10006detail10radix_sort29DeviceRadixSortOnesweepKernelINS1_5radix10policy_hubIffyE10Policy1000ELNS0_9SortOrderE0EffyiiNS1_21identity_decomposer_tEEEvPT5_SB_PT3_PKSC_PT1_PKSG_PT2_PKSK_T4_iiT6__param_7];
	cvta.to.global.u64 	%rd285, %rd450;
	mul.lo.s32 	%r1907, %r4, 6528;
	cvt.s64.s32 	%rd286, %r1907;
	add.s64 	%rd287, %rd7, %rd286;
	shl.b64 	%rd288, %rd287, 2;
	add.s64 	%rd289, %rd285, %rd288;
	ld.global.f32 	%f264, [%rd289+1536];
$L__BB11_288:
	cvt.u32.u64 	%r1908, %rd7;
	add.s32 	%r1909, %r1908, 416;
	setp.ge.s32 	%p336, %r1909, %r319;
	@%p336 bra 	$L__BB11_290;
	ld.param.u64 	%rd451, [_ZN3cub18CUB_300001_SM_10006detail10radix_sort29DeviceRadixSortOnesweepKernelINS1_5radix10policy_hubIffyE10Policy1000ELNS0_9SortOrderE0EffyiiNS1_21identity_decomposer_tEEEvPT5_SB_PT3_PKSC_PT1_PKSG_PT2_PKSK_T4_iiT6__param_7];
	cvta.to.global.u64 	%rd290, %rd451;
	mul.lo.s32 	%r1910, %r4, 6528;
	cvt.s64.s32 	%rd291, %r1910;
	add.s64 	%rd292, %rd7, %rd291;
	shl.b64 	%rd293, %rd292, 2;
	add.s64 	%rd294, %rd290, %rd293;
	ld.global.f32 	%f265, [%rd294+1664];
$L__BB11_290:
	cvt.u32.u64 	%r1911, %rd7;
	add.s32 	%r1912, %r1911, 448;
	setp.ge.s32 	%p337, %r1912, %r319;
	@%p337 bra 	$L__BB11_292;
	ld.param.u64 	%rd452, [_ZN3cub18CUB_300001_SM_10006detail10radix_sort29DeviceRadixSortOnesweepKernelINS1_5radix10policy_hubIffyE10Policy1000ELNS0_9SortOrderE0EffyiiNS1_21identity_decomposer_tEEEvPT5_SB_PT3_PKSC_PT1_PKSG_PT2_PKSK_T4_iiT6__param_7];
	cvta.to.global.u64 	%rd295, %rd452;
	mul.lo.s32 	%r1913, %r4, 6528;
	cvt.s64.s32 	%rd296, %r1913;
	add.s64 	%rd297, %rd7, %rd296;
	shl.b64 	%rd298, %rd297, 2;
	add.s64 	%rd299, %rd295, %rd298;
	ld.global.f32 	%f266, [%rd299+1792];
$L__BB11_292:
	cvt.u32.u64 	%r1914, %rd7;
	add.s32 	%r1915, %r1914, 480;
	setp.ge.s32 	%p338, %r1915, %r319;
	@%p338 bra 	$L__BB11_294;
	ld.param.u64 	%rd453, [_ZN3cub18CUB_300001_SM_10006detail10radix_sort29DeviceRadixSortOnesweepKernelINS1_5radix10policy_hubIffyE10Policy1000ELNS0_9SortOrderE0EffyiiNS1_21identity_decomposer_tEEEvPT5_SB_PT3_PKSC_PT1_PKSG_PT2_PKSK_T4_iiT6__param_7];
	cvta.to.global.u64 	%rd300, %rd453;
	mul.lo.s32 	%r1916, %r4, 6528;
	cvt.s64.s32 	%rd301, %r1916;
	add.s64 	%rd302, %rd7, %rd301;
	shl.b64 	%rd303, %rd302, 2;
	add.s64 	%rd304, %rd300, %rd303;
	ld.global.f32 	%f267, [%rd304+1920];
$L__BB11_294:
	cvt.u32.u64 	%r1917, %rd7;
	add.s32 	%r1918, %r1917, 512;
	setp.ge.s32 	%p339, %r1918, %r319;
	@%p339 bra 	$L__BB11_296;
	ld.param.u64 	%rd454, [_ZN3cub18CUB_300001_SM_10006detail10radix_sort29DeviceRadixSortOnesweepKernelINS1_5radix10policy_hubIffyE10Policy1000ELNS0_9SortOrderE0EffyiiNS1_21identity_decomposer_tEEEvPT5_SB_PT3_PKSC_PT1_PKSG_PT2_PKSK_T4_iiT6__param_7];
	cvta.to.global.u64 	%rd305, %rd454;
	mov.u32 	%r1919, %tid.x;
	and.b32  	%r1920, %r1919, 992;
	mul.lo.s32 	%r1921, %r1920, 17;
	and.b32  	%r1922, %r1919, 31;
	or.b32  	%r1923, %r1921, %r1922;
	cvt.u64.u32 	%rd306, %r1923;
	mul.lo.s32 	%r1924, %r4, 6528;
	cvt.s64.s32 	%rd307, %r1924;
	add.s64 	%rd308, %rd306, %rd307;
	shl.b64 	%rd309, %rd308, 2;
	add.s64 	%rd310, %rd305, %rd309;
	ld.global.f32 	%f268, [%rd310+2048];
$L__BB11_296:
	ld.param.u32 	%r2045, [_ZN3cub18CUB_300001_SM_10006detail10radix_sort29DeviceRadixSortOnesweepKernelINS1_5radix10policy_hubIffyE10Policy1000ELNS0_9SortOrderE0EffyiiNS1_21identity_decomposer_tEEEvPT5_SB_PT3_PKSC_PT1_PKSG_PT2_PKSK_T4_iiT6__param_8];
	ld.param.u64 	%rd441, [_ZN3cub18CUB_300001_SM_10006detail10radix_sort29DeviceRadixSortOnesweepKernelINS1_5radix10policy_hubIffyE10Policy1000ELNS0_9SortOrderE0EffyiiNS1_21identity_decomposer_tEEEvPT5_SB_PT3_PKSC_PT1_PKSG_PT2_PKSK_T4_iiT6__param_6];
	cvta.to.global.u64 	%rd24, %rd441;
	mov.u32 	%r320, %tid.x;
	shl.b32 	%r1925, %r320, 2;
	mov.u32 	%r1926, _ZZN3cub18CUB_300001_SM_10006detail10radix_sort29DeviceRadixSortOnesweepKernelINS1_5radix10policy_hubIffyE10Policy1000ELNS0_9SortOrderE0EffyiiNS1_21identity_decomposer_tEEEvPT5_SB_PT3_PKSC_PT1_PKSG_PT2_PKSK_T4_iiT6_E1s;
	add.s32 	%r321, %r1926, %r1925;
	cvt.u64.u32 	%rd25, %r320;
	mad.lo.s32 	%r1927, %r4, 6528, 6528;
	setp.gt.s32 	%p340, %r1927, %r2045;
	bar.sync 	0;
	st.shared.f32 	[%r273+-4], %f252;
	st.shared.f32 	[%r274+-4], %f253;
	st.shared.f32 	[%r275+-4], %f254;
	st.shared.f32 	[%r276+-4], %f255;
	st.shared.f32 	[%r277+-4], %f256;
	st.shared.f32 	[%r278+-4], %f257;
	st.shared.f32 	[%r279+-4], %f258;
	st.shared.f32 	[%r280+-4], %f259;
	st.shared.f32 	[%r281+-4], %f260;
	st.shared.f32 	[%r282+-4], %f261;
	st.shared.f32 	[%r283+-4], %f262;
	st.shared.f32 	[%r284+-4], %f263;
	st.shared.f32 	[%r285+-4], %f264;
	st.shared.f32 	[%r286+-4], %f265;
	st.shared.f32 	[%r287+-4], %f266;
	st.shared.f32 	[%r288+-4], %f267;
	st.shared.f32 	[%r289+-4], %f268;
	bar.sync 	0;
	@%p340 bra 	$L__BB11_298;
	ld.shared.f32 	%f169, [%r321];
	shl.b32 	%r1928, %r302, 3;
	add.s32 	%r1930, %r1926, 26112;
	add.s32 	%r1931, %r1930, %r1928;
	ld.shared.u64 	%rd311, [%r1931];
	add.s64 	%rd312, %rd311, %rd25;
	shl.b64 	%rd313, %rd312, 2;
	add.s64 	%rd314, %rd24, %rd313;
	st.global.f32 	[%rd314], %f169;
	bar.warp.sync 	-1;
	ld.shared.f32 	%f170, [%r321+1536];
	shl.b32 	%r1932, %r303, 3;
	add.s32 	%r1933, %r1930, %r1932;
	ld.shared.u64 	%rd315, [%r1933];
	add.s64 	%rd316, %rd315, %rd25;
	shl.b64 	%rd317, %rd316, 2;
	add.s64 	%rd318, %rd24, %rd317;
	st.global.f32 	[%rd318+1536], %f170;
	bar.warp.sync 	-1;
	ld.shared.f32 	%f171, [%r321+3072];
	shl.b32 	%r1934, %r304, 3;
	add.s32 	%r1935, %r1930, %r1934;
	ld.shared.u64 	%rd319, [%r1935];
	add.s64 	%rd320, %rd319, %rd25;
	shl.b64 	%rd321, %rd320, 2;
	add.s64 	%rd322, %rd24, %rd321;
	st.global.f32 	[%rd322+3072], %f171;
	bar.warp.sync 	-1;
	ld.shared.f32 	%f172, [%r321+4608];
	shl.b32 	%r1936, %r305, 3;
	add.s32 	%r1937, %r1930, %r1936;
	ld.shared.u64 	%rd323, [%r1937];
	add.s64 	%rd324, %rd323, %rd25;
	shl.b64 	%rd325, %rd324, 2;
	add.s64 	%rd326, %rd24, %rd325;
	st.global.f32 	[%rd326+4608], %f172;
	bar.warp.sync 	-1;
	ld.shared.f32 	%f173, [%r321+6144];
	shl.b32 	%r1938, %r306, 3;
	add.s32 	%r1939, %r1930, %r1938;
	ld.shared.u64 	%rd327, [%r1939];
	add.s64 	%rd328, %rd327, %rd25;
	shl.b64 	%rd329, %rd328, 2;
	add.s64 	%rd330, %rd24, %rd329;
	st.global.f32 	[%rd330+6144], %f173;
	bar.warp.sync 	-1;
	ld.shared.f32 	%f174, [%r321+7680];
	shl.b32 	%r1940, %r307, 3;
	add.s32 	%r1941, %r1930, %r1940;
	ld.shared.u64 	%rd331, [%r1941];
	add.s64 	%rd332, %rd331, %rd25;
	shl.b64 	%rd333, %rd332, 2;
	add.s64 	%rd334, %rd24, %rd333;
	st.global.f32 	[%rd334+7680], %f174;
	bar.warp.sync 	-1;
	ld.shared.f32 	%f175, [%r321+9216];
	shl.b32 	%r1942, %r308, 3;
	add.s32 	%r1943, %r1930, %r1942;
	ld.shared.u64 	%rd335, [%r1943];
	add.s64 	%rd336, %rd335, %rd25;
	shl.b64 	%rd337, %rd336, 2;
	add.s64 	%rd338, %rd24, %rd337;
	st.global.f32 	[%rd338+9216], %f175;
	bar.warp.sync 	-1;
	ld.shared.f32 	%f176, [%r321+10752];
	shl.b32 	%r1944, %r309, 3;
	add.s32 	%r1945, %r1930, %r1944;
	ld.shared.u64 	%rd339, [%r1945];
	add.s64 	%rd340, %rd339, %rd25;
	shl.b64 	%rd341, %rd340, 2;
	add.s64 	%rd342, %rd24, %rd341;
	st.global.f32 	[%rd342+10752], %f176;
	bar.warp.sync 	-1;
	ld.shared.f32 	%f177, [%r321+12288];
	shl.b32 	%r1946, %r310, 3;
	add.s32 	%r1947, %r1930, %r1946;
	ld.shared.u64 	%rd343, [%r1947];
	add.s64 	%rd344, %rd343, %rd25;
	shl.b64 	%rd345, %rd344, 2;
	add.s64 	%rd346, %rd24, %rd345;
	st.global.f32 	[%rd346+12288], %f177;
	bar.warp.sync 	-1;
	ld.shared.f32 	%f178, [%r321+13824];
	shl.b32 	%r1948, %r311, 3;
	add.s32 	%r1949, %r1930, %r1948;
	ld.shared.u64 	%rd347, [%r1949];
	add.s64 	%rd348, %rd347, %rd25;
	shl.b64 	%rd349, %rd348, 2;
	add.s64 	%rd350, %rd24, %rd349;
	st.global.f32 	[%rd350+13824], %f178;
	bar.warp.sync 	-1;
	ld.shared.f32 	%f179, [%r321+15360];
	shl.b32 	%r1950, %r312, 3;
	add.s32 	%r1951, %r1930, %r1950;
	ld.shared.u64 	%rd351, [%r1951];
	add.s64 	%rd352, %rd351, %rd25;
	shl.b64 	%rd353, %rd352, 2;
	add.s64 	%rd354, %rd24, %rd353;
	st.global.f32 	[%rd354+15360], %f179;
	bar.warp.sync 	-1;
	ld.shared.f32 	%f180, [%r321+16896];
	shl.b32 	%r1952, %r313, 3;
	add.s32 	%r1953, %r1930, %r1952;
	ld.shared.u64 	%rd355, [%r1953];
	add.s64 	%rd356, %rd355, %rd25;
	shl.b64 	%rd357, %rd356, 2;
	add.s64 	%rd358, %rd24, %rd357;
	st.global.f32 	[%rd358+16896], %f180;
	bar.warp.sync 	-1;
	ld.shared.f32 	%f181, [%r321+18432];
	shl.b32 	%r1954, %r314, 3;
	add.s32 	%r1955, %r1930, %r1954;
	ld.shared.u64 	%rd359, [%r1955];
	add.s64 	%rd360, %rd359, %rd25;
	shl.b64 	%rd361, %rd360, 2;
	add.s64 	%rd362, %rd24, %rd361;
	st.global.f32 	[%rd362+18432], %f181;
	bar.warp.sync 	-1;
	ld.shared.f32 	%f182, [%r321+19968];
	shl.b32 	%r1956, %r315, 3;
	add.s32 	%r1957, %r1930, %r1956;
	ld.shared.u64 	%rd363, [%r1957];
	add.s64 	%rd364, %rd363, %rd25;
	shl.b64 	%rd365, %rd364, 2;
	add.s64 	%rd366, %rd24, %rd365;
	st.global.f32 	[%rd366+19968], %f182;
	bar.warp.sync 	-1;
	ld.shared.f32 	%f183, [%r321+21504];
	shl.b32 	%r1958, %r316, 3;
	add.s32 	%r1959, %r1930, %r1958;
	ld.shared.u64 	%rd367, [%r1959];
	add.s64 	%rd368, %rd367, %rd25;
	shl.b64 	%rd369, %rd368, 2;
	add.s64 	%rd370, %rd24, %rd369;
	st.global.f32 	[%rd370+21504], %f183;
	bar.warp.sync 	-1;
	ld.shared.f32 	%f184, [%r321+23040];
	shl.b32 	%r1960, %r317, 3;
	add.s32 	%r1961, %r1930, %r1960;
	ld.shared.u64 	%rd371, [%r1961];
	add.s64 	%rd372, %rd371, %rd25;
	shl.b64 	%rd373, %rd372, 2;
	add.s64 	%rd374, %rd24, %rd373;
	st.global.f32 	[%rd374+23040], %f184;
	bar.warp.sync 	-1;
	ld.shared.f32 	%f185, [%r321+24576];
	shl.b32 	%r1962, %r318, 3;
	add.s32 	%r1963, %r1930, %r1962;
	ld.shared.u64 	%rd375, [%r1963];
	add.s64 	%rd376, %rd375, %rd25;
	shl.b64 	%rd377, %rd376, 2;
	add.s64 	%rd378, %rd24, %rd377;
	st.global.f32 	[%rd378+24576], %f185;
	bar.warp.sync 	-1;
	bra.uni 	$L__BB11_333;
$L__BB11_298:
	ld.param.u32 	%r2046, [_ZN3cub18CUB_300001_SM_10006detail10radix_sort29DeviceRadixSortOnesweepKernelINS1_5radix10policy_hubIffyE10Policy1000ELNS0_9SortOrderE0EffyiiNS1_21identity_decomposer_tEEEvPT5_SB_PT3_PKSC_PT1_PKSG_PT2_PKSK_T4_iiT6__param_8];
	mad.lo.s32 	%r322, %r4, -6528, %r2046;
	shl.b32 	%r1964, %r302, 3;
	add.s32 	%r1966, %r1926, %r1964;
	ld.shared.u64 	%rd26, [%r1966+26112];
	setp.ge.s32 	%p341, %r320, %r322;
	@%p341 bra 	$L__BB11_300;
	ld.shared.f32 	%f186, [%r321];
	add.s64 	%rd379, %rd26, %rd25;
	shl.b64 	%rd380, %rd379, 2;
	add.s64 	%rd381, %rd24, %rd380;
	st.global.f32 	[%rd381], %f186;
$L__BB11_300:
	bar.warp.sync 	-1;
	shl.b32 	%r1967, %r303, 3;
	add.s32 	%r1969, %r1926, %r1967;
	ld.shared.u64 	%rd27, [%r1969+26112];
	add.s32 	%r1970, %r320, 384;
	setp.ge.s32 	%p342, %r1970, %r322;
	@%p342 bra 	$L__BB11_302;
	ld.shared.f32 	%f187, [%r321+1536];
	add.s64 	%rd382, %rd27, %rd25;
	shl.b64 	%rd383, %rd382, 2;
	add.s64 	%rd384, %rd24, %rd383;
	st.global.f32 	[%rd384+1536], %f187;
$L__BB11_302:
	bar.warp.sync 	-1;
	shl.b32 	%r1971, %r304, 3;
	add.s32 	%r1973, %r1926, %r1971;
	ld.shared.u64 	%rd28, [%r1973+26112];
	add.s32 	%r1974, %r320, 768;
	setp.ge.s32 	%p343, %r1974, %r322;
	@%p343 bra 	$L__BB11_304;
	ld.shared.f32 	%f188, [%r321+3072];
	add.s64 	%rd385, %rd28, %rd25;
	shl.b64 	%rd386, %rd385, 2;
	add.s64 	%rd387, %rd24, %rd386;
	st.global.f32 	[%rd387+3072], %f188;
$L__BB11_304:
	bar.warp.sync 	-1;
	shl.b32 	%r1975, %r305, 3;
	add.s32 	%r1977, %r1926, %r1975;
	ld.shared.u64 	%rd29, [%r1977+26112];
	add.s32 	%r1978, %r320, 1152;
	setp.ge.s32 	%p344, %r1978, %r322;
	@%p344 bra 	$L__BB11_306;
	ld.shared.f32 	%f189, [%r321+4608];
	add.s64 	%rd388, %rd29, %rd25;
	shl.b64 	%rd389, %rd388, 2;
	add.s64 	%rd390, %rd24, %rd389;
	st.global.f32 	[%rd390+4608], %f189;
$L__BB11_306:
	bar.warp.sync 	-1;
	shl.b32 	%r1979, %r306, 3;
	add.s32 	%r1981, %r1926, %r1979;
	ld.shared.u64 	%rd30, [%r1981+26112];
	add.s32 	%r1982, %r320, 1536;
	setp.ge.s32 	%p345, %r1982, %r322;
	@%p345 bra 	$L__BB11_308;
	ld.shared.f32 	%f190, [%r321+6144];
	add.s64 	%rd391, %rd30, %rd25;
	shl.b64 	%rd392, %rd391, 2;
	add.s64 	%rd393, %rd24, %rd392;
	st.global.f32 	[%rd393+6144], %f190;
$L__BB11_308:
	bar.warp.sync 	-1;
	shl.b32 	%r1983, %r307, 3;
	add.s32 	%r1985, %r1926, %r1983;
	ld.shared.u64 	%rd31, [%r1985+26112];
	add.s32 	%r1986, %r320, 1920;
	setp.ge.s32 	%p346, %r1986, %r322;
	@%p346 bra 	$L__BB11_310;
	ld.shared.f32 	%f191, [%r321+7680];
	add.s64 	%rd394, %rd31, %rd25;
	shl.b64 	%rd395, %rd394, 2;
	add.s64 	%rd396, %rd24, %rd395;
	st.global.f32 	[%rd396+7680], %f191;
$L__BB11_310:
	bar.warp.sync 	-1;
	shl.b32 	%r1987, %r308, 3;
	add.s32 	%r1989, %r1926, %r1987;
	ld.shared.u64 	%rd32, [%r1989+26112];
	add.s32 	%r1990, %r320, 2304;
	setp.ge.s32 	%p347, %r1990, %r322;
	@%p347 bra 	$L__BB11_312;
	ld.shared.f32 	%f192, [%r321+9216];
	add.s64 	%rd397, %rd32, %rd25;
	shl.b64 	%rd398, %rd397, 2;
	add.s64 	%rd399, %rd24, %rd398;
	st.global.f32 	[%rd399+9216], %f192;
$L__BB11_312:
	bar.warp.sync 	-1;
	shl.b32 	%r1991, %r309, 3;
	add.s32 	%r1993, %r1926, %r1991;
	ld.shared.u64 	%rd33, [%r1993+26112];
	add.s32 	%r1994, %r320, 2688;
	setp.ge.s32 	%p348, %r1994, %r322;
	@%p348 bra 	$L__BB11_314;
	ld.shared.f32 	%f193, [%r321+10752];
	add.s64 	%rd400, %rd33, %rd25;
	shl.b64 	%rd401, %rd400, 2;
	add.s64 	%rd402, %rd24, %rd401;
	st.global.f32 	[%rd402+10752], %f193;
$L__BB11_314:
	bar.warp.sync 	-1;
	shl.b32 	%r1995, %r310, 3;
	add.s32 	%r1997, %r1926, %r1995;
	ld.shared.u64 	%rd34, [%r1997+26112];
	or.b32  	%r1998, %r320, 3072;
	setp.ge.s32 	%p349, %r1998, %r322;
	@%p349 bra 	$L__BB11_316;
	ld.shared.f32 	%f194, [%r321+12288];
	add.s64 	%rd403, %rd34, %rd25;
	shl.b64 	%rd404, %rd403, 2;
	add.s64 	%rd405, %rd24, %rd404;
	st.global.f32 	[%rd405+12288], %f194;
$L__BB11_316:
	bar.warp.sync 	-1;
	shl.b32 	%r1999, %r311, 3;
	add.s32 	%r2001, %r1926, %r1999;
	ld.shared.u64 	%rd35, [%r2001+26112];
	add.s32 	%r2002, %r320, 3456;
	setp.ge.s32 	%p350, %r2002, %r322;
	@%p350 bra 	$L__BB11_318;
	ld.shared.f32 	%f195, [%r321+13824];
	add.s64 	%rd406, %rd35, %rd25;
	shl.b64 	%rd407, %rd406, 2;
	add.s64 	%rd408, %rd24, %rd407;
	st.global.f32 	[%rd408+13824], %f195;
$L__BB11_318:
	bar.warp.sync 	-1;
	shl.b32 	%r2003, %r312, 3;
	add.s32 	%r2005, %r1926, %r2003;
	ld.shared.u64 	%rd36, [%r2005+26112];
	add.s32 	%r2006, %r320, 3840;
	setp.ge.s32 	%p351, %r2006, %r322;
	@%p351 bra 	$L__BB11_320;
	ld.shared.f32 	%f196, [%r321+15360];
	add.s64 	%rd409, %rd36, %rd25;
	shl.b64 	%rd410, %rd409, 2;
	add.s64 	%rd411, %rd24, %rd410;
	st.global.f32 	[%rd411+15360], %f196;
$L__BB11_320:
	bar.warp.sync 	-1;
	shl.b32 	%r2007, %r313, 3;
	add.s32 	%r2009, %r1926, %r2007;
	ld.shared.u64 	%rd37, [%r2009+26112];
	add.s32 	%r2010, %r320, 4224;
	setp.ge.s32 	%p352, %r2010, %r322;
	@%p352 bra 	$L__BB11_322;
	ld.shared.f32 	%f197, [%r321+16896];
	add.s64 	%rd412, %rd37, %rd25;
	shl.b64 	%rd413, %rd412, 2;
	add.s64 	%rd414, %rd24, %rd413;
	st.global.f32 	[%rd414+16896], %f197;
$L__BB11_322:
	bar.warp.sync 	-1;
	shl.b32 	%r2011, %r314, 3;
	add.s32 	%r2013, %r1926, %r2011;
	ld.shared.u64 	%rd38, [%r2013+26112];
	add.s32 	%r2014, %r320, 4608;
	setp.ge.s32 	%p353, %r2014, %r322;
	@%p353 bra 	$L__BB11_324;
	ld.shared.f32 	%f198, [%r321+18432];
	add.s64 	%rd415, %rd38, %rd25;
	shl.b64 	%rd416, %rd415, 2;
	add.s64 	%rd417, %rd24, %rd416;
	st.global.f32 	[%rd417+18432], %f198;
$L__BB11_324:
	bar.warp.sync 	-1;
	shl.b32 	%r2015, %r315, 3;
	add.s32 	%r2017, %r1926, %r2015;
	ld.shared.u64 	%rd39, [%r2017+26112];
	add.s32 	%r2018, %r320, 4992;
	setp.ge.s32 	%p354, %r2018, %r322;
	@%p354 bra 	$L__BB11_326;
	ld.shared.f32 	%f199, [%r321+19968];
	add.s64 	%rd418, %rd39, %rd25;
	shl.b64 	%rd419, %rd418, 2;
	add.s64 	%rd420, %rd24, %rd419;
	st.global.f32 	[%rd420+19968], %f199;
$L__BB11_326:
	bar.warp.sync 	-1;
	shl.b32 	%r2019, %r316, 3;
	add.s32 	%r2021, %r1926, %r2019;
	ld.shared.u64 	%rd40, [%r2021+26112];
	add.s32 	%r2022, %r320, 5376;
	setp.ge.s32 	%p355, %r2022, %r322;
	@%p355 bra 	$L__BB11_328;
	ld.shared.f32 	%f200, [%r321+21504];
	add.s64 	%rd421, %rd40, %rd25;
	shl.b64 	%rd422, %rd421, 2;
	add.s64 	%rd423, %rd24, %rd422;
	st.global.f32 	[%rd423+21504], %f200;
$L__BB11_328:
	bar.warp.sync 	-1;
	shl.b32 	%r2023, %r317, 3;
	add.s32 	%r2025, %r1926, %r2023;
	ld.shared.u64 	%rd41, [%r2025+26112];
	add.s32 	%r2026, %r320, 5760;
	setp.ge.s32 	%p356, %r2026, %r322;
	@%p356 bra 	$L__BB11_330;
	ld.shared.f32 	%f201, [%r321+23040];
	add.s64 	%rd424, %rd41, %rd25;
	shl.b64 	%rd425, %rd424, 2;
	add.s64 	%rd426, %rd24, %rd425;
	st.global.f32 	[%rd426+23040], %f201;
$L__BB11_330:
	bar.warp.sync 	-1;
	shl.b32 	%r2027, %r318, 3;
	add.s32 	%r2029, %r1926, %r2027;
	ld.shared.u64 	%rd427, [%r2029+26112];
	add.s64 	%rd42, %rd427, %rd25;
	or.b32  	%r2030, %r320, 6144;
	setp.ge.s32 	%p357, %r2030, %r322;
	@%p357 bra 	$L__BB11_332;
	ld.shared.f32 	%f202, [%r321+24576];
	shl.b64 	%rd428, %rd42, 2;
	add.s64 	%rd429, %rd24, %rd428;
	st.global.f32 	[%rd429+24576], %f202;
$L__BB11_332:
	bar.warp.sync 	-1;
$L__BB11_333:
	ret;

}


// ===== COMPILED SASS (sm_100) =====

	.target	sm_100

	.elftype	@"ET_EXEC"


//--------------------- .note.nv.tkinfo           --------------------------
	.section	.note.nv.tkinfo,"",@"SHT_NOTE"
	.sectionflags	@"SHF_NOTE_NV_TKINFO"
	.tkinfo
        /*0018*/ 	.word	0x00000002
        /*0030*/ 	.string	""
        /*0030*/ 	.string	"ptxas"
        /*0030*/ 	.string	"Cuda compilation tools, release 13.0, V13.0.88"
        /*0030*/ 	.string	"Build cuda_13.0.r13.0/compiler.36424714_0"
        /*0030*/ 	.string	"-arch sm_100 -m 64 "



//--------------------- .note.nv.cuinfo           --------------------------
	.section	.note.nv.cuinfo,"",@"SHT_NOTE"
	.sectionflags	@"SHF_NOTE_NV_CUINFO"
        /*0018*/ 	.short	0x0002
        /*001a*/ 	.short	0x0064
        /*001c*/ 	.short	0x0082
	.zero		2


//--------------------- .nv.info                  --------------------------
	.section	.nv.info,"",@"SHT_CUDA_INFO"
	.align	4


	//----- nvinfo : EIATTR_REGCOUNT
	.align		4
        /*0000*/ 	.byte	0x04, 0x2f
        /*0002*/ 	.short	(.L_46 - .L_45)
	.align		4
.L_45:
        /*0004*/ 	.word	index@(_Z16computeDistancesPKfS0_Pfii)
        /*0008*/ 	.word	0x0000001f


	//----- nvinfo : EIATTR_FRAME_SIZE
	.align		4
.L_46:
        /*000c*/ 	.byte	0x04, 0x11
        /*000e*/ 	.short	(.L_48 - .L_47)
	.align		4
.L_47:
        /*0010*/ 	.word	index@(_Z16computeDistancesPKfS0_Pfii)
        /*0014*/ 	.word	0x00000000


	//----- nvinfo : EIATTR_REGCOUNT
	.align		4
.L_48:
        /*0018*/ 	.byte	0x04, 0x2f
        /*001a*/ 	.short	(.L_50 - .L_49)
	.align		4
.L_49:
        /*001c*/ 	.word	index@(_ZN3cub18CUB_300001_SM_10006detail11EmptyKernelIvEEvv)
        /*0020*/ 	.word	0x00000004


	//----- nvinfo : EIATTR_FRAME_SIZE
	.align		4
.L_50:
        /*0024*/ 	.byte	0x04, 0x11
        /*0026*/ 	.short	(.L_52 - .L_51)
	.align		4
.L_51:
        /*0028*/ 	.word	index@(_ZN3cub18CUB_300001_SM_10006detail11EmptyKernelIvEEvv)
        /*002c*/ 	.word	0x00000000


	//----- nvinfo : EIATTR_REGCOUNT
	.align		4
.L_52:
        /*0030*/ 	.byte	0x04, 0x2f
        /*0032*/ 	.short	(.L_54 - .L_53)
	.align		4
.L_53:
        /*0034*/ 	.word	index@(_ZN3cub18CUB_300001_SM_10006detail8for_each13static_kernelINS2_12policy_hub_t12policy_500_tEmN6thrust24THRUST_300001_SM_1000_NS8cuda_cub20__uninitialized_fill7functorINS7_10device_ptrIiEEiEEEEvT0_T1_)
        /*0038*/ 	.word	0x00000008


	//----- nvinfo : EIATTR_FRAME_SIZE
	.align		4
.L_54:
        /*003c*/ 	.byte	0x04, 0x11
        /*003e*/ 	.short	(.L_56 - .L_55)
	.align		4
.L_55:
        /*0040*/ 	.word	index@(_ZN3cub18CUB_300001_SM_10006detail8for_each13static_kernelINS2_12policy_hub_t12policy_500_tEmN6thrust24THRUST_300001_SM_1000_NS8cuda_cub20__uninitialized_fill7functorINS7_10device_ptrIiEEiEEEEvT0_T1_)
        /*0044*/ 	.word	0x00000000


	//----- nvinfo : EIATTR_REGCOUNT
	.align		4
.L_56:
        /*0048*/ 	.byte	0x04, 0x2f
        /*004a*/ 	.short	(.L_58 - .L_57)
	.align		4
.L_57:
        /*004c*/ 	.word	index@(_ZN3cub18CUB_300001_SM_10006detail8for_each13static_kernelINS2_12policy_hub_t12policy_500_tElN6thrust24THRUST_300001_SM_1000_NS8cuda_cub10__tabulate7functorINS7_6detail15normal_iteratorINS7_10device_ptrIiEEEENS7_6system6detail7generic6detail22compute_sequence_valueIivEElEEEEvT0_T1_)
        /*0050*/ 	.word	0x0000000a


	//----- nvinfo : EIATTR_FRAME_SIZE
	.align		4
.L_58:
        /*0054*/ 	.byte	0x04, 0x11
        /*0056*/ 	.short	(.L_60 - .L_59)
	.align		4
.L_59:
        /*0058*/ 	.word	index@(_ZN3cub18CUB_300001_SM_10006detail8for_each13static_kernelINS2_12policy_hub_t12policy_500_tElN6thrust24THRUST_300001_SM_1000_NS8cuda_cub10__tabulate7functorINS7_6detail15normal_iteratorINS7_10device_ptrIiEEEENS7_6system6detail7generic6detail22compute_sequence_valueIivEElEEEEvT0_T1_)
        /*005c*/ 	.word	0x00000000


	//----- nvinfo : EIATTR_REGCOUNT
	.align		4
.L_60:
        /*0060*/ 	.byte	0x04, 0x2f
        /*0062*/ 	.short	(.L_62 - .L_61)
	.align		4
.L_61:
        /*0064*/ 	.word	index@(_ZN3cub18CUB_300001_SM_10006detail10radix_sort31DeviceRadixSortSingleTileKernelINS1_5radix10policy_hubIfiyE10Policy1000ELNS0_9SortOrderE0EfiyNS1_21identity_decomposer_tEEEvPKT1_PSA_PKT2_PSE_T3_iiT4_)
        /*0068*/ 	.word	0x00000097


	//----- nvinfo : EIATTR_FRAME_SIZE
	.align		4
.L_62:
        /*006c*/ 	.byte	0x04, 0x11
        /*006e*/ 	.short	(.L_64 - .L_63)
	.align		4
.L_63:
        /*0070*/ 	.word	index@(_ZN3cub18CUB_300001_SM_10006detail10radix_sort31DeviceRadixSortSingleTileKernelINS1_5radix10policy_hubIfiyE10Policy1000ELNS0_9SortOrderE0EfiyNS1_21identity_decomposer_tEEEvPKT1_PSA_PKT2_PSE_T3_iiT4_)
        /*0074*/ 	.word	0x00000000


	//----- nvinfo : EIATTR_REGCOUNT
	.align		4
.L_64:
        /*0078*/ 	.byte	0x04, 0x2f
        /*007a*/ 	.short	(.L_66 - .L_65)
	.align		4
.L_65:
        /*007c*/ 	.word	index@(_ZN3cub18CUB_300001_SM_10006detail10radix_sort30DeviceRadixSortHistogramKernelINS1_5radix10policy_hubIfiyE10Policy1000ELNS0_9SortOrderE0EfyNS1_21identity_decomposer_tEEEvPT2_PKT1_SA_iiT3_)
        /*0080*/ 	.word	0x00000020


	//----- nvinfo : EIATTR_FRAME_SIZE
	.align		4
.L_66:
        /*0084*/ 	.byte	0x04, 0x11
        /*0086*/ 	.short	(.L_68 - .L_67)
	.align		4
.L_67:
        /*0088*/ 	.word	index@(_ZN3cub18CUB_300001_SM_10006detail10radix_sort30DeviceRadixSortHistogramKernelINS1_5radix10policy_hubIfiyE10Policy1000ELNS0_9SortOrderE0EfyNS1_21identity_decomposer_tEEEvPT2_PKT1_SA_iiT3_)
        /*008c*/ 	.word	0x00000000


	//----- nvinfo : EIATTR_REGCOUNT
	.align		4
.L_68:
        /*0090*/ 	.byte	0x04, 0x2f
        /*0092*/ 	.short	(.L_70 - .L_69)
	.align		4
.L_69:
        /*0094*/ 	.word	index@(_ZN3cub18CUB_300001_SM_10006detail10radix_sort33DeviceRadixSortExclusiveSumKernelINS1_5radix10policy_hubIfiyE10Policy1000EyEEvPT0_)
        /*0098*/ 	.word	0x00000020


	//----- nvinfo : EIATTR_FRAME_SIZE
	.align		4
.L_70:
        /*009c*/ 	.byte	0x04, 0x11
        /*009e*/ 	.short	(.L_72 - .L_71)
	.align		4
.L_71:
        /*00a0*/ 	.word	index@(_ZN3cub18CUB_300001_SM_10006detail10radix_sort33DeviceRadixSortExclusiveSumKernelINS1_5radix10policy_hubIfiyE10Policy1000EyEEvPT0_)
        /*00a4*/ 	.word	0x00000000


	//----- nvinfo : EIATTR_REGCOUNT
	.align		4
.L_72:
        /*00a8*/ 	.byte	0x04, 0x2f
        /*00aa*/ 	.short	(.L_74 - .L_73)
	.align		4
.L_73:
        /*00ac*/ 	.word	index@(_ZN3cub18CUB_300001_SM_10006detail10radix_sort29DeviceRadixSortOnesweepKernelINS1_5radix10policy_hubIfiyE10Policy1000ELNS0_9SortOrderE0EfiyiiNS1_21identity_decomposer_tEEEvPT5_SB_PT3_PKSC_PT1_PKSG_PT2_PKSK_T4_iiT6_)
        /*00b0*/ 	.word	0x0000004f


	//----- nvinfo : EIATTR_FRAME_SIZE
	.align		4
.L_74:
        /*00b4*/ 	.byte	0x04, 0x11
        /*00b6*/ 	.short	(.L_76 - .L_75)
	.align		4
.L_75:
        /*00b8*/ 	.word	index@(_ZN3cub18CUB_300001_SM_10006detail10radix_sort29DeviceRadixSortOnesweepKernelINS1_5radix10policy_hubIfiyE10Policy1000ELNS0_9SortOrderE0EfiyiiNS1_21identity_decomposer_tEEEvPT5_SB_PT3_PKSC_PT1_PKSG_PT2_PKSK_T4_iiT6_)
        /*00bc*/ 	.word	0x00000000


	//----- nvinfo : EIATTR_REGCOUNT
	.align		4
.L_76:
        /*00c0*/ 	.byte	0x04, 0x2f
        /*00c2*/ 	.short	(.L_78 - .L_77)
	.align		4
.L_77:
        /*00c4*/ 	.word	index@(_ZN3cub18CUB_300001_SM_10006detail10radix_sort31DeviceRadixSortSingleTileKernelINS1_5radix10policy_hubIffyE10Policy1000ELNS0_9SortOrderE0EffyNS1_21identity_decomposer_tEEEvPKT1_PSA_PKT2_PSE_T3_iiT4_)
        /*00c8*/ 	.word	0x00000097


	//----- nvinfo : EIATTR_FRAME_SIZE
	.align		4
.L_78:
        /*00cc*/ 	.byte	0x04, 0x11
        /*00ce*/ 	.short	(.L_80 - .L_79)
	.align		4
.L_79:
        /*00d0*/ 	.word	index@(_ZN3cub18CUB_300001_SM_10006detail10radix_sort31DeviceRadixSortSingleTileKernelINS1_5radix10policy_hubIffyE10Policy1000ELNS0_9SortOrderE0EffyNS1_21identity_decomposer_tEEEvPKT1_PSA_PKT2_PSE_T3_iiT4_)
        /*00d4*/ 	.word	0x00000000


	//----- nvinfo : EIATTR_REGCOUNT
	.align		4
.L_80:
        /*00d8*/ 	.byte	0x04, 0x2f
        /*00da*/ 	.short	(.L_82 - .L_81)
	.align		4
.L_81:
        /*00dc*/ 	.word	index@(_ZN3cub18CUB_300001_SM_10006detail10radix_sort30DeviceRadixSortHistogramKernelINS1_5radix10policy_hubIffyE10Policy1000ELNS0_9SortOrderE0EfyNS1_21identity_decomposer_tEEEvPT2_PKT1_SA_iiT3_)
        /*00e0*/ 	.word	0x00000020


	//----- nvinfo : EIATTR_FRAME_SIZE
	.align		4
.L_82:
        /*00e4*/ 	.byte	0x04, 0x11
        /*00e6*/ 	.short	(.L_84 - .L_83)
	.align		4
.L_83:
        /*00e8*/ 	.word	index@(_ZN3cub18CUB_300001_SM_10006detail10radix_sort30DeviceRadixSortHistogramKernelINS1_5radix10policy_hubIffyE10Policy1000ELNS0_9SortOrderE0EfyNS1_21identity_decomposer_tEEEvPT2_PKT1_SA_iiT3_)
        /*00ec*/ 	.word	0x00000000


	//----- nvinfo : EIATTR_REGCOUNT
	.align		4
.L_84:
        /*00f0*/ 	.byte	0x04, 0x2f
        /*00f2*/ 	.short	(.L_86 - .L_85)
	.align		4
.L_85:
        /*00f4*/ 	.word	index@(_ZN3cub18CUB_300001_SM_10006detail10radix_sort33DeviceRadixSortExclusiveSumKernelINS1_5radix10policy_hubIffyE10Policy1000EyEEvPT0_)
        /*00f8*/ 	.word	0x00000020


	//----- nvinfo : EIATTR_FRAME_SIZE
	.align		4
.L_86:
        /*00fc*/ 	.byte	0x04, 0x11
        /*00fe*/ 	.short	(.L_88 - .L_87)
	.align		4
.L_87:
        /*0100*/ 	.word	index@(_ZN3cub18CUB_300001_SM_10006detail10radix_sort33DeviceRadixSortExclusiveSumKernelINS1_5radix10policy_hubIffyE10Policy1000EyEEvPT0_)
        /*0104*/ 	.word	0x00000000


	//----- nvinfo : EIATTR_REGCOUNT
	.align		4
.L_88:
        /*0108*/ 	.byte	0x04, 0x2f
        /*010a*/ 	.short	(.L_90 - .L_89)
	.align		4
.L_89:
        /*010c*/ 	.word	index@(_ZN3cub18CUB_300001_SM_10006detail10radix_sort29DeviceRadixSortOnesweepKernelINS1_5radix10policy_hubIffyE10Policy1000ELNS0_9SortOrderE0EffyiiNS1_21identity_decomposer_tEEEvPT5_SB_PT3_PKSC_PT1_PKSG_PT2_PKSK_T4_iiT6_)
        /*0110*/ 	.word	0x0000004f


	//----- nvinfo : EIATTR_FRAME_SIZE
	.align		4
.L_90:
        /*0114*/ 	.byte	0x04, 0x11
        /*0116*/ 	.short	(.L_92 - .L_91)
	.align		4
.L_91:
        /*0118*/ 	.word	index@(_ZN3cub18CUB_300001_SM_10006detail10radix_sort29DeviceRadixSortOnesweepKernelINS1_5radix10policy_hubIffyE10Policy1000ELNS0_9SortOrderE0EffyiiNS1_21identity_decomposer_tEEEvPT5_SB_PT3_PKSC_PT1_PKSG_PT2_PKSK_T4_iiT6_)
        /*011c*/ 	.word	0x00000000


	//----- nvinfo : EIATTR_MIN_STACK_SIZE
	.align		4
.L_92:
        /*0120*/ 	.byte	0x04, 0x12
        /*0122*/ 	.short	(.L_94 - .L_93)
	.align		4
.L_93:
        /*0124*/ 	.word	index@(_ZN3cub18CUB_300001_SM_10006detail10radix_sort29DeviceRadixSortOnesweepKernelINS1_5radix10policy_hubIffyE10Policy1000ELNS0_9SortOrderE0EffyiiNS1_21identity_decomposer_tEEEvPT5_SB_PT3_PKSC_PT1_PKSG_PT2_PKSK_T4_iiT6_)
        /*0128*/ 	.word	0x00000000


	//----- nvinfo : EIATTR_MIN_STACK_SIZE
	.align		4
.L_94:
        /*012c*/ 	.byte	0x04, 0x12
        /*012e*/ 	.short	(.L_96 - .L_95)
	.align		4
.L_95:
        /*0130*/ 	.word	index@(_ZN3cub18CUB_300001_SM_10006detail10radix_sort33DeviceRadixSortExclusiveSumKernelINS1_5radix10policy_hubIffyE10Policy1000EyEEvPT0_)
        /*0134*/ 	.word	0x00000000


	//----- nvinfo : EIATTR_MIN_STACK_SIZE
	.align		4
.L_96:
        /*0138*/ 	.byte	0x04, 0x12
        /*013a*/ 	.short	(.L_98 - .L_97)
	.align		4
.L_97:
        /*013c*/ 	.word	index@(_ZN3cub18CUB_300001_SM_10006detail10radix_sort30DeviceRadixSortHistogramKernelINS1_5radix10policy_hubIffyE10Policy1000ELNS0_9SortOrderE0EfyNS1_21identity_decomposer_tEEEvPT2_PKT1_SA_iiT3_)
        /*0140*/ 	.word	0x00000000


	//----- nvinfo : EIATTR_MIN_STACK_SIZE
	.align		4
.L_98:
        /*0144*/ 	.byte	0x04, 0x12
        /*0146*/ 	.short	(.L_100 - .L_99)
	.align		4
.L_99:
        /*0148*/ 	.word	index@(_ZN3cub18CUB_300001_SM_10006detail10radix_sort31DeviceRadixSortSingleTileKernelINS1_5radix10policy_hubIffyE10Policy1000ELNS0_9SortOrderE0EffyNS1_21identity_decomposer_tEEEvPKT1_PSA_PKT2_PSE_T3_iiT4_)
        /*014c*/ 	.word	0x00000000


	//----- nvinfo : EIATTR_MIN_STACK_SIZE
	.align		4
.L_100:
        /*0150*/ 	.byte	0x04, 0x12
        /*0152*/ 	.short	(.L_102 - .L_101)
	.align		4
.L_101:
        /*0154*/ 	.word	index@(_ZN3cub18CUB_300001_SM_10006detail10radix_sort29DeviceRadixSortOnesweepKernelINS1_5radix10policy_hubIfiyE10Policy1000ELNS0_9SortOrderE0EfiyiiNS1_21identity_decomposer_tEEEvPT5_SB_PT3_PKSC_PT1_PKSG_PT2_PKSK_T4_iiT6_)
        /*0158*/ 	.word	0x00000000


	//----- nvinfo : EIATTR_MIN_STACK_SIZE
	.align		4
.L_102:
        /*015c*/ 	.byte	0x04, 0x12
        /*015e*/ 	.short	(.L_104 - .L_103)
	.align		4
.L_103:
        /*0160*/ 	.word	index@(_ZN3cub18CUB_300001_SM_10006detail10radix_sort33DeviceRadixSortExclusiveSumKernelINS1_5radix10policy_hubIfiyE10Policy1000EyEEvPT0_)
        /*0164*/ 	.word	0x00000000


	//----- nvinfo : EIATTR_MIN_STACK_SIZE
	.align		4
.L_104:
        /*0168*/ 	.byte	0x04, 0x12
        /*016a*/ 	.short	(.L_106 - .L_105)
	.align		4
.L_105:
        /*016c*/ 	.word	index@(_ZN3cub18CUB_300001_SM_10006detail10radix_sort30DeviceRadixSortHistogramKernelINS1_5radix10policy_hubIfiyE10Policy1000ELNS0_9SortOrderE0EfyNS1_21identity_decomposer_tEEEvPT2_PKT1_SA_iiT3_)
        /*0170*/ 	.word	0x00000000


	//----- nvinfo : EIATTR_MIN_STACK_SIZE
	.align		4
.L_106:
        /*0174*/ 	.byte	0x04, 0x12
        /*0176*/ 	.short	(.L_108 - .L_107)
	.align		4
.L_107:
        /*0178*/ 	.word	index@(_ZN3cub18CUB_300001_SM_10006detail10radix_sort31DeviceRadixSortSingleTileKernelINS1_5radix10policy_hubIfiyE10Policy1000ELNS0_9SortOrderE0EfiyNS1_21identity_decomposer_tEEEvPKT1_PSA_PKT2_PSE_T3_iiT4_)
        /*017c*/ 	.word	0x00000000


	//----- nvinfo : EIATTR_MIN_STACK_SIZE
	.align		4
.L_108:
        /*0180*/ 	.byte	0x04, 0x12
        /*0182*/ 	.short	(.L_110 - .L_109)
	.align		4
.L_109:
        /*0184*/ 	.word	index@(_ZN3cub18CUB_300001_SM_10006detail8for_each13static_kernelINS2_12policy_hub_t12policy_500_tElN6thrust24THRUST_300001_SM_1000_NS8cuda_cub10__tabulate7functorINS7_6detail15normal_iteratorINS7_10device_ptrIiEEEENS7_6system6detail7generic6detail22compute_sequence_valueIivEElEEEEvT0_T1_)
        /*0188*/ 	.word	0x00000000


	//----- nvinfo : EIATTR_MIN_STACK_SIZE
	.align		4
.L_110:
        /*018c*/ 	.byte	0x04, 0x12
        /*018e*/ 	.short	(.L_112 - .L_111)
	.align		4
.L_111:
        /*0190*/ 	.word	index@(_ZN3cub18CUB_300001_SM_10006detail8for_each13static_kernelINS2_12policy_hub_t12policy_500_tEmN6thrust24THRUST_300001_SM_1000_NS8cuda_cub20__uninitialized_fill7functorINS7_10device_ptrIiEEiEEEEvT0_T1_)
        /*0194*/ 	.word	0x00000000


	//----- nvinfo : EIATTR_MIN_STACK_SIZE
	.align		4
.L_112:
        /*0198*/ 	.byte	0x04, 0x12
        /*019a*/ 	.short	(.L_114 - .L_113)
	.align		4
.L_113:
        /*019c*/ 	.word	index@(_ZN3cub18CUB_300001_SM_10006detail11EmptyKernelIvEEvv)
        /*01a0*/ 	.word	0x00000000


	//----- nvinfo : EIATTR_MIN_STACK_SIZE
	.align		4
.L_114:
        /*01a4*/ 	.byte	0x04, 0x12
        /*01a6*/ 	.short	(.L_116 - .L_115)
	.align		4
.L_115:
        /*01a8*/ 	.word	index@(_Z16computeDistancesPKfS0_Pfii)
        /*01ac*/ 	.word	0x00000000
.L_116:


//--------------------- .nv.compat                --------------------------
	.section	.nv.compat,"",@"SHT_CUDA_COMPAT_INFO"
	.align	4
        /*0000*/ 	.byte	0x02, 0x09, 0x00, 0x00, 0x02, 0x02, 0x01, 0x00, 0x02, 0x05, 0x05, 0x00, 0x03, 0x07, 0x01, 0x01
        /*0010*/ 	.byte	0x02, 0x03, 0x00, 0x00, 0x02, 0x06, 0x01, 0x00, 0x04, 0x0b, 0x08, 0x00, 0x09, 0x00, 0x00, 0x00
        /*0020*/ 	.byte	0x00, 0x00, 0x00, 0x00


//--------------------- .nv.info._ZN3cub18CUB_300001_SM_10006detail10radix_sort29DeviceRadixSortOnesweepKernelINS1_5radix10policy_hubIffyE10Policy1000ELNS0_9SortOrderE0EffyiiNS1_21identity_decomposer_tEEEvPT5_SB_PT3_PKSC_PT1_PKSG_PT2_PKSK_T4_iiT6_ --------------------------
	.section	.nv.info._ZN3cub18CUB_300001_SM_10006detail10radix_sort29DeviceRadixSortOnesweepKernelINS1_5radix10policy_hubIffyE10Policy1000ELNS0_9SortOrderE0EffyiiNS1_21identity_decomposer_tEEEvPT5_SB_PT3_PKSC_PT1_PKSG_PT2_PKSK_T4_iiT6_,"",@"SHT_CUDA_INFO"
	.sectionflags	@""
	.align	4


	//----- nvinfo : EIATTR_CUDA_API_VERSION
	.align		4
        /*0000*/ 	.byte	0x04, 0x37
        /*0002*/ 	.short	(.L_118 - .L_117)
.L_117:
        /*0004*/ 	.word	0x00000082


	//----- nvinfo : EIATTR_KPARAM_INFO
	.align		4
.L_118:
        /*0008*/ 	.byte	0x04, 0x17
        /*000a*/ 	.short	(.L_120 - .L_119)
.L_119:
        /*000c*/ 	.word	0x00000000
        /*0010*/ 	.short	0x000b
        /*0012*/ 	.short	0x004c
        /*0014*/ 	.byte	0x00, 0xf0, 0x05, 0x00


	//----- nvinfo : EIATTR_KPARAM_INFO
	.align		4
.L_120:
        /*0018*/ 	.byte	0x04, 0x17
        /*001a*/ 	.short	(.L_122 - .L_121)
.L_121:
        /*001c*/ 	.word	0x00000000
        /*0020*/ 	.short	0x000a
        /*0022*/ 	.short	0x0048
        /*0024*/ 	.byte	0x00, 0xf0, 0x11, 0x00


	//----- nvinfo : EIATTR_KPARAM_INFO
	.align		4
.L_122:
        /*0028*/ 	.byte	0x04, 0x17
        /*002a*/ 	.short	(.L_124 - .L_123)
.L_123:
        /*002c*/ 	.word	0x00000000
        /*0030*/ 	.short	0x0009
        /*0032*/ 	.short	0x0044
        /*0034*/ 	.byte	0x00, 0xf0, 0x11, 0x00


	//----- nvinfo : EIATTR_KPARAM_INFO
	.align		4
.L_124:
        /*0038*/ 	.byte	0x04, 0x17
        /*003a*/ 	.short	(.L_126 - .L_125)
.L_125:
        /*003c*/ 	.word	0x00000000
        /*0040*/ 	.short	0x0008
        /*0042*/ 	.short	0x0040
        /*0044*/ 	.byte	0x00, 0xf0, 0x11, 0x00


	//----- nvinfo : EIATTR_KPARAM_INFO
	.align		4
.L_126:
        /*0048*/ 	.byte	0x04, 0x17
        /*004a*/ 	.short	(.L_128 - .L_127)
.L_127:
        /*004c*/ 	.word	0x00000000
        /*0050*/ 	.short	0x0007
        /*0052*/ 	.short	0x0038
        /*0054*/ 	.byte	0x00, 0xf5, 0x21, 0x00


	//----- nvinfo : EIATTR_KPARAM_INFO
	.align		4
.L_128:
        /*0058*/ 	.byte	0x04, 0x17
        /*005a*/ 	.short	(.L_130 - .L_129)
.L_129:
        /*005c*/ 	.word	0x00000000
        /*0060*/ 	.short	0x0006
        /*0062*/ 	.short	0x0030
        /*0064*/ 	.byte	0x00, 0xf5, 0x21, 0x00


	//----- nvinfo : EIATTR_KPARAM_INFO
	.align		4
.L_130:
        /*0068*/ 	.byte	0x04, 0x17
        /*006a*/ 	.short	(.L_132 - .L_131)
.L_131:
        /*006c*/ 	.word	0x00000000
        /*0070*/ 	.short	0x0005
        /*0072*/ 	.short	0x0028
        /*0074*/ 	.byte	0x00, 0xf5, 0x21, 0x00


	//----- nvinfo : EIATTR_KPARAM_INFO
	.align		4
.L_132:
        /*0078*/ 	.byte	0x04, 0x17
        /*007a*/ 	.short	(.L_134 - .L_133)
.L_133:
        /*007c*/ 	.word	0x00000000
        /*0080*/ 	.short	0x0004
        /*0082*/ 	.short	0x0020
        /*0084*/ 	.byte	0x00, 0xf5, 0x21, 0x00


	//----- nvinfo : EIATTR_KPARAM_INFO
	.align		4
.L_134:
        /*0088*/ 	.byte	0x04, 0x17
        /*008a*/ 	.short	(.L_136 - .L_135)
.L_135:
        /*008c*/ 	.word	0x00000000
        /*0090*/ 	.short	0x0003
        /*0092*/ 	.short	0x0018
        /*0094*/ 	.byte	0x00, 0xf5, 0x21, 0x00


	//----- nvinfo : EIATTR_KPARAM_INFO
	.align		4
.L_136:
        /*0098*/ 	.byte	0x04, 0x17
        /*009a*/ 	.short	(.L_138 - .L_137)
.L_137:
        /*009c*/ 	.word	0x00000000
        /*00a0*/ 	.short	0x0002
        /*00a2*/ 	.short	0x0010
        /*00a4*/ 	.byte	0x00, 0xf5, 0x21, 0x00


	//----- nvinfo : EIATTR_KPARAM_INFO
	.align		4
.L_138:
        /*00a8*/ 	.byte	0x04, 0x17
        /*00aa*/ 	.short	(.L_140 - .L_139)
.L_139:
        /*00ac*/ 	.word	0x00000000
        /*00b0*/ 	.short	0x0001
        /*00b2*/ 	.short	0x0008
        /*00b4*/ 	.byte	0x00, 0xf5, 0x21, 0x00


	//----- nvinfo : EIATTR_KPARAM_INFO
	.align		4
.L_140:
        /*00b8*/ 	.byte	0x04, 0x17
        /*00ba*/ 	.short	(.L_142 - .L_141)
.L_141:
        /*00bc*/ 	.word	0x00000000
        /*00c0*/ 	.short	0x0000
        /*00c2*/ 	.short	0x0000
        /*00c4*/ 	.byte	0x00, 0xf5, 0x21, 0x00


	//----- nvinfo : EIATTR_SPARSE_MMA_MASK
	.align		4
.L_142:
        /*00c8*/ 	.byte	0x03, 0x50
        /*00ca*/ 	.short	0x0000


	//----- nvinfo : EIATTR_MAXREG_COUNT
	.align		4
        /*00cc*/ 	.byte	0x03, 0x1b
        /*00ce*/ 	.short	0x00a8


	//----- nvinfo : EIATTR_NUM_BARRIERS
	.align		4
        /*00d0*/ 	.byte	0x02, 0x4c
        /*00d2*/ 	.byte	0x01
	.zero		1


	//----- nvinfo : EIATTR_MERCURY_ISA_VERSION
	.align		4
        /*00d4*/ 	.byte	0x03, 0x5f
        /*00d6*/ 	.short	0x0101


	//----- nvinfo : EIATTR_COOP_GROUP_MASK_REGIDS
	.align		4
        /*00d8*/ 	.byte	0x04, 0x29
        /*00da*/ 	.short	(.L_144 - .L_143)


	//   ....[0]....
.L_143:
        /*00dc*/ 	.word	0xffffffff


	//   ....[1]....
        /*00e0*/ 	.word	0x05000000


	//   ....[2]....
        /*00e4*/ 	.word	0xffffffff


	//   ....[3]....
        /*00e8*/ 	.word	0xffffffff


	//   ....[4]....
        /*00ec*/ 	.word	0xffffffff


	//   ....[5]....
        /*00f0*/ 	.word	0xffffffff


	//   ....[6]....
        /*00f4*/ 	.word	0xffffffff


	//   ....[7]....
        /*00f8*/ 	.word	0xffffffff


	//   ....[8]....
        /*00fc*/ 	.word	0xffffffff


	//   ....[9]....
        /*0100*/ 	.word	0xffffffff


	//   ....[10]....
        /*0104*/ 	.word	0xffffffff


	//   ....[11]....
        /*0108*/ 	.word	0xffffffff


	//   ....[12]....
        /*010c*/ 	.word	0xffffffff


	//   ....[13]....
        /*0110*/ 	.word	0xffffffff


	//   ....[14]....
        /*0114*/ 	.word	0xffffffff


	//   ....[15]....
        /*0118*/ 	.word	0xffffffff


	//   ....[16]....
        /*011c*/ 	.word	0xffffffff


	//   ....[17]....
        /*0120*/ 	.word	0xffffffff


	//   ....[18]....
        /*0124*/ 	.word	0xffffffff


	//   ....[19]....
        /*0128*/ 	.word	0xffffffff


	//   ....[20]....
        /*012c*/ 	.word	0xffffffff


	//   ....[21]....
        /*0130*/ 	.word	0xffffffff


	//   ....[22]....
        /*0134*/ 	.word	0xffffffff


	//   ....[23]....
        /*0138*/ 	.word	0xffffffff


	//   ....[24]....
        /*013c*/ 	.word	0xffffffff


	//   ....[25]....
        /*0140*/ 	.word	0xffffffff


	//   ....[26]....
        /*0144*/ 	.word	0xffffffff


	//   ....[27]....
        /*0148*/ 	.word	0xffffffff


	//   ....[28]....
        /*014c*/ 	.word	0xffffffff


	//   ....[29]....
        /*0150*/ 	.word	0xffffffff


	//   ....[30]....
        /*0154*/ 	.word	0xffffffff


	//   ....[31]....
        /*0158*/ 	.word	0xffffffff


	//   ....[32]....
        /*015c*/ 	.word	0xffffffff


	//   ....[33]....
        /*0160*/ 	.word	0xffffffff


	//   ....[34]....
        /*0164*/ 	.word	0xffffffff


	//   ....[35]....
        /*0168*/ 	.word	0xffffffff


	//   ....[36]....
        /*016c*/ 	.word	0xffffffff


	//   ....[37]....
        /*0170*/ 	.word	0xffffffff


	//   ....[38]....
        /*0174*/ 	.word	0xffffffff


	//   ....[39]....
        /*0178*/ 	.word	0xffffffff


	//   ....[40]....
        /*017c*/ 	.word	0xffffffff


	//   ....[41]....
        /*0180*/ 	.word	0xffffffff


	//   ....[42]....
        /*0184*/ 	.word	0xffffffff


	//   ....[43]....
        /*0188*/ 	.word	0xffffffff


	//   ....[44]....
        /*018c*/ 	.word	0xffffffff


	//   ....[45]....
        /*0190*/ 	.word	0xffffffff


	//   ....[46]....
        /*0194*/ 	.word	0xffffffff


	//   ....[47]....
        /*0198*/ 	.word	0xffffffff


	//   ....[48]....
        /*019c*/ 	.word	0xffffffff


	//   ....[49]....
        /*01a0*/ 	.word	0xffffffff


	//   ....[50]....
        /*01a4*/ 	.word	0xffffffff


	//   ....[51]....
        /*01a8*/ 	.word	0xffffffff


	//   ....[52]....
        /*01ac*/ 	.word	0xffffffff


	//   ....[53]....
        /*01b0*/ 	.word	0xffffffff


	//   ....[54]....
        /*01b4*/ 	.word	0xffffffff


	//   ....[55]....
        /*01b8*/ 	.word	0xffffffff


	//   ....[56]....
        /*01bc*/ 	.word	0xffffffff


	//   ....[57]....
        /*01c0*/ 	.word	0xffffffff


	//   ....[58]....
        /*01c4*/ 	.word	0xffffffff


	//   ....[59]....
        /*01c8*/ 	.word	0xffffffff


	//   ....[60]....
        /*01cc*/ 	.word	0xffffffff


	//   ....[61]....
        /*01d0*/ 	.word	0xffffffff


	//   ....[62]....
        /*01d4*/ 	.word	0xffffffff


	//   ....[63]....
        /*01d8*/ 	.word	0xffffffff


	//   ....[64]....
        /*01dc*/ 	.word	0xffffffff


	//   ....[65]....
        /*01e0*/ 	.word	0xffffffff


	//   ....[66]....
        /*01e4*/ 	.word	0xffffffff


	//   ....[67]....
        /*01e8*/ 	.word	0xffffffff


	//   ....[68]....
        /*01ec*/ 	.word	0xffffffff


	//   ....[69]....
        /*01f0*/ 	.word	0xffffffff


	//   ....[70]....
        /*01f4*/ 	.word	0xffffffff


	//   ....[71]....
        /*01f8*/ 	.word	0xffffffff


	//   ....[72]....
        /*01fc*/ 	.word	0xffffffff


	//   ....[73]....
        /*0200*/ 	.word	0xffffffff


	//   ....[74]....
        /*0204*/ 	.word	0xffffffff


	//   ....[75]....
        /*0208*/ 	.word	0xffffffff


	//   ....[76]....
        /*020c*/ 	.word	0xffffffff


	//   ....[77]....
        /*0210*/ 	.word	0xffffffff


	//   ....[78]....
        /*0214*/ 	.word	0xffffffff


	//   ....[79]....
        /*0218*/ 	.word	0xffffffff


	//   ....[80]....
        /*021c*/ 	.word	0xffffffff


	//   ....[81]....
        /*0220*/ 	.word	0xffffffff


	//   ....[82]....
        /*0224*/ 	.word	0xffffffff


	//   ....[83]....
        /*0228*/ 	.word	0xffffffff


	//   ....[84]....
        /*022c*/ 	.word	0xffffffff


	//   ....[85]....
        /*0230*/ 	.word	0xffffffff


	//   ....[86]....
        /*0234*/ 	.word	0xffffffff


	//   ....[87]....
        /*0238*/ 	.word	0xffffffff


	//   ....[88]....
        /*023c*/ 	.word	0xffffffff


	//   ....[89]....
        /*0240*/ 	.word	0xffffffff


	//   ....[90]....
        /*0244*/ 	.word	0xffffffff


	//   ....[91]....
        /*0248*/ 	.word	0xffffffff


	//   ....[92]....
        /*024c*/ 	.word	0xffffffff


	//   ....[93]....
        /*0250*/ 	.word	0xffffffff


	//   ....[94]....
        /*0254*/ 	.word	0xffffffff


	//   ....[95]....
        /*0258*/ 	.word	0xffffffff


	//   ....[96]....
        /*025c*/ 	.word	0xffffffff


	//   ....[97]....
        /*0260*/ 	.word	0xffffffff


	//   ....[98]....
        /*0264*/ 	.word	0xffffffff


	//   ....[99]....
        /*0268*/ 	.word	0xffffffff


	//   ....[100]....
        /*026c*/ 	.word	0xffffffff


	//   ....[101]....
        /*0270*/ 	.word	0xffffffff


	//   ....[102]....
        /*0274*/ 	.word	0xffffffff


	//   ....[103]....
        /*0278*/ 	.word	0xffffffff


	//   ....[104]....
        /*027c*/ 	.word	0xffffffff


	//   ....[105]....
        /*0280*/ 	.word	0xffffffff


	//   ....[106]....
        /*0284*/ 	.word	0xffffffff


	//   ....[107]....
        /*0288*/ 	.word	0xffffffff


	//   ....[108]....
        /*028c*/ 	.word	0xffffffff


	//   ....[109]....
        /*0290*/ 	.word	0xffffffff


	//   ....[110]....
        /*0294*/ 	.word	0xffffffff


	//   ....[111]....
        /*0298*/ 	.word	0xffffffff


	//   ....[112]....
        /*029c*/ 	.word	0xffffffff


	//   ....[113]....
        /*02a0*/ 	.word	0xffffffff


	//   ....[114]....
        /*02a4*/ 	.word	0xffffffff


	//   ....[115]....
        /*02a8*/ 	.word	0xffffffff


	//   ....[116]....
        /*02ac*/ 	.word	0xffffffff


	//   ....[117]....
        /*02b0*/ 	.word	0xffffffff


	//   ....[118]....
        /*02b4*/ 	.word	0xffffffff


	//   ....[119]....
        /*02b8*/ 	.word	0xffffffff


	//   ....[120]....
        /*02bc*/ 	.word	0xffffffff


	//   ....[121]....
        /*02c0*/ 	.word	0xffffffff


	//   ....[122]....
        /*02c4*/ 	.word	0xffffffff


	//   ....[123]....
        /*02c8*/ 	.word	0xffffffff


	//   ....[124]....
        /*02cc*/ 	.word	0xffffffff


	//   ....[125]....
        /*02d0*/ 	.word	0xffffffff


	//   ....[126]....
        /*02d4*/ 	.word	0xffffffff


	//   ....[127]....
        /*02d8*/ 	.word	0xffffffff


	//   ....[128]....
        /*02dc*/ 	.word	0xffffffff


	//   ....[129]....
        /*02e0*/ 	.word	0xffffffff


	//   ....[130]....
        /*02e4*/ 	.word	0xffffffff


	//   ....[131]....
        /*02e8*/ 	.word	0xffffffff


	//   ....[132]....
        /*02ec*/ 	.word	0xffffffff


	//   ....[133]....
        /*02f0*/ 	.word	0xffffffff


	//   ....[134]....
        /*02f4*/ 	.word	0xffffffff


	//   ....[135]....
        /*02f8*/ 	.word	0xffffffff


	//   ....[136]....
        /*02fc*/ 	.word	0xffffffff


	//   ....[137]....
        /*0300*/ 	.word	0xffffffff


	//   ....[138]....
        /*0304*/ 	.word	0xffffffff


	//   ....[139]....
        /*0308*/ 	.word	0xffffffff


	//   ....[140]....
        /*030c*/ 	.word	0xffffffff


	//   ....[141]....
        /*0310*/ 	.word	0xffffffff


	//   ....[142]....
        /*0314*/ 	.word	0xffffffff


	//   ....[143]....
        /*0318*/ 	.word	0xffffffff


	//   ....[144]....
        /*031c*/ 	.word	0xffffffff


	//   ....[145]....
        /*0320*/ 	.word	0xffffffff


	//   ....[146]....
        /*0324*/ 	.word	0xffffffff


	//   ....[147]....
        /*0328*/ 	.word	0xffffffff


	//   ....[148]....
        /*032c*/ 	.word	0xffffffff


	//   ....[149]....
        /*0330*/ 	.word	0xffffffff


	//   ....[150]....
        /*0334*/ 	.word	0xffffffff


	//   ....[151]....
        /*0338*/ 	.word	0xffffffff


	//   ....[152]....
        /*033c*/ 	.word	0xffffffff


	//   ....[153]....
        /*0340*/ 	.word	0xffffffff


	//   ....[154]....
        /*0344*/ 	.word	0xffffffff


	//   ....[155]....
        /*0348*/ 	.word	0xffffffff


	//   ....[156]....
        /*034c*/ 	.word	0xffffffff


	//   ....[157]....
        /*0350*/ 	.word	0xffffffff


	//   ....[158]....
        /*0354*/ 	.word	0xffffffff


	//   ....[159]....
        /*0358*/ 	.word	0xffffffff


	//   ....[160]....
        /*035c*/ 	.word	0x0500001c


	//   ....[161]....
        /*0360*/ 	.word	0xffffffff


	//   ....[162]....
        /*0364*/ 	.word	0xffffffff


	//   ....[163]....
        /*0368*/ 	.word	0xffffffff


	//   ....[164]....
        /*036c*/ 	.word	0xffffffff


	//   ....[165]....
        /*0370*/ 	.word	0xffffffff


	//   ....[166]....
        /*0374*/ 	.word	0xffffffff


	//   ....[167]....
        /*0378*/ 	.word	0xffffffff


	//   ....[168]....
        /*037c*/ 	.word	0xffffffff


	//   ....[169]....
        /*0380*/ 	.word	0xffffffff


	//   ....[170]....
        /*0384*/ 	.word	0xffffffff


	//   ....[171]....
        /*0388*/ 	.word	0xffffffff


	//   ....[172]....
        /*038c*/ 	.word	0xffffffff


	//   ....[173]....
        /*0390*/ 	.word	0xffffffff


	//   ....[174]....
        /*0394*/ 	.word	0xffffffff


	//   ....[175]....
        /*0398*/ 	.word	0xffffffff


	//   ....[176]....
        /*039c*/ 	.word	0xffffffff


	//   ....[177]....
        /*03a0*/ 	.word	0xffffffff


	//   ....[178]....
        /*03a4*/ 	.word	0xffffffff


	//   ....[179]....
        /*03a8*/ 	.word	0xffffffff


	//   ....[180]....
        /*03ac*/ 	.word	0xffffffff


	//   ....[181]....
        /*03b0*/ 	.word	0xffffffff


	//   ....[182]....
        /*03b4*/ 	.word	0xffffffff


	//   ....[183]....
        /*03b8*/ 	.word	0xffffffff


	//   ....[184]....
        /*03bc*/ 	.word	0xffffffff


	//   ....[185]....
        /*03c0*/ 	.word	0xffffffff


	//   ....[186]....
        /*03c4*/ 	.word	0xffffffff


	//   ....[187]....
        /*03c8*/ 	.word	0xffffffff


	//   ....[188]....
        /*03cc*/ 	.word	0xffffffff


	//   ....[189]....
        /*03d0*/ 	.word	0xffffffff


	//   ....[190]....
        /*03d4*/ 	.word	0xffffffff


	//   ....[191]....
        /*03d8*/ 	.word	0xffffffff


	//   ....[192]....
        /*03dc*/ 	.word	0xffffffff


	//   ....[193]....
        /*03e0*/ 	.word	0xffffffff


	//   ....[194]....
        /*03e4*/ 	.word	0xffffffff


	//   ....[195]....
        /*03e8*/ 	.word	0xffffffff


	//   ....[196]....
        /*03ec*/ 	.word	0xffffffff


	//   ....[197]....
        /*03f0*/ 	.word	0xffffffff


	//   ....[198]....
        /*03f4*/ 	.word	0xffffffff


	//   ....[199]....
        /*03f8*/ 	.word	0xffffffff


	//   ....[200]....
        /*03fc*/ 	.word	0xffffffff


	//   ....[201]....
        /*0400*/ 	.word	0xffffffff


	//   ....[202]....
        /*0404*/ 	.word	0xffffffff


	//   ....[203]....
        /*0408*/ 	.word	0xffffffff


	//   ....[204]....
        /*040c*/ 	.word	0xffffffff


	//   ....[205]....
        /*0410*/ 	.word	0xffffffff


	//   ....[206]....
        /*0414*/ 	.word	0xffffffff


	//   ....[207]....
        /*0418*/ 	.word	0xffffffff


	//   ....[208]....
        /*041c*/ 	.word	0xffffffff


	//   ....[209]....
        /*0420*/ 	.word	0xffffffff


	//   ....[210]....
        /*0424*/ 	.word	0xffffffff


	//   ....[211]....
        /*0428*/ 	.word	0xffffffff


	//   ....[212]....
        /*042c*/ 	.word	0xffffffff


	//   ....[213]....
        /*0430*/ 	.word	0xffffffff


	//   ....[214]....
        /*0434*/ 	.word	0xffffffff


	//   ....[215]....
        /*0438*/ 	.word	0xffffffff


	//   ....[216]....
        /*043c*/ 	.word	0xffffffff


	//   ....[217]....
        /*0440*/ 	.word	0xffffffff


	//   ....[218]....
        /*0444*/ 	.word	0xffffffff


	//   ....[219]....
        /*0448*/ 	.word	0xffffffff


	//   ....[220]....
        /*044c*/ 	.word	0xffffffff


	//   ....[221]....
        /*0450*/ 	.word	0xffffffff


	//   ....[222]....
        /*0454*/ 	.word	0xffffffff


	//   ....[223]....
        /*0458*/ 	.word	0xffffffff


	//   ....[224]....
        /*045c*/ 	.word	0xffffffff


	//   ....[225]....
        /*0460*/ 	.word	0xffffffff


	//   ....[226]....
        /*0464*/ 	.word	0xffffffff


	//   ....[227]....
        /*0468*/ 	.word	0xffffffff


	//   ....[228]....
        /*046c*/ 	.word	0xffffffff


	//   ....[229]....
        /*0470*/ 	.word	0x0500003f


	//   ....[230]....
        /*0474*/ 	.word	0x0500003f


	//   ....[231]....
        /*0478*/ 	.word	0x0500003f


	//   ....[232]....
        /*047c*/ 	.word	0x0500003f


	//   ....[233]....
        /*0480*/ 	.word	0x0500003f


	//----- nvinfo : EIATTR_COOP_GROUP_INSTR_OFFSETS
	.align		4
.L_144:
        /*0484*/ 	.byte	0x04, 0x28
        /*0486*/ 	.short	(.L_146 - .L_145)


	//   ....[0]....
.L_145:
        /*0488*/ 	.word	0x00001180


	//   ....[1]....
        /*048c*/ 	.word	0x00001ca0


	//   ....[2]....
        /*0490*/ 	.word	0x00003220


	//   ....[3]....
        /*0494*/ 	.word	0x00003240


	//   ....[4]....
        /*0498*/ 	.word	0x00003260


	//   ....[5]....
        /*049c*/ 	.word	0x00003280


	//   ....[6]....
        /*04a0*/ 	.word	0x000032a0


	//   ....[7]....
        /*04a4*/ 	.word	0x00003730


	//   ....[8]....
        /*04a8*/ 	.word	0x00003740


	//   ....[9]....
        /*04ac*/ 	.word	0x00003760


	//   ....[10]....
        /*04b0*/ 	.word	0x00003780


	//   ....[11]....
        /*04b4*/ 	.word	0x000037d0


	//   ....[12]....
        /*04b8*/ 	.word	0x00003800


	//   ....[13]....
        /*04bc*/ 	.word	0x00003850


	//   ....[14]....
        /*04c0*/ 	.word	0x00003890


	//   ....[15]....
        /*04c4*/ 	.word	0x00003980


	//   ....[16]....
        /*04c8*/ 	.word	0x000039a0


	//   ....[17]....
        /*04cc*/ 	.word	0x000039b0


	//   ....[18]....
        /*04d0*/ 	.word	0x000039d0


	//   ....[19]....
        /*04d4*/ 	.word	0x00003a10


	//   ....[20]....
        /*04d8*/ 	.word	0x00003a40


	//   ....[21]....
        /*04dc*/ 	.word	0x00003a80


	//   ....[22]....
        /*04e0*/ 	.word	0x00003aa0


	//   ....[23]....
        /*04e4*/ 	.word	0x00003ac0


	//   ....[24]....
        /*04e8*/ 	.word	0x00003bc0


	//   ....[25]....
        /*04ec*/ 	.word	0x00003bf0


	//   ....[26]....
        /*04f0*/ 	.word	0x00003c00


	//   ....[27]....
        /*04f4*/ 	.word	0x00003c30


	//   ....[28]....
        /*04f8*/ 	.word	0x00003c50


	//   ....[29]....
        /*04fc*/ 	.word	0x00003ca0


	//   ....[30]....
        /*0500*/ 	.word	0x00003cc0


	//   ....[31]....
        /*0504*/ 	.word	0x00003d00


	//   ....[32]....
        /*0508*/ 	.word	0x00003d20


	//   ....[33]....
        /*050c*/ 	.word	0x00003e00


	//   ....[34]....
        /*0510*/ 	.word	0x00003e20


	//   ....[35]....
        /*0514*/ 	.word	0x00003e30


	//   ....[36]....
        /*0518*/ 	.word	0x00003e60


	//   ....[37]....
        /*051c*/ 	.word	0x00003e90


	//   ....[38]....
        /*0520*/ 	.word	0x00003ee0


	//   ....[39]....
        /*0524*/ 	.word	0x00003ef0


	//   ....[40]....
        /*0528*/ 	.word	0x00003f30


	//   ....[41]....
        /*052c*/ 	.word	0x00003f60


	//   ....[42]....
        /*0530*/ 	.word	0x00004040


	//   ....[43]....
        /*0534*/ 	.word	0x00004060


	//   ....[44]....
        /*0538*/ 	.word	0x00004070


	//   ....[45]....
        /*053c*/ 	.word	0x000040c0


	//   ....[46]....
        /*0540*/ 	.word	0x000040f0


	//   ....[47]....
        /*0544*/ 	.word	0x00004120


	//   ....[48]....
        /*0548*/ 	.word	0x00004150


	//   ....[49]....
        /*054c*/ 	.word	0x00004180


	//   ....[50]....
        /*0550*/ 	.word	0x000041b0


	//   ....[51]....
        /*0554*/ 	.word	0x00004280


	//   ....[52]....
        /*0558*/ 	.word	0x000042b0


	//   ....[53]....
        /*055c*/ 	.word	0x000042c0


	//   ....[54]....
        /*0560*/ 	.word	0x00004310


	//   ....[55]....
        /*0564*/ 	.word	0x00004340


	//   ....[56]....
        /*0568*/ 	.word	0x00004370


	//   ....[57]....
        /*056c*/ 	.word	0x000043a0


	//   ....[58]....
        /*0570*/ 	.word	0x000043d0


	//   ....[59]....
        /*0574*/ 	.word	0x00004400


	//   ....[60]....
        /*0578*/ 	.word	0x000044e0


	//   ....[61]....
        /*057c*/ 	.word	0x000044f0


	//   ....[62]....
        /*0580*/ 	.word	0x00004540


	//   ....[63]....
        /*0584*/ 	.word	0x00004570


	//   ....[64]....
        /*0588*/ 	.word	0x000045a0


	//   ....[65]....
        /*058c*/ 	.word	0x000045d0


	//   ....[66]....
        /*0590*/ 	.word	0x00004600


	//   ....[67]....
        /*0594*/ 	.word	0x00004630


	//   ....[68]....
        /*0598*/ 	.word	0x00004660


	//   ....[69]....
        /*059c*/ 	.word	0x00004720


	//   ....[70]....
        /*05a0*/ 	.word	0x00004730


	//   ....[71]....
        /*05a4*/ 	.word	0x00004780


	//   ....[72]....
        /*05a8*/ 	.word	0x000047b0


	//   ....[73]....
        /*05ac*/ 	.word	0x000047e0


	//   ....[74]....
        /*05b0*/ 	.word	0x00004810


	//   ....[75]....
        /*05b4*/ 	.word	0x00004840


	//   ....[76]....
        /*05b8*/ 	.word	0x00004870


	//   ....[77]....
        /*05bc*/ 	.word	0x000048a0


	//   ....[78]....
        /*05c0*/ 	.word	0x00004970


	//   ....[79]....
        /*05c4*/ 	.word	0x00004980


	//   ....[80]....
        /*05c8*/ 	.word	0x000049d0


	//   ....[81]....
        /*05cc*/ 	.word	0x00004a00


	//   ....[82]....
        /*05d0*/ 	.word	0x00004a30


	//   ....[83]....
        /*05d4*/ 	.word	0x00004a60


	//   ....[84]....
        /*05d8*/ 	.word	0x00004a90


	//   ....[85]....
        /*05dc*/ 	.word	0x00004ac0


	//   ....[86]....
        /*05e0*/ 	.word	0x00004af0


	//   ....[87]....
        /*05e4*/ 	.word	0x00004bc0


	//   ....[88]....
        /*05e8*/ 	.word	0x00004bd0


	//   ....[89]....
        /*05ec*/ 	.word	0x00004c20


	//   ....[90]....
        /*05f0*/ 	.word	0x00004c50


	//   ....[91]....
        /*05f4*/ 	.word	0x00004c80


	//   ....[92]....
        /*05f8*/ 	.word	0x00004cb0


	//   ....[93]....
        /*05fc*/ 	.word	0x00004ce0


	//   ....[94]....
        /*0600*/ 	.word	0x00004d10


	//   ....[95]....
        /*0604*/ 	.word	0x00004d40


	//   ....[96]....
        /*0608*/ 	.word	0x00004e00


	//   ....[97]....
        /*060c*/ 	.word	0x00004e10


	//   ....[98]....
        /*0610*/ 	.word	0x00004e40


	//   ....[99]....
        /*0614*/ 	.word	0x00004e70


	//   ....[100]....
        /*0618*/ 	.word	0x00004ea0


	//   ....[101]....
        /*061c*/ 	.word	0x00004ed0


	//   ....[102]....
        /*0620*/ 	.word	0x00004f00


	//   ....[103]....
        /*0624*/ 	.word	0x00004f30


	//   ....[104]....
        /*0628*/ 	.word	0x00004f60


	//   ....[105]....
        /*062c*/ 	.word	0x00005040


	//   ....[106]....
        /*0630*/ 	.word	0x00005070


	//   ....[107]....
        /*0634*/ 	.word	0x00005080


	//   ....[108]....
        /*0638*/ 	.word	0x000050d0


	//   ....[109]....
        /*063c*/ 	.word	0x00005100


	//   ....[110]....
        /*0640*/ 	.word	0x00005130


	//   ....[111]....
        /*0644*/ 	.word	0x00005160


	//   ....[112]....
        /*0648*/ 	.word	0x00005190


	//   ....[113]....
        /*064c*/ 	.word	0x000051c0


	//   ....[114]....
        /*0650*/ 	.word	0x00005290


	//   ....[115]....
        /*0654*/ 	.word	0x000052b0


	//   ....[116]....
        /*0658*/ 	.word	0x000052c0


	//   ....[117]....
        /*065c*/ 	.word	0x00005310


	//   ....[118]....
        /*0660*/ 	.word	0x00005340


	//   ....[119]....
        /*0664*/ 	.word	0x00005370


	//   ....[120]....
        /*0668*/ 	.word	0x000053a0


	//   ....[121]....
        /*066c*/ 	.word	0x000053d0


	//   ....[122]....
        /*0670*/ 	.word	0x00005400


	//   ....[123]....
        /*0674*/ 	.word	0x000054e0


	//   ....[124]....
        /*0678*/ 	.word	0x00005500


	//   ....[125]....
        /*067c*/ 	.word	0x00005510


	//   ....[126]....
        /*0680*/ 	.word	0x00005540


	//   ....[127]....
        /*0684*/ 	.word	0x000055a0


	//   ....[128]....
        /*0688*/ 	.word	0x000055d0


	//   ....[129]....
        /*068c*/ 	.word	0x00005600


	//   ....[130]....
        /*0690*/ 	.word	0x00005630


	//   ....[131]....
        /*0694*/ 	.word	0x00005660


	//   ....[132]....
        /*0698*/ 	.word	0x00005730


	//   ....[133]....
        /*069c*/ 	.word	0x00005760


	//   ....[134]....
        /*06a0*/ 	.word	0x00005770


	//   ....[135]....
        /*06a4*/ 	.word	0x000057c0


	//   ....[136]....
        /*06a8*/ 	.word	0x000057f0


	//   ....[137]....
        /*06ac*/ 	.word	0x00005820


	//   ....[138]....
        /*06b0*/ 	.word	0x00005850


	//   ....[139]....
        /*06b4*/ 	.word	0x00005880


	//   ....[140]....
        /*06b8*/ 	.word	0x000058b0


	//   ....[141]....
        /*06bc*/ 	.word	0x00005980


	//   ....[142]....
        /*06c0*/ 	.word	0x000059a0


	//   ....[143]....
        /*06c4*/ 	.word	0x000059b0


	//   ....[144]....
        /*06c8*/ 	.word	0x00005a00


	//   ....[145]....
        /*06cc*/ 	.word	0x00005a30


	//   ....[146]....
        /*06d0*/ 	.word	0x00005a60


	//   ....[147]....
        /*06d4*/ 	.word	0x00005a90


	//   ....[148]....
        /*06d8*/ 	.word	0x00005ac0


	//   ....[149]....
        /*06dc*/ 	.word	0x00005af0


	//   ....[150]....
        /*06e0*/ 	.word	0x00005bc0


	//   ....[151]....
        /*06e4*/ 	.word	0x00005be0


	//   ....[152]....
        /*06e8*/ 	.word	0x00005bf0


	//   ....[153]....
        /*06ec*/ 	.word	0x00005c40


	//   ....[154]....
        /*06f0*/ 	.word	0x00005c70


	//   ....[155]....
        /*06f4*/ 	.word	0x00005ca0


	//   ....[156]....
        /*06f8*/ 	.word	0x00005cd0


	//   ....[157]....
        /*06fc*/ 	.word	0x00005d00


	//   ....[158]....
        /*0700*/ 	.word	0x00005d30


	//   ....[159]....
        /*0704*/ 	.word	0x00005df0


	//   ....[160]....
        /*0708*/ 	.word	0x000062f0


	//   ....[161]....
        /*070c*/ 	.word	0x00006650


	//   ....[162]....
        /*0710*/ 	.word	0x00006750


	//   ....[163]....
        /*0714*/ 	.word	0x00006850


	//   ....[164]....
        /*0718*/ 	.word	0x00006950


	//   ....[165]....
        /*071c*/ 	.word	0x00006a50


	//   ....[166]....
        /*0720*/ 	.word	0x00006b50


	//   ....[167]....
        /*0724*/ 	.word	0x00006c50


	//   ....[168]....
        /*0728*/ 	.word	0x00006d50


	//   ....[169]....
        /*072c*/ 	.word	0x00006e50


	//   ....[170]....
        /*0730*/ 	.word	0x00006f50


	//   ....[171]....
        /*0734*/ 	.word	0x00007050


	//   ....[172]....
        /*0738*/ 	.word	0x00007150


	//   ....[173]....
        /*073c*/ 	.word	0x00007250


	//   ....[174]....
        /*0740*/ 	.word	0x00007350


	//   ....[175]....
        /*0744*/ 	.word	0x00007450


	//   ....[176]....
        /*0748*/ 	.word	0x00007550


	//   ....[177]....
        /*074c*/ 	.word	0x00007650


	//   ....[178]....
        /*0750*/ 	.word	0x00007870


	//   ....[179]....
        /*0754*/ 	.word	0x000079f0


	//   ....[180]....
        /*0758*/ 	.word	0x00007b70


	//   ....[181]....
        /*075c*/ 	.word	0x00007cf0


	//   ....[182]....
        /*0760*/ 	.word	0x00007e70


	//   ....[183]....
        /*0764*/ 	.word	0x00007ff0


	//   ....[184]....
        /*0768*/ 	.word	0x00008170


	//   ....[185]....
        /*076c*/ 	.word	0x000082f0


	//   ....[186]....
        /*0770*/ 	.word	0x00008470


	//   ....[187]....
        /*0774*/ 	.word	0x000085f0


	//   ....[188]....
        /*0778*/ 	.word	0x00008770


	//   ....[189]....
        /*077c*/ 	.word	0x000088f0


	//   ....[190]....
        /*0780*/ 	.word	0x00008a60


	//   ....[191]....
        /*0784*/ 	.word	0x00008bc0


	//   ....[192]....
        /*0788*/ 	.word	0x00008d20


	//   ....[193]....
        /*078c*/ 	.word	0x00008e80


	//   ....[194]....
        /*0790*/ 	.word	0x00008fe0


	//   ....[195]....
        /*0794*/ 	.word	0x00009f40


	//   ....[196]....
        /*0798*/ 	.word	0x00009fc0


	//   ....[197]....
        /*079c*/ 	.word	0x0000a040


	//   ....[198]....
        /*07a0*/ 	.word	0x0000a0c0


	//   ....[199]....
        /*07a4*/ 	.word	0x0000a140


	//   ....[200]....
        /*07a8*/ 	.word	0x0000a1c0


	//   ....[201]....
        /*07ac*/ 	.word	0x0000a240


	//   ....[202]....
        /*07b0*/ 	.word	0x0000a2c0


	//   ....[203]....
        /*07b4*/ 	.word	0x0000a340


	//   ....[204]....
        /*07b8*/ 	.word	0x0000a3c0


	//   ....[205]....
        /*07bc*/ 	.word	0x0000a440


	//   ....[206]....
        /*07c0*/ 	.word	0x0000a4c0


	//   ....[207]....
        /*07c4*/ 	.word	0x0000a540


	//   ....[208]....
        /*07c8*/ 	.word	0x0000a5c0


	//   ....[209]....
        /*07cc*/ 	.word	0x0000a640


	//   ....[210]....
        /*07d0*/ 	.word	0x0000a6c0


	//   ....[211]....
        /*07d4*/ 	.word	0x0000a740


	//   ....[212]....
        /*07d8*/ 	.word	0x0000a8a0


	//   ....[213]....
        /*07dc*/ 	.word	0x0000a960


	//   ....[214]....
        /*07e0*/ 	.word	0x0000aa10


	//   ....[215]....
        /*07e4*/ 	.word	0x0000aad0


	//   ....[216]....
        /*07e8*/ 	.word	0x0000ab80


	//   ....[217]....
        /*07ec*/ 	.word	0x0000ac40


	//   ....[218]....
        /*07f0*/ 	.word	0x0000acf0


	//   ....[219]....
        /*07f4*/ 	.word	0x0000adb0


	//   ....[220]....
        /*07f8*/ 	.word	0x0000ae60


	//   ....[221]....
        /*07fc*/ 	.word	0x0000af20


	//   ....[222]....
        /*0800*/ 	.word	0x0000afd0


	//   ....[223]....
        /*0804*/ 	.word	0x0000b090


	//   ....[224]....
        /*0808*/ 	.word	0x0000b140


	//   ....[225]....
        /*080c*/ 	.word	0x0000b200


	//   ....[226]....
        /*0810*/ 	.word	0x0000b2b0


	//   ....[227]....
        /*0814*/ 	.word	0x0000b370


	//   ....[228]....
        /*0818*/ 	.word	0x0000b410


	//   ....[229]....
        /*081c*/ 	.word	0x0000b480


	//   ....[230]....
        /*0820*/ 	.word	0x0000b4f0


	//   ....[231]....
        /*0824*/ 	.word	0x0000b560


	//   ....[232]....
        /*0828*/ 	.word	0x0000b5d0


	//   ....[233]....
        /*082c*/ 	.word	0x0000b640


	//----- nvinfo : EIATTR_VRC_CTA_INIT_COUNT
	.align		4
.L_146:
        /*0830*/ 	.byte	0x02, 0x4a
	.zero		1
	.zero		1


	//----- nvinfo : EIATTR_EXIT_INSTR_OFFSETS
	.align		4
        /*0834*/ 	.byte	0x04, 0x1c
        /*0836*/ 	.short	(.L_148 - .L_147)


	//   ....[0]....
.L_147:
        /*0838*/ 	.word	0x00002cc0


	//   ....[1]....
        /*083c*/ 	.word	0x00003020


	//   ....[2]....
        /*0840*/ 	.word	0x00003040


	//   ....[3]....
        /*0844*/ 	.word	0x0000a750


	//   ....[4]....
        /*0848*/ 	.word	0x0000b420


	//----- nvinfo : EIATTR_MAX_THREADS
	.align		4
.L_148:
        /*084c*/ 	.byte	0x04, 0x05
        /*084e*/ 	.short	(.L_150 - .L_149)
.L_149:
        /*0850*/ 	.word	0x00000180
        /*0854*/ 	.word	0x00000001
        /*0858*/ 	.word	0x00000001


	//----- nvinfo : EIATTR_CRS_STACK_SIZE
	.align		4
.L_150:
        /*085c*/ 	.byte	0x04, 0x1e
        /*085e*/ 	.short	(.L_152 - .L_151)
.L_151:
        /*0860*/ 	.word	0x00000000


	//----- nvinfo : EIATTR_CBANK_PARAM_SIZE
	.align		4
.L_152:
        /*0864*/ 	.byte	0x03, 0x19
        /*0866*/ 	.short	0x004d


	//----- nvinfo : EIATTR_PARAM_CBANK
	.align		4
        /*0868*/ 	.byte	0x04, 0x0a
        /*086a*/ 	.short	(.L_154 - .L_153)
	.align		4
.L_153:
        /*086c*/ 	.word	index@(.nv.constant0._ZN3cub18CUB_300001_SM_10006detail10radix_sort29DeviceRadixSortOnesweepKernelINS1_5radix10policy_hubIffyE10Policy1000ELNS0_9SortOrderE0EffyiiNS1_21identity_decomposer_tEEEvPT5_SB_PT3_PKSC_PT1_PKSG_PT2_PKSK_T4_iiT6_)
        /*0870*/ 	.short	0x0380
        /*0872*/ 	.short	0x004d


	//----- nvinfo : EIATTR_SW_WAR
	.align		4
.L_154:
        /*0874*/ 	.byte	0x04, 0x36
        /*0876*/ 	.short	(.L_156 - .L_155)
.L_155:
        /*0878*/ 	.word	0x00000008
.L_156:


//--------------------- .nv.info._ZN3cub18CUB_300001_SM_10006detail10radix_sort33DeviceRadixSortExclusiveSumKernelINS1_5radix10policy_hubIffyE10Policy1000EyEEvPT0_ --------------------------
	.section	.nv.info._ZN3cub18CUB_300001_SM_10006detail10radix_sort33DeviceRadixSortExclusiveSumKernelINS1_5radix10policy_hubIffyE10Policy1000EyEEvPT0_,"",@"SHT_CUDA_INFO"
	.sectionflags	@""
	.align	4


	//----- nvinfo : EIATTR_CUDA_API_VERSION
	.align		4
        /*0000*/ 	.byte	0x04, 0x37
        /*0002*/ 	.short	(.L_158 - .L_157)
.L_157:
        /*0004*/ 	.word	0x00000082


	//----- nvinfo : EIATTR_KPARAM_INFO
	.align		4
.L_158:
        /*0008*/ 	.byte	0x04, 0x17
        /*000a*/ 	.short	(.L_160 - .L_159)
.L_159:
        /*000c*/ 	.word	0x00000000
        /*0010*/ 	.short	0x0000
        /*0012*/ 	.short	0x0000
        /*0014*/ 	.byte	0x00, 0xf5, 0x21, 0x00


	//----- nvinfo : EIATTR_SPARSE_MMA_MASK
	.align		4
.L_160:
        /*0018*/ 	.byte	0x03, 0x50
        /*001a*/ 	.short	0x0000


	//----- nvinfo : EIATTR_MAXREG_COUNT
	.align		4
        /*001c*/ 	.byte	0x03, 0x1b
        /*001e*/ 	.short	0x00ff


	//----- nvinfo : EIATTR_NUM_BARRIERS
	.align		4
        /*0020*/ 	.byte	0x02, 0x4c
        /*0022*/ 	.byte	0x01
	.zero		1


	//----- nvinfo : EIATTR_MERCURY_ISA_VERSION
	.align		4
        /*0024*/ 	.byte	0x03, 0x5f
        /*0026*/ 	.short	0x0101


	//----- nvinfo : EIATTR_COOP_GROUP_MASK_REGIDS
	.align		4
        /*0028*/ 	.byte	0x04, 0x29
        /*002a*/ 	.short	(.L_162 - .L_161)


	//   ....[0]....
.L_161:
        /*002c*/ 	.word	0xffffffff


	//   ....[1]....
        /*0030*/ 	.word	0xffffffff


	//   ....[2]....
        /*0034*/ 	.word	0xffffffff


	//   ....[3]....
        /*0038*/ 	.word	0xffffffff


	//   ....[4]....
        /*003c*/ 	.word	0xffffffff


	//   ....[5]....
        /*0040*/ 	.word	0xffffffff


	//   ....[6]....
        /*0044*/ 	.word	0xffffffff


	//   ....[7]....
        /*0048*/ 	.word	0xffffffff


	//   ....[8]....
        /*004c*/ 	.word	0xffffffff


	//   ....[9]....
        /*0050*/ 	.word	0xffffffff


	//   ....[10]....
        /*0054*/ 	.word	0x05000015


	//   ....[11]....
        /*0058*/ 	.word	0x05000015


	//   ....[12]....
        /*005c*/ 	.word	0x05000015


	//   ....[13]....
        /*0060*/ 	.word	0x05000015


	//   ....[14]....
        /*0064*/ 	.word	0x05000015


	//   ....[15]....
        /*0068*/ 	.word	0x05000015


	//   ....[16]....
        /*006c*/ 	.word	0x05000015


	//   ....[17]....
        /*0070*/ 	.word	0x05000015


	//   ....[18]....
        /*0074*/ 	.word	0x05000015


	//   ....[19]....
        /*0078*/ 	.word	0x05000015


	//----- nvinfo : EIATTR_COOP_GROUP_INSTR_OFFSETS
	.align		4
.L_162:
        /*007c*/ 	.byte	0x04, 0x28
        /*007e*/ 	.short	(.L_164 - .L_163)


	//   ....[0]....
.L_163:
        /*0080*/ 	.word	0x00000250


	//   ....[1]....
        /*0084*/ 	.word	0x00000260


	//   ....[2]....
        /*0088*/ 	.word	0x000002a0


	//   ....[3]....
        /*008c*/ 	.word	0x000002c0


	//   ....[4]....
        /*0090*/ 	.word	0x00000310


	//   ....[5]....
        /*0094*/ 	.word	0x00000320


	//   ....[6]....
        /*0098*/ 	.word	0x00000360


	//   ....[7]....
        /*009c*/ 	.word	0x00000380


	//   ....[8]....
        /*00a0*/ 	.word	0x000003d0


	//   ....[9]....
        /*00a4*/ 	.word	0x000003e0


	//   ....[10]....
        /*00a8*/ 	.word	0x00000660


	//   ....[11]....
        /*00ac*/ 	.word	0x000006b0


	//   ....[12]....
        /*00b0*/ 	.word	0x00000740


	//   ....[13]....
        /*00b4*/ 	.word	0x00000790


	//   ....[14]....
        /*00b8*/ 	.word	0x00000820


	//   ....[15]....
        /*00bc*/ 	.word	0x00000870


	//   ....[16]....
        /*00c0*/ 	.word	0x00000900


	//   ....[17]....
        /*00c4*/ 	.word	0x00000950


	//   ....[18]....
        /*00c8*/ 	.word	0x000009e0


	//   ....[19]....
        /*00cc*/ 	.word	0x00000a30


	//----- nvinfo : EIATTR_VRC_CTA_INIT_COUNT
	.align		4
.L_164:
        /*00d0*/ 	.byte	0x02, 0x4a
	.zero		1
	.zero		1


	//----- nvinfo : EIATTR_EXIT_INSTR_OFFSETS
	.align		4
        /*00d4*/ 	.byte	0x04, 0x1c
        /*00d6*/ 	.short	(.L_166 - .L_165)


	//   ....[0]....
.L_165:
        /*00d8*/ 	.word	0x000005d0


	//   ....[1]....
        /*00dc*/ 	.word	0x00000600


	//----- nvinfo : EIATTR_CRS_STACK_SIZE
	.align		4
.L_166:
        /*00e0*/ 	.byte	0x04, 0x1e
        /*00e2*/ 	.short	(.L_168 - .L_167)
.L_167:
        /*00e4*/ 	.word	0x00000000


	//----- nvinfo : EIATTR_CBANK_PARAM_SIZE
	.align		4
.L_168:
        /*00e8*/ 	.byte	0x03, 0x19
        /*00ea*/ 	.short	0x0008


	//----- nvinfo : EIATTR_PARAM_CBANK
	.align		4
        /*00ec*/ 	.byte	0x04, 0x0a
        /*00ee*/ 	.short	(.L_170 - .L_169)
	.align		4
.L_169:
        /*00f0*/ 	.word	index@(.nv.constant0._ZN3cub18CUB_300001_SM_10006detail10radix_sort33DeviceRadixSortExclusiveSumKernelINS1_5radix10policy_hubIffyE10Policy1000EyEEvPT0_)
        /*00f4*/ 	.short	0x0380
        /*00f6*/ 	.short	0x0008


	//----- nvinfo : EIATTR_SW_WAR
	.align		4
.L_170:
        /*00f8*/ 	.byte	0x04, 0x36
        /*00fa*/ 	.short	(.L_172 - .L_171)
.L_171:
        /*00fc*/ 	.word	0x00000008
.L_172:


//--------------------- .nv.info._ZN3cub18CUB_300001_SM_10006detail10radix_sort30DeviceRadixSortHistogramKernelINS1_5radix10policy_hubIffyE10Policy1000ELNS0_9SortOrderE0EfyNS1_21identity_decomposer_tEEEvPT2_PKT1_SA_iiT3_ --------------------------
	.section	.nv.info._ZN3cub18CUB_300001_SM_10006detail10radix_sort30DeviceRadixSortHistogramKernelINS1_5radix10policy_hubIffyE10Policy1000ELNS0_9SortOrderE0EfyNS1_21identity_decomposer_tEEEvPT2_PKT1_SA_iiT3_,"",@"SHT_CUDA_INFO"
	.sectionflags	@""
	.align	4


	//----- nvinfo : EIATTR_CUDA_API_VERSION
	.align		4
        /*0000*/ 	.byte	0x04, 0x37
        /*0002*/ 	.short	(.L_174 - .L_173)
.L_173:
        /*0004*/ 	.word	0x00000082


	//----- nvinfo : EIATTR_KPARAM_INFO
	.align		4
.L_174:
        /*0008*/ 	.byte	0x04, 0x17
        /*000a*/ 	.short	(.L_176 - .L_175)
.L_175:
        /*000c*/ 	.word	0x00000000
        /*0010*/ 	.short	0x0005
        /*0012*/ 	.short	0x0020
        /*0014*/ 	.byte	0x00, 0xf0, 0x05, 0x00


	//----- nvinfo : EIATTR_KPARAM_INFO
	.align		4
.L_176:
        /*0018*/ 	.byte	0x04, 0x17
        /*001a*/ 	.short	(.L_178 - .L_177)
.L_177:
        /*001c*/ 	.word	0x00000000
        /*0020*/ 	.short	0x0004
        /*0022*/ 	.short	0x001c
        /*0024*/ 	.byte	0x00, 0xf0, 0x11, 0x00


	//----- nvinfo : EIATTR_KPARAM_INFO
	.align		4
.L_178:
        /*0028*/ 	.byte	0x04, 0x17
        /*002a*/ 	.short	(.L_180 - .L_179)
.L_179:
        /*002c*/ 	.word	0x00000000
        /*0030*/ 	.short	0x0003
        /*0032*/ 	.short	0x0018
        /*0034*/ 	.byte	0x00, 0xf0, 0x11, 0x00


	//----- nvinfo : EIATTR_KPARAM_INFO
	.align		4
.L_180:
        /*0038*/ 	.byte	0x04, 0x17
        /*003a*/ 	.short	(.L_182 - .L_181)
.L_181:
        /*003c*/ 	.word	0x00000000
        /*0040*/ 	.short	0x0002
        /*0042*/ 	.short	0x0010
        /*0044*/ 	.byte	0x00, 0xf0, 0x21, 0x00


	//----- nvinfo : EIATTR_KPARAM_INFO
	.align		4
.L_182:
        /*0048*/ 	.byte	0x04, 0x17
        /*004a*/ 	.short	(.L_184 - .L_183)
.L_183:
        /*004c*/ 	.word	0x00000000
        /*0050*/ 	.short	0x0001
        /*0052*/ 	.short	0x0008
        /*0054*/ 	.byte	0x00, 0xf5, 0x21, 0x00


	//----- nvinfo : EIATTR_KPARAM_INFO
	.align		4
.L_184:
        /*0058*/ 	.byte	0x04, 0x17
        /*005a*/ 	.short	(.L_186 - .L_185)
.L_185:
        /*005c*/ 	.word	0x00000000
        /*0060*/ 	.short	0x0000
        /*0062*/ 	.short	0x0000
        /*0064*/ 	.byte	0x00, 0xf5, 0x21, 0x00


	//----- nvinfo : EIATTR_SPARSE_MMA_MASK
	.align		4
.L_186:
        /*0068*/ 	.byte	0x03, 0x50
        /*006a*/ 	.short	0x0000


	//----- nvinfo : EIATTR_MAXREG_COUNT
	.align		4
        /*006c*/ 	.byte	0x03, 0x1b
        /*006e*/ 	.short	0x00ff


	//----- nvinfo : EIATTR_NUM_BARRIERS
	.align		4
        /*0070*/ 	.byte	0x02, 0x4c
        /*0072*/ 	.byte	0x01
	.zero		1


	//----- nvinfo : EIATTR_MERCURY_ISA_VERSION
	.align		4
        /*0074*/ 	.byte	0x03, 0x5f
        /*0076*/ 	.short	0x0101


	//----- nvinfo : EIATTR_VRC_CTA_INIT_COUNT
	.align		4
        /*0078*/ 	.byte	0x02, 0x4a
	.zero		1
	.zero		1


	//----- nvinfo : EIATTR_EXIT_INSTR_OFFSETS
	.align		4
        /*007c*/ 	.byte	0x04, 0x1c
        /*007e*/ 	.short	(.L_188 - .L_187)


	//   ....[0]....
.L_187:
        /*0080*/ 	.word	0x00000040


	//   ....[1]....
        /*0084*/ 	.word	0x00003310


	//----- nvinfo : EIATTR_MAX_THREADS
	.align		4
.L_188:
        /*0088*/ 	.byte	0x04, 0x05
        /*008a*/ 	.short	(.L_190 - .L_189)
.L_189:
        /*008c*/ 	.word	0x00000080
        /*0090*/ 	.word	0x00000001
        /*0094*/ 	.word	0x00000001


	//----- nvinfo : EIATTR_CRS_STACK_SIZE
	.align		4
.L_190:
        /*0098*/ 	.byte	0x04, 0x1e
        /*009a*/ 	.short	(.L_192 - .L_191)
.L_191:
        /*009c*/ 	.word	0x00000000


	//----- nvinfo : EIATTR_CBANK_PARAM_SIZE
	.align		4
.L_192:
        /*00a0*/ 	.byte	0x03, 0x19
        /*00a2*/ 	.short	0x0021


	//----- nvinfo : EIATTR_PARAM_CBANK
	.align		4
        /*00a4*/ 	.byte	0x04, 0x0a
        /*00a6*/ 	.short	(.L_194 - .L_193)
	.align		4
.L_193:
        /*00a8*/ 	.word	index@(.nv.constant0._ZN3cub18CUB_300001_SM_10006detail10radix_sort30DeviceRadixSortHistogramKernelINS1_5radix10policy_hubIffyE10Policy1000ELNS0_9SortOrderE0EfyNS1_21identity_decomposer_tEEEvPT2_PKT1_SA_iiT3_)
        /*00ac*/ 	.short	0x0380
        /*00ae*/ 	.short	0x0021


	//----- nvinfo : EIATTR_SW_WAR
	.align		4
.L_194:
        /*00b0*/ 	.byte	0x04, 0x36
        /*00b2*/ 	.short	(.L_196 - .L_195)
.L_195:
        /*00b4*/ 	.word	0x00000008
.L_196:


//--------------------- .nv.info._ZN3cub18CUB_300001_SM_10006detail10radix_sort31DeviceRadixSortSingleTileKernelINS1_5radix10policy_hubIffyE10Policy1000ELNS0_9SortOrderE0EffyNS1_21identity_decomposer_tEEEvPKT1_PSA_PKT2_PSE_T3_iiT4_ --------------------------
	.section	.nv.info._ZN3cub18CUB_300001_SM_10006detail10radix_sort31DeviceRadixSortSingleTileKernelINS1_5radix10policy_hubIffyE10Policy1000ELNS0_9SortOrderE0EffyNS1_21identity_decomposer_tEEEvPKT1_PSA_PKT2_PSE_T3_iiT4_,"",@"SHT_CUDA_INFO"
	.sectionflags	@""
	.align	4


	//----- nvinfo : EIATTR_CUDA_API_VERSION
	.align		4
        /*0000*/ 	.byte	0x04, 0x37
        /*0002*/ 	.short	(.L_198 - .L_197)
.L_197:
        /*0004*/ 	.word	0x00000082


	//----- nvinfo : EIATTR_KPARAM_INFO
	.align		4
.L_198:
        /*0008*/ 	.byte	0x04, 0x17
        /*000a*/ 	.short	(.L_200 - .L_199)
.L_199:
        /*000c*/ 	.word	0x00000000
        /*0010*/ 	.short	0x0007
        /*0012*/ 	.short	0x0030
        /*0014*/ 	.byte	0x00, 0xf0, 0x05, 0x00


	//----- nvinfo : EIATTR_KPARAM_INFO
	.align		4
.L_200:
        /*0018*/ 	.byte	0x04, 0x17
        /*001a*/ 	.short	(.L_202 - .L_201)
.L_201:
        /*001c*/ 	.word	0x00000000
        /*0020*/ 	.short	0x0006
        /*0022*/ 	.short	0x002c
        /*0024*/ 	.byte	0x00, 0xf0, 0x11, 0x00


	//----- nvinfo : EIATTR_KPARAM_INFO
	.align		4
.L_202:
        /*0028*/ 	.byte	0x04, 0x17
        /*002a*/ 	.short	(.L_204 - .L_203)
.L_203:
        /*002c*/ 	.word	0x00000000
        /*0030*/ 	.short	0x0005
        /*0032*/ 	.short	0x0028
        /*0034*/ 	.byte	0x00, 0xf0, 0x11, 0x00


	//----- nvinfo : EIATTR_KPARAM_INFO
	.align		4
.L_204:
        /*0038*/ 	.byte	0x04, 0x17
        /*003a*/ 	.short	(.L_206 - .L_205)
.L_205:
        /*003c*/ 	.word	0x00000000
        /*0040*/ 	.short	0x0004
        /*0042*/ 	.short	0x0020
        /*0044*/ 	.byte	0x00, 0xf0, 0x21, 0x00


	//----- nvinfo : EIATTR_KPARAM_INFO
	.align		4
.L_206:
        /*0048*/ 	.byte	0x04, 0x17
        /*004a*/ 	.short	(.L_208 - .L_207)
.L_207:
        /*004c*/ 	.word	0x00000000
        /*0050*/ 	.short	0x0003
        /*0052*/ 	.short	0x0018
        /*0054*/ 	.byte	0x00, 0xf5, 0x21, 0x00


	//----- nvinfo : EIATTR_KPARAM_INFO
	.align		4
.L_208:
        /*0058*/ 	.byte	0x04, 0x17
        /*005a*/ 	.short	(.L_210 - .L_209)
.L_209:
        /*005c*/ 	.word	0x00000000
        /*0060*/ 	.short	0x0002
        /*0062*/ 	.short	0x0010
        /*0064*/ 	.byte	0x00, 0xf5, 0x21, 0x00


	//----- nvinfo : EIATTR_KPARAM_INFO
	.align		4
.L_210:
        /*0068*/ 	.byte	0x04, 0x17
        /*006a*/ 	.short	(.L_212 - .L_211)
.L_211:
        /*006c*/ 	.word	0x00000000
        /*0070*/ 	.short	0x0001
        /*0072*/ 	.short	0x0008
        /*0074*/ 	.byte	0x00, 0xf5, 0x21, 0x00


	//----- nvinfo : EIATTR_KPARAM_INFO
	.align		4
.L_212:
        /*0078*/ 	.byte	0x04, 0x17
        /*007a*/ 	.short	(.L_214 - .L_213)
.L_213:
        /*007c*/ 	.word	0x00000000
        /*0080*/ 	.short	0x0000
        /*0082*/ 	.short	0x0000
        /*0084*/ 	.byte	0x00, 0xf5, 0x21, 0x00


	//----- nvinfo : EIATTR_SPARSE_MMA_MASK
	.align		4
.L_214:
        /*0088*/ 	.byte	0x03, 0x50
        /*008a*/ 	.short	0x0000


	//----- nvinfo : EIATTR_MAXREG_COUNT
	.align		4
        /*008c*/ 	.byte	0x03, 0x1b
        /*008e*/ 	.short	0x00ff


	//----- nvinfo : EIATTR_NUM_BARRIERS
	.align		4
        /*0090*/ 	.byte	0x02, 0x4c
        /*0092*/ 	.byte	0x01
	.zero		1


	//----- nvinfo : EIATTR_MERCURY_ISA_VERSION
	.align		4
        /*0094*/ 	.byte	0x03, 0x5f
        /*0096*/ 	.short	0x0101


	//----- nvinfo : EIATTR_COOP_GROUP_MASK_REGIDS
	.align		4
        /*0098*/ 	.byte	0x04, 0x29
        /*009a*/ 	.short	(.L_216 - .L_215)


	//   ....[0]....
.L_215:
        /*009c*/ 	.word	0xffffffff


	//   ....[1]....
        /*00a0*/ 	.word	0xffffffff


	//   ....[2]....
        /*00a4*/ 	.word	0xffffffff


	//   ....[3]....
        /*00a8*/ 	.word	0xffffffff


	//   ....[4]....
        /*00ac*/ 	.word	0xffffffff


	//----- nvinfo : EIATTR_COOP_GROUP_INSTR_OFFSETS
	.align		4
.L_216:
        /*00b0*/ 	.byte	0x04, 0x28
        /*00b2*/ 	.short	(.L_218 - .L_217)


	//   ....[0]....
.L_217:
        /*00b4*/ 	.word	0x00002310


	//   ....[1]....
        /*00b8*/ 	.word	0x00002330


	//   ....[2]....
        /*00bc*/ 	.word	0x00002350


	//   ....[3]....
        /*00c0*/ 	.word	0x00002370


	//   ....[4]....
        /*00c4*/ 	.word	0x00002390


	//----- nvinfo : EIATTR_VRC_CTA_INIT_COUNT
	.align		4
.L_218:
        /*00c8*/ 	.byte	0x02, 0x4a
	.zero		1
	.zero		1


	//----- nvinfo : EIATTR_EXIT_INSTR_OFFSETS
	.align		4
        /*00cc*/ 	.byte	0x04, 0x1c
        /*00ce*/ 	.short	(.L_220 - .L_219)


	//   ....[0]....
.L_219:
        /*00d0*/ 	.word	0x00004460


	//   ....[1]....
        /*00d4*/ 	.word	0x000044e0


	//----- nvinfo : EIATTR_MAX_THREADS
	.align		4
.L_220:
        /*00d8*/ 	.byte	0x04, 0x05
        /*00da*/ 	.short	(.L_222 - .L_221)
.L_221:
        /*00dc*/ 	.word	0x00000100
        /*00e0*/ 	.word	0x00000001
        /*00e4*/ 	.word	0x00000001


	//----- nvinfo : EIATTR_CBANK_PARAM_SIZE
	.align		4
.L_222:
        /*00e8*/ 	.byte	0x03, 0x19
        /*00ea*/ 	.short	0x0031


	//----- nvinfo : EIATTR_PARAM_CBANK
	.align		4
        /*00ec*/ 	.byte	0x04, 0x0a
        /*00ee*/ 	.short	(.L_224 - .L_223)
	.align		4
.L_223:
        /*00f0*/ 	.word	index@(.nv.constant0._ZN3cub18CUB_300001_SM_10006detail10radix_sort31DeviceRadixSortSingleTileKernelINS1_5radix10policy_hubIffyE10Policy1000ELNS0_9SortOrderE0EffyNS1_21identity_decomposer_tEEEvPKT1_PSA_PKT2_PSE_T3_iiT4_)
        /*00f4*/ 	.short	0x0380
        /*00f6*/ 	.short	0x0031


	//----- nvinfo : EIATTR_SW_WAR
	.align		4
.L_224:
        /*00f8*/ 	.byte	0x04, 0x36
        /*00fa*/ 	.short	(.L_226 - .L_225)
.L_225:
        /*00fc*/ 	.word	0x00000008
.L_226:


//--------------------- .nv.info._ZN3cub18CUB_300001_SM_10006detail10radix_sort29DeviceRadixSortOnesweepKernelINS1_5radix10policy_hubIfiyE10Policy1000ELNS0_9SortOrderE0EfiyiiNS1_21identity_decomposer_tEEEvPT5_SB_PT3_PKSC_PT1_PKSG_PT2_PKSK_T4_iiT6_ --------------------------
	.section	.nv.info._ZN3cub18CUB_300001_SM_10006detail10radix_sort29DeviceRadixSortOnesweepKernelINS1_5radix10policy_hubIfiyE10Policy1000ELNS0_9SortOrderE0EfiyiiNS1_21identity_decomposer_tEEEvPT5_SB_PT3_PKSC_PT1_PKSG_PT2_PKSK_T4_iiT6_,"",@"SHT_CUDA_INFO"
	.sectionflags	@""
	.align	4


	//----- nvinfo : EIATTR_CUDA_API_VERSION
	.align		4
        /*0000*/ 	.byte	0x04, 0x37
        /*0002*/ 	.short	(.L_228 - .L_227)
.L_227:
        /*0004*/ 	.word	0x00000082


	//----- nvinfo : EIATTR_KPARAM_INFO
	.align		4
.L_228:
        /*0008*/ 	.byte	0x04, 0x17
        /*000a*/ 	.short	(.L_230 - .L_229)
.L_229:
        /*000c*/ 	.word	0x00000000
        /*0010*/ 	.short	0x000b
        /*0012*/ 	.short	0x004c
        /*0014*/ 	.byte	0x00, 0xf0, 0x05, 0x00


	//----- nvinfo : EIATTR_KPARAM_INFO
	.align		4
.L_230:
        /*0018*/ 	.byte	0x04, 0x17
        /*001a*/ 	.short	(.L_232 - .L_231)
.L_231:
        /*001c*/ 	.word	0x00000000
        /*0020*/ 	.short	0x000a
        /*0022*/ 	.short	0x0048
        /*0024*/ 	.byte	0x00, 0xf0, 0x11, 0x00


	//----- nvinfo : EIATTR_KPARAM_INFO
	.align		4
.L_232:
        /*0028*/ 	.byte	0x04, 0x17
        /*002a*/ 	.short	(.L_234 - .L_233)
.L_233:
        /*002c*/ 	.word	0x00000000
        /*0030*/ 	.short	0x0009
        /*0032*/ 	.short	0x0044
        /*0034*/ 	.byte	0x00, 0xf0, 0x11, 0x00


	//----- nvinfo : EIATTR_KPARAM_INFO
	.align		4
.L_234:
        /*0038*/ 	.byte	0x04, 0x17
        /*003a*/ 	.short	(.L_236 - .L_235)
.L_235:
        /*003c*/ 	.word	0x00000000
        /*0040*/ 	.short	0x0008
        /*0042*/ 	.short	0x0040
        /*0044*/ 	.byte	0x00, 0xf0, 0x11, 0x00


	//----- nvinfo : EIATTR_KPARAM_INFO
	.align		4
.L_236:
        /*0048*/ 	.byte	0x04, 0x17
        /*004a*/ 	.short	(.L_238 - .L_237)
.L_237:
        /*004c*/ 	.word	0x00000000
        /*0050*/ 	.short	0x0007
        /*0052*/ 	.short	0x0038
        /*0054*/ 	.byte	0x00, 0xf5, 0x21, 0x00


	//----- nvinfo : EIATTR_KPARAM_INFO
	.align		4
.L_238:
        /*0058*/ 	.byte	0x04, 0x17
        /*005a*/ 	.short	(.L_240 - .L_239)
.L_239:
        /*005c*/ 	.word	0x00000000
        /*0060*/ 	.short	0x0006
        /*0062*/ 	.short	0x0030
        /*0064*/ 	.byte	0x00, 0xf5, 0x21, 0x00


	//----- nvinfo : EIATTR_KPARAM_INFO
	.align		4
.L_240:
        /*0068*/ 	.byte	0x04, 0x17
        /*006a*/ 	.short	(.L_242 - .L_241)
.L_241:
        /*006c*/ 	.word	0x00000000
        /*0070*/ 	.short	0x0005
        /*0072*/ 	.short	0x0028
        /*0074*/ 	.byte	0x00, 0xf5, 0x21, 0x00


	//----- nvinfo : EIATTR_KPARAM_INFO
	.align		4
.L_242:
        /*0078*/ 	.byte	0x04, 0x17
        /*007a*/ 	.short	(.L_244 - .L_243)
.L_243:
        /*007c*/ 	.word	0x00000000
        /*0080*/ 	.short	0x0004
        /*0082*/ 	.short	0x0020
        /*0084*/ 	.byte	0x00, 0xf5, 0x21, 0x00


	//----- nvinfo : EIATTR_KPARAM_INFO
	.align		4
.L_244:
        /*0088*/ 	.byte	0x04, 0x17
        /*008a*/ 	.short	(.L_246 - .L_245)
.L_245:
        /*008c*/ 	.word	0x00000000
        /*0090*/ 	.short	0x0003
        /*0092*/ 	.short	0x0018
        /*0094*/ 	.byte	0x00, 0xf5, 0x21, 0x00


	//----- nvinfo : EIATTR_KPARAM_INFO
	.align		4
.L_246:
        /*0098*/ 	.byte	0x04, 0x17
        /*009a*/ 	.short	(.L_248 - .L_247)
.L_247:
        /*009c*/ 	.word	0x00000000
        /*00a0*/ 	.short	0x0002
        /*00a2*/ 	.short	0x0010
        /*00a4*/ 	.byte	0x00, 0xf5, 0x21, 0x00


	//----- nvinfo : EIATTR_KPARAM_INFO
	.align		4
.L_248:
        /*00a8*/ 	.byte	0x04, 0x17
        /*00aa*/ 	.short	(.L_250 - .L_249)
.L_249:
        /*00ac*/ 	.word	0x00000000
        /*00b0*/ 	.short	0x0001
        /*00b2*/ 	.short	0x0008
        /*00b4*/ 	.byte	0x00, 0xf5, 0x21, 0x00


	//----- nvinfo : EIATTR_KPARAM_INFO
	.align		4
.L_250:
        /*00b8*/ 	.byte	0x04, 0x17
        /*00ba*/ 	.short	(.L_252 - .L_251)
.L_251:
        /*00bc*/ 	.word	0x00000000
        /*00c0*/ 	.short	0x0000
        /*00c2*/ 	.short	0x0000
        /*00c4*/ 	.byte	0x00, 0xf5, 0x21, 0x00


	//----- nvinfo : EIATTR_SPARSE_MMA_MASK
	.align		4
.L_252:
        /*00c8*/ 	.byte	0x03, 0x50
        /*00ca*/ 	.short	0x0000


	//----- nvinfo : EIATTR_MAXREG_COUNT
	.align		4
        /*00cc*/ 	.byte	0x03, 0x1b
        /*00ce*/ 	.short	0x00a8


	//----- nvinfo : EIATTR_NUM_BARRIERS
	.align		4
        /*00d0*/ 	.byte	0x02, 0x4c
        /*00d2*/ 	.byte	0x01
	.zero		1


	//----- nvinfo : EIATTR_MERCURY_ISA_VERSION
	.align		4
        /*00d4*/ 	.byte	0x03, 0x5f
        /*00d6*/ 	.short	0x0101


	//----- nvinfo : EIATTR_COOP_GROUP_MASK_REGIDS
	.align		4
        /*00d8*/ 	.byte	0x04, 0x29
        /*00da*/ 	.short	(.L_254 - .L_253)


	//   ....[0]....
.L_253:
        /*00dc*/ 	.word	0xffffffff


	//   ....[1]....
        /*00e0*/ 	.word	0x05000000


	//   ....[2]....
        /*00e4*/ 	.word	0xffffffff


	//   ....[3]....
        /*00e8*/ 	.word	0xffffffff


	//   ....[4]....
        /*00ec*/ 	.word	0xffffffff


	//   ....[5]....
        /*00f0*/ 	.word	0xffffffff


	//   ....[6]....
        /*00f4*/ 	.word	0xffffffff


	//   ....[7]....
        /*00f8*/ 	.word	0xffffffff


	//   ....[8]....
        /*00fc*/ 	.word	0xffffffff


	//   ....[9]....
        /*0100*/ 	.word	0xffffffff


	//   ....[10]....
        /*0104*/ 	.word	0xffffffff


	//   ....[11]....
        /*0108*/ 	.word	0xffffffff


	//   ....[12]....
        /*010c*/ 	.word	0xffffffff


	//   ....[13]....
        /*0110*/ 	.word	0xffffffff


	//   ....[14]....
        /*0114*/ 	.word	0xffffffff


	//   ....[15]....
        /*0118*/ 	.word	0xffffffff


	//   ....[16]....
        /*011c*/ 	.word	0xffffffff


	//   ....[17]....
        /*0120*/ 	.word	0xffffffff


	//   ....[18]....
        /*0124*/ 	.word	0xffffffff


	//   ....[19]....
        /*0128*/ 	.word	0xffffffff


	//   ....[20]....
        /*012c*/ 	.word	0xffffffff


	//   ....[21]....
        /*0130*/ 	.word	0xffffffff


	//   ....[22]....
        /*0134*/ 	.word	0xffffffff


	//   ....[23]....
        /*0138*/ 	.word	0xffffffff


	//   ....[24]....
        /*013c*/ 	.word	0xffffffff


	//   ....[25]....
        /*0140*/ 	.word	0xffffffff


	//   ....[26]....
        /*0144*/ 	.word	0xffffffff


	//   ....[27]....
        /*0148*/ 	.word	0xffffffff


	//   ....[28]....
        /*014c*/ 	.word	0xffffffff


	//   ....[29]....
        /*0150*/ 	.word	0xffffffff


	//   ....[30]....
        /*0154*/ 	.word	0xffffffff


	//   ....[31]....
        /*0158*/ 	.word	0xffffffff


	//   ....[32]....
        /*015c*/ 	.word	0xffffffff


	//   ....[33]....
        /*0160*/ 	.word	0xffffffff


	//   ....[34]....
        /*0164*/ 	.word	0xffffffff


	//   ....[35]....
        /*0168*/ 	.word	0xffffffff


	//   ....[36]....
        /*016c*/ 	.word	0xffffffff


	//   ....[37]....
        /*0170*/ 	.word	0xffffffff


	//   ....[38]....
        /*0174*/ 	.word	0xffffffff


	//   ....[39]....
        /*0178*/ 	.word	0xffffffff


	//   ....[40]....
        /*017c*/ 	.word	0xffffffff


	//   ....[41]....
        /*0180*/ 	.word	0xffffffff


	//   ....[42]....
        /*0184*/ 	.word	0xffffffff


	//   ....[43]....
        /*0188*/ 	.word	0xffffffff


	//   ....[44]....
        /*018c*/ 	.word	0xffffffff


	//   ....[45]....
        /*0190*/ 	.word	0xffffffff


	//   ....[46]....
        /*0194*/ 	.word	0xffffffff


	//   ....[47]....
        /*0198*/ 	.word	0xffffffff


	//   ....[48]....
        /*019c*/ 	.word	0xffffffff


	//   ....[49]....
        /*01a0*/ 	.word	0xffffffff


	//   ....[50]....
        /*01a4*/ 	.word	0xffffffff


	//   ....[51]....
        /*01a8*/ 	.word	0xffffffff


	//   ....[52]....
        /*01ac*/ 	.word	0xffffffff


	//   ....[53]....
        /*01b0*/ 	.word	0xffffffff


	//   ....[54]....
        /*01b4*/ 	.word	0xffffffff


	//   ....[55]....
        /*01b8*/ 	.word	0xffffffff


	//   ....[56]....
        /*01bc*/ 	.word	0xffffffff


	//   ....[57]....
        /*01c0*/ 	.word	0xffffffff


	//   ....[58]....
        /*01c4*/ 	.word	0xffffffff


	//   ....[59]....
        /*01c8*/ 	.word	0xffffffff


	//   ....[60]....
        /*01cc*/ 	.word	0xffffffff


	//   ....[61]....
        /*01d0*/ 	.word	0xffffffff


	//   ....[62]....
        /*01d4*/ 	.word	0xffffffff


	//   ....[63]....
        /*01d8*/ 	.word	0xffffffff


	//   ....[64]....
        /*01dc*/ 	.word	0xffffffff


	//   ....[65]....
        /*01e0*/ 	.word	0xffffffff


	//   ....[66]....
        /*01e4*/ 	.word	0xffffffff


	//   ....[67]....
        /*01e8*/ 	.word	0xffffffff


	//   ....[68]....
        /*01ec*/ 	.word	0xffffffff


	//   ....[69]....
        /*01f0*/ 	.word	0xffffffff


	//   ....[70]....
        /*01f4*/ 	.word	0xffffffff


	//   ....[71]....
        /*01f8*/ 	.word	0xffffffff


	//   ....[72]....
        /*01fc*/ 	.word	0xffffffff


	//   ....[73]....
        /*0200*/ 	.word	0xffffffff


	//   ....[74]....
        /*0204*/ 	.word	0xffffffff


	//   ....[75]....
        /*0208*/ 	.word	0xffffffff


	//   ....[76]....
        /*020c*/ 	.word	0xffffffff


	//   ....[77]....
        /*0210*/ 	.word	0xffffffff


	//   ....[78]....
        /*0214*/ 	.word	0xffffffff


	//   ....[79]....
        /*0218*/ 	.word	0xffffffff


	//   ....[80]....
        /*021c*/ 	.word	0xffffffff


	//   ....[81]....
        /*0220*/ 	.word	0xffffffff


	//   ....[82]....
        /*0224*/ 	.word	0xffffffff


	//   ....[83]....
        /*0228*/ 	.word	0xffffffff


	//   ....[84]....
        /*022c*/ 	.word	0xffffffff


	//   ....[85]....
        /*0230*/ 	.word	0xffffffff


	//   ....[86]....
        /*0234*/ 	.word	0xffffffff


	//   ....[87]....
        /*0238*/ 	.word	0xffffffff


	//   ....[88]....
        /*023c*/ 	.word	0xffffffff


	//   ....[89]....
        /*0240*/ 	.word	0xffffffff


	//   ....[90]....
        /*0244*/ 	.word	0xffffffff


	//   ....[91]....
        /*0248*/ 	.word	0xffffffff


	//   ....[92]....
        /*024c*/ 	.word	0xffffffff


	//   ....[93]....
        /*0250*/ 	.word	0xffffffff


	//   ....[94]....
        /*0254*/ 	.word	0xffffffff


	//   ....[95]....
        /*0258*/ 	.word	0xffffffff


	//   ....[96]....
        /*025c*/ 	.word	0xffffffff


	//   ....[97]....
        /*0260*/ 	.word	0xffffffff


	//   ....[98]....
        /*0264*/ 	.word	0xffffffff


	//   ....[99]....
        /*0268*/ 	.word	0xffffffff


	//   ....[100]....
        /*026c*/ 	.word	0xffffffff


	//   ....[101]....
        /*0270*/ 	.word	0xffffffff


	//   ....[102]....
        /*0274*/ 	.word	0xffffffff


	//   ....[103]....
        /*0278*/ 	.word	0xffffffff


	//   ....[104]....
        /*027c*/ 	.word	0xffffffff


	//   ....[105]....
        /*0280*/ 	.word	0xffffffff


	//   ....[106]....
        /*0284*/ 	.word	0xffffffff


	//   ....[107]....
        /*0288*/ 	.word	0xffffffff


	//   ....[108]....
        /*028c*/ 	.word	0xffffffff


	//   ....[109]....
        /*0290*/ 	.word	0xffffffff


	//   ....[110]....
        /*0294*/ 	.word	0xffffffff


	//   ....[111]....
        /*0298*/ 	.word	0xffffffff


	//   ....[112]....
        /*029c*/ 	.word	0xffffffff


	//   ....[113]....
        /*02a0*/ 	.word	0xffffffff


	//   ....[114]....
        /*02a4*/ 	.word	0xffffffff


	//   ....[115]....
        /*02a8*/ 	.word	0xffffffff


	//   ....[116]....
        /*02ac*/ 	.word	0xffffffff


	//   ....[117]....
        /*02b0*/ 	.word	0xffffffff


	//   ....[118]....
        /*02b4*/ 	.word	0xffffffff


	//   ....[119]....
        /*02b8*/ 	.word	0xffffffff


	//   ....[120]....
        /*02bc*/ 	.word	0xffffffff


	//   ....[121]....
        /*02c0*/ 	.word	0xffffffff


	//   ....[122]....
        /*02c4*/ 	.word	0xffffffff


	//   ....[123]....
        /*02c8*/ 	.word	0xffffffff


	//   ....[124]....
        /*02cc*/ 	.word	0xffffffff


	//   ....[125]....
        /*02d0*/ 	.word	0xffffffff


	//   ....[126]....
        /*02d4*/ 	.word	0xffffffff


	//   ....[127]....
        /*02d8*/ 	.word	0xffffffff


	//   ....[128]....
        /*02dc*/ 	.word	0xffffffff


	//   ....[129]....
        /*02e0*/ 	.word	0xffffffff


	//   ....[130]....
        /*02e4*/ 	.word	0xffffffff


	//   ....[131]....
        /*02e8*/ 	.word	0xffffffff


	//   ....[132]....
        /*02ec*/ 	.word	0xffffffff


	//   ....[133]....
        /*02f0*/ 	.word	0xffffffff


	//   ....[134]....
        /*02f4*/ 	.word	0xffffffff


	//   ....[135]....
        /*02f8*/ 	.word	0xffffffff


	//   ....[136]....
        /*02fc*/ 	.word	0xffffffff


	//   ....[137]....
        /*0300*/ 	.word	0xffffffff


	//   ....[138]....
        /*0304*/ 	.word	0xffffffff


	//   ....[139]....
        /*0308*/ 	.word	0xffffffff


	//   ....[140]....
        /*030c*/ 	.word	0xffffffff


	//   ....[141]....
        /*0310*/ 	.word	0xffffffff


	//   ....[142]....
        /*0314*/ 	.word	0xffffffff


	//   ....[143]....
        /*0318*/ 	.word	0xffffffff


	//   ....[144]....
        /*031c*/ 	.word	0xffffffff


	//   ....[145]....
        /*0320*/ 	.word	0xffffffff


	//   ....[146]....
        /*0324*/ 	.word	0xffffffff


	//   ....[147]....
        /*0328*/ 	.word	0xffffffff


	//   ....[148]....
        /*032c*/ 	.word	0xffffffff


	//   ....[149]....
        /*0330*/ 	.word	0xffffffff


	//   ....[150]....
        /*0334*/ 	.word	0xffffffff


	//   ....[151]....
        /*0338*/ 	.word	0xffffffff


	//   ....[152]....
        /*033c*/ 	.word	0xffffffff


	//   ....[153]....
        /*0340*/ 	.word	0xffffffff


	//   ....[154]....
        /*0344*/ 	.word	0xffffffff


	//   ....[155]....
        /*0348*/ 	.word	0xffffffff


	//   ....[156]....
        /*034c*/ 	.word	0xffffffff


	//   ....[157]....
        /*0350*/ 	.word	0xffffffff


	//   ....[158]....
        /*0354*/ 	.word	0xffffffff


	//   ....[159]....
        /*0358*/ 	.word	0xffffffff


	//   ....[160]....
        /*035c*/ 	.word	0x0500001c


	//   ....[161]....
        /*0360*/ 	.word	0xffffffff


	//   ....[162]....
        /*0364*/ 	.word	0xffffffff


	//   ....[163]....
        /*0368*/ 	.word	0xffffffff


	//   ....[164]....
        /*036c*/ 	.word	0xffffffff


	//   ....[165]....
        /*0370*/ 	.word	0xffffffff


	//   ....[166]....
        /*0374*/ 	.word	0xffffffff


	//   ....[167]....
        /*0378*/ 	.word	0xffffffff


	//   ....[168]....
        /*037c*/ 	.word	0xffffffff


	//   ....[169]....
        /*0380*/ 	.word	0xffffffff


	//   ....[170]....
        /*0384*/ 	.word	0xffffffff


	//   ....[171]....
        /*0388*/ 	.word	0xffffffff


	//   ....[172]....
        /*038c*/ 	.word	0xffffffff


	//   ....[173]....
        /*0390*/ 	.word	0xffffffff


	//   ....[174]....
        /*0394*/ 	.word	0xffffffff


	//   ....[175]....
        /*0398*/ 	.word	0xffffffff


	//   ....[176]....
        /*039c*/ 	.word	0xffffffff


	//   ....[177]....
        /*03a0*/ 	.word	0xffffffff


	//   ....[178]....
        /*03a4*/ 	.word	0xffffffff


	//   ....[179]....
        /*03a8*/ 	.word	0xffffffff


	//   ....[180]....
        /*03ac*/ 	.word	0xffffffff


	//   ....[181]....
        /*03b0*/ 	.word	0xffffffff


	//   ....[182]....
        /*03b4*/ 	.word	0xffffffff


	//   ....[183]....
        /*03b8*/ 	.word	0xffffffff


	//   ....[184]....
        /*03bc*/ 	.word	0xffffffff


	//   ....[185]....
        /*03c0*/ 	.word	0xffffffff


	//   ....[186]....
        /*03c4*/ 	.word	0xffffffff


	//   ....[187]....
        /*03c8*/ 	.word	0xffffffff


	//   ....[188]....
        /*03cc*/ 	.word	0xffffffff


	//   ....[189]....
        /*03d0*/ 	.word	0xffffffff


	//   ....[190]....
        /*03d4*/ 	.word	0xffffffff


	//   ....[191]....
        /*03d8*/ 	.word	0xffffffff


	//   ....[192]....
        /*03dc*/ 	.word	0xffffffff


	//   ....[193]....
        /*03e0*/ 	.word	0xffffffff


	//   ....[194]....
        /*03e4*/ 	.word	0xffffffff


	//   ....[195]....
        /*03e8*/ 	.word	0xffffffff


	//   ....[196]....
        /*03ec*/ 	.word	0xffffffff


	//   ....[197]....
        /*03f0*/ 	.word	0xffffffff


	//   ....[198]....
        /*03f4*/ 	.word	0xffffffff


	//   ....[199]....
        /*03f8*/ 	.word	0xffffffff


	//   ....[200]....
        /*03fc*/ 	.word	0xffffffff


	//   ....[201]....
        /*0400*/ 	.word	0xffffffff


	//   ....[202]....
        /*0404*/ 	.word	0xffffffff


	//   ....[203]....
        /*0408*/ 	.word	0xffffffff


	//   ....[204]....
        /*040c*/ 	.word	0xffffffff


	//   ....[205]....
        /*0410*/ 	.word	0xffffffff


	//   ....[206]....
        /*0414*/ 	.word	0xffffffff


	//   ....[207]....
        /*0418*/ 	.word	0xffffffff


	//   ....[208]....
        /*041c*/ 	.word	0xffffffff


	//   ....[209]....
        /*0420*/ 	.word	0xffffffff


	//   ....[210]....
        /*0424*/ 	.word	0xffffffff


	//   ....[211]....
        /*0428*/ 	.word	0xffffffff


	//   ....[212]....
        /*042c*/ 	.word	0xffffffff


	//   ....[213]....
        /*0430*/ 	.word	0xffffffff


	//   ....[214]....
        /*0434*/ 	.word	0xffffffff


	//   ....[215]....
        /*0438*/ 	.word	0xffffffff


	//   ....[216]....
        /*043c*/ 	.word	0xffffffff


	//   ....[217]....
        /*0440*/ 	.word	0xffffffff


	//   ....[218]....
        /*0444*/ 	.word	0xffffffff


	//   ....[219]....
        /*0448*/ 	.word	0xffffffff


	//   ....[220]....
        /*044c*/ 	.word	0xffffffff


	//   ....[221]....
        /*0450*/ 	.word	0xffffffff


	//   ....[222]....
        /*0454*/ 	.word	0xffffffff


	//   ....[223]....
        /*0458*/ 	.word	0xffffffff


	//   ....[224]....
        /*045c*/ 	.word	0xffffffff


	//   ....[225]....
        /*0460*/ 	.word	0xffffffff


	//   ....[226]....
        /*0464*/ 	.word	0xffffffff


	//   ....[227]....
        /*0468*/ 	.word	0xffffffff


	//   ....[228]....
        /*046c*/ 	.word	0xffffffff


	//   ....[229]....
        /*0470*/ 	.word	0x0500003f


	//   ....[230]....
        /*0474*/ 	.word	0x0500003f


	//   ....[231]....
        /*0478*/ 	.word	0x0500003f


	//   ....[232]....
        /*047c*/ 	.word	0x0500003f


	//   ....[233]....
        /*0480*/ 	.word	0x0500003f


	//----- nvinfo : EIATTR_COOP_GROUP_INSTR_OFFSETS
	.align		4
.L_254:
        /*0484*/ 	.byte	0x04, 0x28
        /*0486*/ 	.short	(.L_256 - .L_255)


	//   ....[0]....
.L_255:
        /*0488*/ 	.word	0x00001180


	//   ....[1]....
        /*048c*/ 	.word	0x00001ca0


	//   ....[2]....
        /*0490*/ 	.word	0x00003220


	//   ....[3]....
        /*0494*/ 	.word	0x00003240


	//   ....[4]....
        /*0498*/ 	.word	0x00003260


	//   ....[5]....
        /*049c*/ 	.word	0x00003280


	//   ....[6]....
        /*04a0*/ 	.word	0x000032a0


	//   ....[7]....
        /*04a4*/ 	.word	0x00003730


	//   ....[8]....
        /*04a8*/ 	.word	0x00003740


	//   ....[9]....
        /*04ac*/ 	.word	0x00003760


	//   ....[10]....
        /*04b0*/ 	.word	0x00003780


	//   ....[11]....
        /*04b4*/ 	.word	0x000037d0


	//   ....[12]....
        /*04b8*/ 	.word	0x00003800


	//   ....[13]....
        /*04bc*/ 	.word	0x00003850


	//   ....[14]....
        /*04c0*/ 	.word	0x00003890


	//   ....[15]....
        /*04c4*/ 	.word	0x00003980


	//   ....[16]....
        /*04c8*/ 	.word	0x000039a0


	//   ....[17]....
        /*04cc*/ 	.word	0x000039b0


	//   ....[18]....
        /*04d0*/ 	.word	0x000039d0


	//   ....[19]....
        /*04d4*/ 	.word	0x00003a10


	//   ....[20]....
        /*04d8*/ 	.word	0x00003a40


	//   ....[21]....
        /*04dc*/ 	.word	0x00003a80


	//   ....[22]....
        /*04e0*/ 	.word	0x00003aa0


	//   ....[23]....
        /*04e4*/ 	.word	0x00003ac0


	//   ....[24]....
        /*04e8*/ 	.word	0x00003bc0


	//   ....[25]....
        /*04ec*/ 	.word	0x00003bf0


	//   ....[26]....
        /*04f0*/ 	.word	0x00003c00


	//   ....[27]....
        /*04f4*/ 	.word	0x00003c30


	//   ....[28]....
        /*04f8*/ 	.word	0x00003c50


	//   ....[29]....
        /*04fc*/ 	.word	0x00003ca0


	//   ....[30]....
        /*0500*/ 	.word	0x00003cc0


	//   ....[31]....
        /*0504*/ 	.word	0x00003d00


	//   ....[32]....
        /*0508*/ 	.word	0x00003d20


	//   ....[33]....
        /*050c*/ 	.word	0x00003e00


	//   ....[34]....
        /*0510*/ 	.word	0x00003e20


	//   ....[35]....
        /*0514*/ 	.word	0x00003e30


	//   ....[36]....
        /*0518*/ 	.word	0x00003e60


	//   ....[37]....
        /*051c*/ 	.word	0x00003e90


	//   ....[38]....
        /*0520*/ 	.word	0x00003ee0


	//   ....[39]....
        /*0524*/ 	.word	0x00003ef0


	//   ....[40]....
        /*0528*/ 	.word	0x00003f30


	//   ....[41]....
        /*052c*/ 	.word	0x00003f60


	//   ....[42]....
        /*0530*/ 	.word	0x00004040


	//   ....[43]....
        /*0534*/ 	.word	0x00004060


	//   ....[44]....
        /*0538*/ 	.word	0x00004070


	//   ....[45]....
        /*053c*/ 	.word	0x000040c0


	//   ....[46]....
        /*0540*/ 	.word	0x000040f0


	//   ....[47]....
        /*0544*/ 	.word	0x00004120


	//   ....[48]....
        /*0548*/ 	.word	0x00004150


	//   ....[49]....
        /*054c*/ 	.word	0x00004180


	//   ....[50]....
        /*0550*/ 	.word	0x000041b0


	//   ....[51]....
        /*0554*/ 	.word	0x00004280


	//   ....[52]....
        /*0558*/ 	.word	0x000042b0


	//   ....[53]....
        /*055c*/ 	.word	0x000042c0


	//   ....[54]....
        /*0560*/ 	.word	0x00004310


	//   ....[55]....
        /*0564*/ 	.word	0x00004340


	//   ....[56]....
        /*0568*/ 	.word	0x00004370


	//   ....[57]....
        /*056c*/ 	.word	0x000043a0


	//   ....[58]....
        /*0570*/ 	.word	0x000043d0


	//   ....[59]....
        /*0574*/ 	.word	0x00004400


	//   ....[60]....
        /*0578*/ 	.word	0x000044e0


	//   ....[61]....
        /*057c*/ 	.word	0x000044f0


	//   ....[62]....
        /*0580*/ 	.word	0x00004540


	//   ....[63]....
        /*0584*/ 	.word	0x00004570


	//   ....[64]....
        /*0588*/ 	.word	0x000045a0


	//   ....[65]....
        /*058c*/ 	.word	0x000045d0


	//   ....[66]....
        /*0590*/ 	.word	0x00004600


	//   ....[67]....
        /*0594*/ 	.word	0x00004630


	//   ....[68]....
        /*0598*/ 	.word	0x00004660


	//   ....[69]....
        /*059c*/ 	.word	0x00004720


	//   ....[70]....
        /*05a0*/ 	.word	0x00004730


	//   ....[71]....
        /*05a4*/ 	.word	0x00004780


	//   ....[72]....
        /*05a8*/ 	.word	0x000047b0


	//   ....[73]....
        /*05ac*/ 	.word	0x000047e0


	//   ....[74]....
        /*05b0*/ 	.word	0x00004810


	//   ....[75]....
        /*05b4*/ 	.word	0x00004840


	//   ....[76]....
        /*05b8*/ 	.word	0x00004870


	//   ....[77]....
        /*05bc*/ 	.word	0x000048a0


	//   ....[78]....
        /*05c0*/ 	.word	0x00004970


	//   ....[79]....
        /*05c4*/ 	.word	0x00004980


	//   ....[80]....
        /*05c8*/ 	.word	0x000049d0


	//   ....[81]....
        /*05cc*/ 	.word	0x00004a00


	//   ....[82]....
        /*05d0*/ 	.word	0x00004a30


	//   ....[83]....
        /*05d4*/ 	.word	0x00004a60


	//   ....[84]....
        /*05d8*/ 	.word	0x00004a90


	//   ....[85]....
        /*05dc*/ 	.word	0x00004ac0


	//   ....[86]....
        /*05e0*/ 	.word	0x00004af0


	//   ....[87]....
        /*05e4*/ 	.word	0x00004bc0


	//   ....[88]....
        /*05e8*/ 	.word	0x00004bd0


	//   ....[89]....
        /*05ec*/ 	.word	0x00004c20


	//   ....[90]....
        /*05f0*/ 	.word	0x00004c50


	//   ....[91]....
        /*05f4*/ 	.word	0x00004c80


	//   ....[92]....
        /*05f8*/ 	.word	0x00004cb0


	//   ....[93]....
        /*05fc*/ 	.word	0x00004ce0


	//   ....[94]....
        /*0600*/ 	.word	0x00004d10


	//   ....[95]....
        /*0604*/ 	.word	0x00004d40


	//   ....[96]....
        /*0608*/ 	.word	0x00004e00


	//   ....[97]....
        /*060c*/ 	.word	0x00004e10


	//   ....[98]....
        /*0610*/ 	.word	0x00004e40


	//   ....[99]....
        /*0614*/ 	.word	0x00004e70


	//   ....[100]....
        /*0618*/ 	.word	0x00004ea0


	//   ....[101]....
        /*061c*/ 	.word	0x00004ed0


	//   ....[102]....
        /*0620*/ 	.word	0x00004f00


	//   ....[103]....
        /*0624*/ 	.word	0x00004f30


	//   ....[104]....
        /*0628*/ 	.word	0x00004f60


	//   ....[105]....
        /*062c*/ 	.word	0x00005040


	//   ....[106]....
        /*0630*/ 	.word	0x00005070


	//   ....[107]....
        /*0634*/ 	.word	0x00005080


	//   ....[108]....
        /*0638*/ 	.word	0x000050d0


	//   ....[109]....
        /*063c*/ 	.word	0x00005100


	//   ....[110]....
        /*0640*/ 	.word	0x00005130


	//   ....[111]....
        /*0644*/ 	.word	0x00005160


	//   ....[112]....
        /*0648*/ 	.word	0x00005190


	//   ....[113]....
        /*064c*/ 	.word	0x000051c0


	//   ....[114]....
        /*0650*/ 	.word	0x00005290


	//   ....[115]....
        /*0654*/ 	.word	0x000052b0


	//   ....[116]....
        /*0658*/ 	.word	0x000052c0


	//   ....[117]....
        /*065c*/ 	.word	0x00005310


	//   ....[118]....
        /*0660*/ 	.word	0x00005340


	//   ....[119]....
        /*0664*/ 	.word	0x00005370


	//   ....[120]....
        /*0668*/ 	.word	0x000053a0


	//   ....[121]....
        /*066c*/ 	.word	0x000053d0


	//   ....[122]....
        /*0670*/ 	.word	0x00005400


	//   ....[123]....
        /*0674*/ 	.word	0x000054e0


	//   ....[124]....
        /*0678*/ 	.word	0x00005500


	//   ....[125]....
        /*067c*/ 	.word	0x00005510


	//   ....[126]....
        /*0680*/ 	.word	0x00005540


	//   ....[127]....
        /*0684*/ 	.word	0x000055a0


	//   ....[128]....
        /*0688*/ 	.word	0x000055d0


	//   ....[129]....
        /*068c*/ 	.word	0x00005600


	//   ....[130]....
        /*0690*/ 	.word	0x00005630


	//   ....[131]....
        /*0694*/ 	.word	0x00005660


	//   ....[132]....
        /*0698*/ 	.word	0x00005730


	//   ....[133]....
        /*069c*/ 	.word	0x00005760


	//   ....[134]....
        /*06a0*/ 	.word	0x00005770


	//   ....[135]....
        /*06a4*/ 	.word	0x000057c0


	//   ....[136]....
        /*06a8*/ 	.word	0x000057f0


	//   ....[137]....
        /*06ac*/ 	.word	0x00005820


	//   ....[138]....
        /*06b0*/ 	.word	0x00005850


	//   ....[139]....
        /*06b4*/ 	.word	0x00005880


	//   ....[140]....
        /*06b8*/ 	.word	0x000058b0


	//   ....[141]....
        /*06bc*/ 	.word	0x00005980


	//   ....[142]....
        /*06c0*/ 	.word	0x000059a0


	//   ....[143]....
        /*06c4*/ 	.word	0x000059b0


	//   ....[144]....
        /*06c8*/ 	.word	0x00005a00


	//   ....[145]....
        /*06cc*/ 	.word	0x00005a30


	//   ....[146]....
        /*06d0*/ 	.word	0x00005a60


	//   ....[147]....
        /*06d4*/ 	.word	0x00005a90


	//   ....[148]....
        /*06d8*/ 	.word	0x00005ac0


	//   ....[149]....
        /*06dc*/ 	.word	0x00005af0


	//   ....[150]....
        /*06e0*/ 	.word	0x00005bc0


	//   ....[151]....
        /*06e4*/ 	.word	0x00005be0


	//   ....[152]....
        /*06e8*/ 	.word	0x00005bf0


	//   ....[153]....
        /*06ec*/ 	.word	0x00005c40


	//   ....[154]....
        /*06f0*/ 	.word	0x00005c70


	//   ....[155]....
        /*06f4*/ 	.word	0x00005ca0


	//   ....[156]....
        /*06f8*/ 	.word	0x00005cd0


	//   ....[157]....
        /*06fc*/ 	.word	0x00005d00


	//   ....[158]....
        /*0700*/ 	.word	0x00005d30


	//   ....[159]....
        /*0704*/ 	.word	0x00005df0


	//   ....[160]....
        /*0708*/ 	.word	0x000062f0


	//   ....[161]....
        /*070c*/ 	.word	0x00006650


	//   ....[162]....
        /*0710*/ 	.word	0x00006750


	//   ....[163]....
        /*0714*/ 	.word	0x00006850


	//   ....[164]....
        /*0718*/ 	.word	0x00006950


	//   ....[165]....
        /*071c*/ 	.word	0x00006a50


	//   ....[166]....
        /*0720*/ 	.word	0x00006b50


	//   ....[167]....
        /*0724*/ 	.word	0x00006c50


	//   ....[168]....
        /*0728*/ 	.word	0x00006d50


	//   ....[169]....
        /*072c*/ 	.word	0x00006e50


	//   ....[170]....
        /*0730*/ 	.word	0x00006f50


	//   ....[171]....
        /*0734*/ 	.word	0x00007050


	//   ....[172]....
        /*0738*/ 	.word	0x00007150


	//   ....[173]....
        /*073c*/ 	.word	0x00007250


	//   ....[174]....
        /*0740*/ 	.word	0x00007350


	//   ....[175]....
        /*0744*/ 	.word	0x00007450


	//   ....[176]....
        /*0748*/ 	.word	0x00007550


	//   ....[177]....
        /*074c*/ 	.word	0x00007650


	//   ....[178]....
        /*0750*/ 	.word	0x00007870


	//   ....[179]....
        /*0754*/ 	.word	0x000079f0


	//   ....[180]....
        /*0758*/ 	.word	0x00007b70


	//   ....[181]....
        /*075c*/ 	.word	0x00007cf0


	//   ....[182]....
        /*0760*/ 	.word	0x00007e70


	//   ....[183]....
        /*0764*/ 	.word	0x00007ff0


	//   ....[184]....
        /*0768*/ 	.word	0x00008170


	//   ....[185]....
        /*076c*/ 	.word	0x000082f0


	//   ....[186]....
        /*0770*/ 	.word	0x00008470


	//   ....[187]....
        /*0774*/ 	.word	0x000085f0


	//   ....[188]....
        /*0778*/ 	.word	0x00008770


	//   ....[189]....
        /*077c*/ 	.word	0x000088f0


	//   ....[190]....
        /*0780*/ 	.word	0x00008a60


	//   ....[191]....
        /*0784*/ 	.word	0x00008bc0


	//   ....[192]....
        /*0788*/ 	.word	0x00008d20


	//   ....[193]....
        /*078c*/ 	.word	0x00008e80


	//   ....[194]....
        /*0790*/ 	.word	0x00008fe0


	//   ....[195]....
        /*0794*/ 	.word	0x00009f40


	//   ....[196]....
        /*0798*/ 	.word	0x00009fc0


	//   ....[197]....
        /*079c*/ 	.word	0x0000a040


	//   ....[198]....
        /*07a0*/ 	.word	0x0000a0c0


	//   ....[199]....
        /*07a4*/ 	.word	0x0000a140


	//   ....[200]....
        /*07a8*/ 	.word	0x0000a1c0


	//   ....[201]....
        /*07ac*/ 	.word	0x0000a240


	//   ....[202]....
        /*07b0*/ 	.word	0x0000a2c0


	//   ....[203]....
        /*07b4*/ 	.word	0x0000a340


	//   ....[204]....
        /*07b8*/ 	.word	0x0000a3c0


	//   ....[205]....
        /*07bc*/ 	.word	0x0000a440


	//   ....[206]....
        /*07c0*/ 	.word	0x0000a4c0


	//   ....[207]....
        /*07c4*/ 	.word	0x0000a540


	//   ....[208]....
        /*07c8*/ 	.word	0x0000a5c0


	//   ....[209]....
        /*07cc*/ 	.word	0x0000a640


	//   ....[210]....
        /*07d0*/ 	.word	0x0000a6c0


	//   ....[211]....
        /*07d4*/ 	.word	0x0000a740


	//   ....[212]....
        /*07d8*/ 	.word	0x0000a8a0


	//   ....[213]....
        /*07dc*/ 	.word	0x0000a960


	//   ....[214]....
        /*07e0*/ 	.word	0x0000aa10


	//   ....[215]....
        /*07e4*/ 	.word	0x0000aad0


	//   ....[216]....
        /*07e8*/ 	.word	0x0000ab80


	//   ....[217]....
        /*07ec*/ 	.word	0x0000ac40


	//   ....[218]....
        /*07f0*/ 	.word	0x0000acf0


	//   ....[219]....
        /*07f4*/ 	.word	0x0000adb0


	//   ....[220]....
        /*07f8*/ 	.word	0x0000ae60


	//   ....[221]....
        /*07fc*/ 	.word	0x0000af20


	//   ....[222]....
        /*0800*/ 	.word	0x0000afd0


	//   ....[223]....
        /*0804*/ 	.word	0x0000b090


	//   ....[224]....
        /*0808*/ 	.word	0x0000b140


	//   ....[225]....
        /*080c*/ 	.word	0x0000b200


	//   ....[226]....
        /*0810*/ 	.word	0x0000b2b0


	//   ....[227]....
        /*0814*/ 	.word	0x0000b370


	//   ....[228]....
        /*0818*/ 	.word	0x0000b410


	//   ....[229]....
        /*081c*/ 	.word	0x0000b480


	//   ....[230]....
        /*0820*/ 	.word	0x0000b4f0


	//   ....[231]....
        /*0824*/ 	.word	0x0000b560


	//   ....[232]....
        /*0828*/ 	.word	0x0000b5d0


	//   ....[233]....
        /*082c*/ 	.word	0x0000b640


	//----- nvinfo : EIATTR_VRC_CTA_INIT_COUNT
	.align		4
.L_256:
        /*0830*/ 	.byte	0x02, 0x4a
	.zero		1
	.zero		1


	//----- nvinfo : EIATTR_EXIT_INSTR_OFFSETS
	.align		4
        /*0834*/ 	.byte	0x04, 0x1c
        /*0836*/ 	.short	(.L_258 - .L_257)


	//   ....[0]....
.L_257:
        /*0838*/ 	.word	0x00002cc0


	//   ....[1]....
        /*083c*/ 	.word	0x00003020


	//   ....[2]....
        /*0840*/ 	.word	0x00003040


	//   ....[3]....
        /*0844*/ 	.word	0x0000a750


	//   ....[4]....
        /*0848*/ 	.word	0x0000b420


	//----- nvinfo : EIATTR_MAX_THREADS
	.align		4
.L_258:
        /*084c*/ 	.byte	0x04, 0x05
        /*084e*/ 	.short	(.L_260 - .L_259)
.L_259:
        /*0850*/ 	.word	0x00000180
        /*0854*/ 	.word	0x00000001
        /*0858*/ 	.word	0x00000001


	//----- nvinfo : EIATTR_CRS_STACK_SIZE
	.align		4
.L_260:
        /*085c*/ 	.byte	0x04, 0x1e
        /*085e*/ 	.short	(.L_262 - .L_261)
.L_261:
        /*0860*/ 	.word	0x00000000


	//----- nvinfo : EIATTR_CBANK_PARAM_SIZE
	.align		4
.L_262:
        /*0864*/ 	.byte	0x03, 0x19
        /*0866*/ 	.short	0x004d


	//----- nvinfo : EIATTR_PARAM_CBANK
	.align		4
        /*0868*/ 	.byte	0x04, 0x0a
        /*086a*/ 	.short	(.L_264 - .L_263)
	.align		4
.L_263:
        /*086c*/ 	.word	index@(.nv.constant0._ZN3cub18CUB_300001_SM_10006detail10radix_sort29DeviceRadixSortOnesweepKernelINS1_5radix10policy_hubIfiyE10Policy1000ELNS0_9SortOrderE0EfiyiiNS1_21identity_decomposer_tEEEvPT5_SB_PT3_PKSC_PT1_PKSG_PT2_PKSK_T4_iiT6_)
        /*0870*/ 	.short	0x0380
        /*0872*/ 	.short	0x004d


	//----- nvinfo : EIATTR_SW_WAR
	.align		4
.L_264:
        /*0874*/ 	.byte	0x04, 0x36
        /*0876*/ 	.short	(.L_266 - .L_265)
.L_265:
        /*0878*/ 	.word	0x00000008
.L_266:


//--------------------- .nv.info._ZN3cub18CUB_300001_SM_10006detail10radix_sort33DeviceRadixSortExclusiveSumKernelINS1_5radix10policy_hubIfiyE10Policy1000EyEEvPT0_ --------------------------
	.section	.nv.info._ZN3cub18CUB_300001_SM_10006detail10radix_sort33DeviceRadixSortExclusiveSumKernelINS1_5radix10policy_hubIfiyE10Policy1000EyEEvPT0_,"",@"SHT_CUDA_INFO"
	.sectionflags	@""
	.align	4


	//----- nvinfo : EIATTR_CUDA_API_VERSION
	.align		4
        /*0000*/ 	.byte	0x04, 0x37
        /*0002*/ 	.short	(.L_268 - .L_267)
.L_267:
        /*0004*/ 	.word	0x00000082


	//----- nvinfo : EIATTR_KPARAM_INFO
	.align		4
.L_268:
        /*0008*/ 	.byte	0x04, 0x17
        /*000a*/ 	.short	(.L_270 - .L_269)
.L_269:
        /*000c*/ 	.word	0x00000000
        /*0010*/ 	.short	0x0000
        /*0012*/ 	.short	0x0000
        /*0014*/ 	.byte	0x00, 0xf5, 0x21, 0x00


	//----- nvinfo : EIATTR_SPARSE_MMA_MASK
	.align		4
.L_270:
        /*0018*/ 	.byte	0x03, 0x50
        /*001a*/ 	.short	0x0000


	//----- nvinfo : EIATTR_MAXREG_COUNT
	.align		4
        /*001c*/ 	.byte	0x03, 0x1b
        /*001e*/ 	.short	0x00ff


	//----- nvinfo : EIATTR_NUM_BARRIERS
	.align		4
        /*0020*/ 	.byte	0x02, 0x4c
        /*0022*/ 	.byte	0x01
	.zero		1


	//----- nvinfo : EIATTR_MERCURY_ISA_VERSION
	.align		4
        /*0024*/ 	.byte	0x03, 0x5f
        /*0026*/ 	.short	0x0101


	//----- nvinfo : EIATTR_COOP_GROUP_MASK_REGIDS
	.align		4
        /*0028*/ 	.byte	0x04, 0x29
        /*002a*/ 	.short	(.L_272 - .L_271)


	//   ....[0]....
.L_271:
        /*002c*/ 	.word	0xffffffff


	//   ....[1]....
        /*0030*/ 	.word	0xffffffff


	//   ....[2]....
        /*0034*/ 	.word	0xffffffff


	//   ....[3]....
        /*0038*/ 	.word	0xffffffff


	//   ....[4]....
        /*003c*/ 	.word	0xffffffff


	//   ....[5]....
        /*0040*/ 	.word	0xffffffff


	//   ....[6]....
        /*0044*/ 	.word	0xffffffff


	//   ....[7]....
        /*0048*/ 	.word	0xffffffff


	//   ....[8]....
        /*004c*/ 	.word	0xffffffff


	//   ....[9]....
        /*0050*/ 	.word	0xffffffff


	//   ....[10]....
        /*0054*/ 	.word	0x05000015


	//   ....[11]....
        /*0058*/ 	.word	0x05000015


	//   ....[12]....
        /*005c*/ 	.word	0x05000015


	//   ....[13]....
        /*0060*/ 	.word	0x05000015


	//   ....[14]....
        /*0064*/ 	.word	0x05000015


	//   ....[15]....
        /*0068*/ 	.word	0x05000015


	//   ....[16]....
        /*006c*/ 	.word	0x05000015


	//   ....[17]....
        /*0070*/ 	.word	0x05000015


	//   ....[18]....
        /*0074*/ 	.word	0x05000015


	//   ....[19]....
        /*0078*/ 	.word	0x05000015


	//----- nvinfo : EIATTR_COOP_GROUP_INSTR_OFFSETS
	.align		4
.L_272:
        /*007c*/ 	.byte	0x04, 0x28
        /*007e*/ 	.short	(.L_274 - .L_273)


	//   ....[0]....
.L_273:
        /*0080*/ 	.word	0x00000250


	//   ....[1]....
        /*0084*/ 	.word	0x00000260


	//   ....[2]....
        /*0088*/ 	.word	0x000002a0


	//   ....[3]....
        /*008c*/ 	.word	0x000002c0


	//   ....[4]....
        /*0090*/ 	.word	0x00000310


	//   ....[5]....
        /*0094*/ 	.word	0x00000320


	//   ....[6]....
        /*0098*/ 	.word	0x00000360


	//   ....[7]....
        /*009c*/ 	.word	0x00000380


	//   ....[8]....
        /*00a0*/ 	.word	0x000003d0


	//   ....[9]....
        /*00a4*/ 	.word	0x000003e0


	//   ....[10]....
        /*00a8*/ 	.word	0x00000660


	//   ....[11]....
        /*00ac*/ 	.word	0x000006b0


	//   ....[12]....
        /*00b0*/ 	.word	0x00000740


	//   ....[13]....
        /*00b4*/ 	.word	0x00000790


	//   ....[14]....
        /*00b8*/ 	.word	0x00000820


	//   ....[15]....
        /*00bc*/ 	.word	0x00000870


	//   ....[16]....
        /*00c0*/ 	.word	0x00000900


	//   ....[17]....
        /*00c4*/ 	.word	0x00000950


	//   ....[18]....
        /*00c8*/ 	.word	0x000009e0


	//   ....[19]....
        /*00cc*/ 	.word	0x00000a30


	//----- nvinfo : EIATTR_VRC_CTA_INIT_COUNT
	.align		4
.L_274:
        /*00d0*/ 	.byte	0x02, 0x4a
	.zero		1
	.zero		1


	//----- nvinfo : EIATTR_EXIT_INSTR_OFFSETS
	.align		4
        /*00d4*/ 	.byte	0x04, 0x1c
        /*00d6*/ 	.short	(.L_276 - .L_275)


	//   ....[0]....
.L_275:
        /*00d8*/ 	.word	0x000005d0


	//   ....[1]....
        /*00dc*/ 	.word	0x00000600


	//----- nvinfo : EIATTR_CRS_STACK_SIZE
	.align		4
.L_276:
        /*00e0*/ 	.byte	0x04, 0x1e
        /*00e2*/ 	.short	(.L_278 - .L_277)
.L_277:
        /*00e4*/ 	.word	0x00000000


	//----- nvinfo : EIATTR_CBANK_PARAM_SIZE
	.align		4
.L_278:
        /*00e8*/ 	.byte	0x03, 0x19
        /*00ea*/ 	.short	0x0008


	//----- nvinfo : EIATTR_PARAM_CBANK
	.align		4
        /*00ec*/ 	.byte	0x04, 0x0a
        /*00ee*/ 	.short	(.L_280 - .L_279)
	.align		4
.L_279:
        /*00f0*/ 	.word	index@(.nv.constant0._ZN3cub18CUB_300001_SM_10006detail10radix_sort33DeviceRadixSortExclusiveSumKernelINS1_5radix10policy_hubIfiyE10Policy1000EyEEvPT0_)
        /*00f4*/ 	.short	0x0380
        /*00f6*/ 	.short	0x0008


	//----- nvinfo : EIATTR_SW_WAR
	.align		4
.L_280:
        /*00f8*/ 	.byte	0x04, 0x36
        /*00fa*/ 	.short	(.L_282 - .L_281)
.L_281:
        /*00fc*/ 	.word	0x00000008
.L_282:


//--------------------- .nv.info._ZN3cub18CUB_300001_SM_10006detail10radix_sort30DeviceRadixSortHistogramKernelINS1_5radix10policy_hubIfiyE10Policy1000ELNS0_9SortOrderE0EfyNS1_21identity_decomposer_tEEEvPT2_PKT1_SA_iiT3_ --------------------------
	.section	.nv.info._ZN3cub18CUB_300001_SM_10006detail10radix_sort30DeviceRadixSortHistogramKernelINS1_5radix10policy_hubIfiyE10Policy1000ELNS0_9SortOrderE0EfyNS1_21identity_decomposer_tEEEvPT2_PKT1_SA_iiT3_,"",@"SHT_CUDA_INFO"
	.sectionflags	@""
	.align	4


	//----- nvinfo : EIATTR_CUDA_API_VERSION
	.align		4
        /*0000*/ 	.byte	0x04, 0x37
        /*0002*/ 	.short	(.L_284 - .L_283)
.L_283:
        /*0004*/ 	.word	0x00000082


	//----- nvinfo : EIATTR_KPARAM_INFO
	.align		4
.L_284:
        /*0008*/ 	.byte	0x04, 0x17
        /*000a*/ 	.short	(.L_286 - .L_285)
.L_285:
        /*000c*/ 	.word	0x00000000
        /*0010*/ 	.short	0x0005
        /*0012*/ 	.short	0x0020
        /*0014*/ 	.byte	0x00, 0xf0, 0x05, 0x00


	//----- nvinfo : EIATTR_KPARAM_INFO
	.align		4
.L_286:
        /*0018*/ 	.byte	0x04, 0x17
        /*001a*/ 	.short	(.L_288 - .L_287)
.L_287:
        /*001c*/ 	.word	0x00000000
        /*0020*/ 	.short	0x0004
        /*0022*/ 	.short	0x001c
        /*0024*/ 	.byte	0x00, 0xf0, 0x11, 0x00


	//----- nvinfo : EIATTR_KPARAM_INFO
	.align		4
.L_288:
        /*0028*/ 	.byte	0x04, 0x17
        /*002a*/ 	.short	(.L_290 - .L_289)
.L_289:
        /*002c*/ 	.word	0x00000000
        /*0030*/ 	.short	0x0003
        /*0032*/ 	.short	0x0018
        /*0034*/ 	.byte	0x00, 0xf0, 0x11, 0x00


	//----- nvinfo : EIATTR_KPARAM_INFO
	.align		4
.L_290:
        /*0038*/ 	.byte	0x04, 0x17
        /*003a*/ 	.short	(.L_292 - .L_291)
.L_291:
        /*003c*/ 	.word	0x00000000
        /*0040*/ 	.short	0x0002
        /*0042*/ 	.short	0x0010
        /*0044*/ 	.byte	0x00, 0xf0, 0x21, 0x00


	//----- nvinfo : EIATTR_KPARAM_INFO
	.align		4
.L_292:
        /*0048*/ 	.byte	0x04, 0x17
        /*004a*/ 	.short	(.L_294 - .L_293)
.L_293:
        /*004c*/ 	.word	0x00000000
        /*0050*/ 	.short	0x0001
        /*0052*/ 	.short	0x0008
        /*0054*/ 	.byte	0x00, 0xf5, 0x21, 0x00


	//----- nvinfo : EIATTR_KPARAM_INFO
	.align		4
.L_294:
        /*0058*/ 	.byte	0x04, 0x17
        /*005a*/ 	.short	(.L_296 - .L_295)
.L_295:
        /*005c*/ 	.word	0x00000000
        /*0060*/ 	.short	0x0000
        /*0062*/ 	.short	0x0000
        /*0064*/ 	.byte	0x00, 0xf5, 0x21, 0x00


	//----- nvinfo : EIATTR_SPARSE_MMA_MASK
	.align		4
.L_296:
        /*0068*/ 	.byte	0x03, 0x50
        /*006a*/ 	.short	0x0000


	//----- nvinfo : EIATTR_MAXREG_COUNT
	.align		4
        /*006c*/ 	.byte	0x03, 0x1b
        /*006e*/ 	.short	0x00ff


	//----- nvinfo : EIATTR_NUM_BARRIERS
	.align		4
        /*0070*/ 	.byte	0x02, 0x4c
        /*0072*/ 	.byte	0x01
	.zero		1


	//----- nvinfo : EIATTR_MERCURY_ISA_VERSION
	.align		4
        /*0074*/ 	.byte	0x03, 0x5f
        /*0076*/ 	.short	0x0101


	//----- nvinfo : EIATTR_VRC_CTA_INIT_COUNT
	.align		4
        /*0078*/ 	.byte	0x02, 0x4a
	.zero		1
	.zero		1


	//----- nvinfo : EIATTR_EXIT_INSTR_OFFSETS
	.align		4
        /*007c*/ 	.byte	0x04, 0x1c
        /*007e*/ 	.short	(.L_298 - .L_297)


	//   ....[0]....
.L_297:
        /*0080*/ 	.word	0x00000040


	//   ....[1]....
        /*0084*/ 	.word	0x00003310


	//----- nvinfo : EIATTR_MAX_THREADS
	.align		4
.L_298:
        /*0088*/ 	.byte	0x04, 0x05
        /*008a*/ 	.short	(.L_300 - .L_299)
.L_299:
        /*008c*/ 	.word	0x00000080
        /*0090*/ 	.word	0x00000001
        /*0094*/ 	.word	0x00000001


	//----- nvinfo : EIATTR_CRS_STACK_SIZE
	.align		4
.L_300:
        /*0098*/ 	.byte	0x04, 0x1e
        /*009a*/ 	.short	(.L_302 - .L_301)
.L_301:
        /*009c*/ 	.word	0x00000000


	//----- nvinfo : EIATTR_CBANK_PARAM_SIZE
	.align		4
.L_302:
        /*00a0*/ 	.byte	0x03, 0x19
        /*00a2*/ 	.short	0x0021


	//----- nvinfo : EIATTR_PARAM_CBANK
	.align		4
        /*00a4*/ 	.byte	0x04, 0x0a
        /*00a6*/ 	.short	(.L_304 - .L_303)
	.align		4
.L_303:
        /*00a8*/ 	.word	index@(.nv.constant0._ZN3cub18CUB_300001_SM_10006detail10radix_sort30DeviceRadixSortHistogramKernelINS1_5radix10policy_hubIfiyE10Policy1000ELNS0_9SortOrderE0EfyNS1_21identity_decomposer_tEEEvPT2_PKT1_SA_iiT3_)
        /*00ac*/ 	.short	0x0380
        /*00ae*/ 	.short	0x0021


	//----- nvinfo : EIATTR_SW_WAR
	.align		4
.L_304:
        /*00b0*/ 	.byte	0x04, 0x36
        /*00b2*/ 	.short	(.L_306 - .L_305)
.L_305:
        /*00b4*/ 	.word	0x00000008
.L_306:


//--------------------- .nv.info._ZN3cub18CUB_300001_SM_10006detail10radix_sort31DeviceRadixSortSingleTileKernelINS1_5radix10policy_hubIfiyE10Policy1000ELNS0_9SortOrderE0EfiyNS1_21identity_decomposer_tEEEvPKT1_PSA_PKT2_PSE_T3_iiT4_ --------------------------
	.section	.nv.info._ZN3cub18CUB_300001_SM_10006detail10radix_sort31DeviceRadixSortSingleTileKernelINS1_5radix10policy_hubIfiyE10Policy1000ELNS0_9SortOrderE0EfiyNS1_21identity_decomposer_tEEEvPKT1_PSA_PKT2_PSE_T3_iiT4_,"",@"SHT_CUDA_INFO"
	.sectionflags	@""
	.align	4


	//----- nvinfo : EIATTR_CUDA_API_VERSION
	.align		4
        /*0000*/ 	.byte	0x04, 0x37
        /*0002*/ 	.short	(.L_308 - .L_307)
.L_307:
        /*0004*/ 	.word	0x00000082


	//----- nvinfo : EIATTR_KPARAM_INFO
	.align		4
.L_308:
        /*0008*/ 	.byte	0x04, 0x17
        /*000a*/ 	.short	(.L_310 - .L_309)
.L_309:
        /*000c*/ 	.word	0x00000000
        /*0010*/ 	.short	0x0007
        /*0012*/ 	.short	0x0030
        /*0014*/ 	.byte	0x00, 0xf0, 0x05, 0x00


	//----- nvinfo : EIATTR_KPARAM_INFO
	.align		4
.L_310:
        /*0018*/ 	.byte	0x04, 0x17
        /*001a*/ 	.short	(.L_312 - .L_311)
.L_311:
        /*001c*/ 	.word	0x00000000
        /*0020*/ 	.short	0x0006
        /*0022*/ 	.short	0x002c
        /*0024*/ 	.byte	0x00, 0xf0, 0x11, 0x00


	//----- nvinfo : EIATTR_KPARAM_INFO
	.align		4
.L_312:
        /*0028*/ 	.byte	0x04, 0x17
        /*002a*/ 	.short	(.L_314 - .L_313)
.L_313:
        /*002c*/ 	.word	0x00000000
        /*0030*/ 	.short	0x0005
        /*0032*/ 	.short	0x0028
        /*0034*/ 	.byte	0x00, 0xf0, 0x11, 0x00


	//----- nvinfo : EIATTR_KPARAM_INFO
	.align		4
.L_314:
        /*0038*/ 	.byte	0x04, 0x17
        /*003a*/ 	.short	(.L_316 - .L_315)
.L_315:
        /*003c*/ 	.word	0x00000000
        /*0040*/ 	.short	0x0004
        /*0042*/ 	.short	0x0020
        /*0044*/ 	.byte	0x00, 0xf0, 0x21, 0x00


	//----- nvinfo : EIATTR_KPARAM_INFO
	.align		4
.L_316:
        /*0048*/ 	.byte	0x04, 0x17
        /*004a*/ 	.short	(.L_318 - .L_317)
.L_317:
        /*004c*/ 	.word	0x00000000
        /*0050*/ 	.short	0x0003
        /*0052*/ 	.short	0x0018
        /*0054*/ 	.byte	0x00, 0xf5, 0x21, 0x00


	//----- nvinfo : EIATTR_KPARAM_INFO
	.align		4
.L_318:
        /*0058*/ 	.byte	0x04, 0x17
        /*005a*/ 	.short	(.L_320 - .L_319)
.L_319:
        /*005c*/ 	.word	0x00000000
        /*0060*/ 	.short	0x0002
        /*0062*/ 	.short	0x0010
        /*0064*/ 	.byte	0x00, 0xf5, 0x21, 0x00


	//----- nvinfo : EIATTR_KPARAM_INFO
	.align		4
.L_320:
        /*0068*/ 	.byte	0x04, 0x17
        /*006a*/ 	.short	(.L_322 - .L_321)
.L_321:
        /*006c*/ 	.word	0x00000000
        /*0070*/ 	.short	0x0001
        /*0072*/ 	.short	0x0008
        /*0074*/ 	.byte	0x00, 0xf5, 0x21, 0x00


	//----- nvinfo : EIATTR_KPARAM_INFO
	.align		4
.L_322:
        /*0078*/ 	.byte	0x04, 0x17
        /*007a*/ 	.short	(.L_324 - .L_323)
.L_323:
        /*007c*/ 	.word	0x00000000
        /*0080*/ 	.short	0x0000
        /*0082*/ 	.short	0x0000
        /*0084*/ 	.byte	0x00, 0xf5, 0x21, 0x00


	//----- nvinfo : EIATTR_SPARSE_MMA_MASK
	.align		4
.L_324:
        /*0088*/ 	.byte	0x03, 0x50
        /*008a*/ 	.short	0x0000


	//----- nvinfo : EIATTR_MAXREG_COUNT
	.align		4
        /*008c*/ 	.byte	0x03, 0x1b
        /*008e*/ 	.short	0x00ff


	//----- nvinfo : EIATTR_NUM_BARRIERS
	.align		4
        /*0090*/ 	.byte	0x02, 0x4c
        /*0092*/ 	.byte	0x01
	.zero		1


	//----- nvinfo : EIATTR_MERCURY_ISA_VERSION
	.align		4
        /*0094*/ 	.byte	0x03, 0x5f
        /*0096*/ 	.short	0x0101


	//----- nvinfo : EIATTR_COOP_GROUP_MASK_REGIDS
	.align		4
        /*0098*/ 	.byte	0x04, 0x29
        /*009a*/ 	.short	(.L_326 - .L_325)


	//   ....[0]....
.L_325:
        /*009c*/ 	.word	0xffffffff


	//   ....[1]....
        /*00a0*/ 	.word	0xffffffff


	//   ....[2]....
        /*00a4*/ 	.word	0xffffffff


	//   ....[3]....
        /*00a8*/ 	.word	0xffffffff


	//   ....[4]....
        /*00ac*/ 	.word	0xffffffff


	//----- nvinfo : EIATTR_COOP_GROUP_INSTR_OFFSETS
	.align		4
.L_326:
        /*00b0*/ 	.byte	0x04, 0x28
        /*00b2*/ 	.short	(.L_328 - .L_327)


	//   ....[0]....
.L_327:
        /*00b4*/ 	.word	0x00002310


	//   ....[1]....
        /*00b8*/ 	.word	0x00002330


	//   ....[2]....
        /*00bc*/ 	.word	0x00002350


	//   ....[3]....
        /*00c0*/ 	.word	0x00002370


	//   ....[4]....
        /*00c4*/ 	.word	0x00002390


	//----- nvinfo : EIATTR_VRC_CTA_INIT_COUNT
	.align		4
.L_328:
        /*00c8*/ 	.byte	0x02, 0x4a
	.zero		1
	.zero		1


	//----- nvinfo : EIATTR_EXIT_INSTR_OFFSETS
	.align		4
        /*00cc*/ 	.byte	0x04, 0x1c
        /*00ce*/ 	.short	(.L_330 - .L_329)


	//   ....[0]....
.L_329:
        /*00d0*/ 	.word	0x00004460


	//   ....[1]....
        /*00d4*/ 	.word	0x000044e0


	//----- nvinfo : EIATTR_MAX_THREADS
	.align		4
.L_330:
        /*00d8*/ 	.byte	0x04, 0x05
        /*00da*/ 	.short	(.L_332 - .L_331)
.L_331:
        /*00dc*/ 	.word	0x00000100
        /*00e0*/ 	.word	0x00000001
        /*00e4*/ 	.word	0x00000001


	//----- nvinfo : EIATTR_CBANK_PARAM_SIZE
	.align		4
.L_332:
        /*00e8*/ 	.byte	0x03, 0x19
        /*00ea*/ 	.short	0x0031


	//----- nvinfo : EIATTR_PARAM_CBANK
	.align		4
        /*00ec*/ 	.byte	0x04, 0x0a
        /*00ee*/ 	.short	(.L_334 - .L_333)
	.align		4
.L_333:
        /*00f0*/ 	.word	index@(.nv.constant0._ZN3cub18CUB_300001_SM_10006detail10radix_sort31DeviceRadixSortSingleTileKernelINS1_5radix10policy_hubIfiyE10Policy1000ELNS0_9SortOrderE0EfiyNS1_21identity_decomposer_tEEEvPKT1_PSA_PKT2_PSE_T3_iiT4_)
        /*00f4*/ 	.short	0x0380
        /*00f6*/ 	.short	0x0031


	//----- nvinfo : EIATTR_SW_WAR
	.align		4
.L_334:
        /*00f8*/ 	.byte	0x04, 0x36
        /*00fa*/ 	.short	(.L_336 - .L_335)
.L_335:
        /*00fc*/ 	.word	0x00000008
.L_336:


//--------------------- .nv.info._ZN3cub18CUB_300001_SM_10006detail8for_each13static_kernelINS2_12policy_hub_t12policy_500_tElN6thrust24THRUST_300001_SM_1000_NS8cuda_cub10__tabulate7functorINS7_6detail15normal_iteratorINS7_10device_ptrIiEEEENS7_6system6detail7generic6detail22compute_sequence_valueIivEElEEEEvT0_T1_ --------------------------
	.section	.nv.info._ZN3cub18CUB_300001_SM_10006detail8for_each13static_kernelINS2_12policy_hub_t12policy_500_tElN6thrust24THRUST_300001_SM_1000_NS8cuda_cub10__tabulate7functorINS7_6detail15normal_iteratorINS7_10device_ptrIiEEEENS7_6system6detail7generic6detail22compute_sequence_valueIivEElEEEEvT0_T1_,"",@"SHT_CUDA_INFO"
	.sectionflags	@""
	.align	4


	//----- nvinfo : EIATTR_CUDA_API_VERSION
	.align		4
        /*0000*/ 	.byte	0x04, 0x37
        /*0002*/ 	.short	(.L_338 - .L_337)
.L_337:
        /*0004*/ 	.word	0x00000082


	//----- nvinfo : EIATTR_KPARAM_INFO
	.align		4
.L_338:
        /*0008*/ 	.byte	0x04, 0x17
        /*000a*/ 	.short	(.L_340 - .L_339)
.L_339:
        /*000c*/ 	.word	0x00000000
        /*0010*/ 	.short	0x0001
        /*0012*/ 	.short	0x0008
        /*0014*/ 	.byte	0x00, 0xf0, 0x41, 0x00


	//----- nvinfo : EIATTR_KPARAM_INFO
	.align		4
.L_340:
        /*0018*/ 	.byte	0x04, 0x17
        /*001a*/ 	.short	(.L_342 - .L_341)
.L_341:
        /*001c*/ 	.word	0x00000000
        /*0020*/ 	.short	0x0000
        /*0022*/ 	.short	0x0000
        /*0024*/ 	.byte	0x00, 0xf0, 0x21, 0x00


	//----- nvinfo : EIATTR_SPARSE_MMA_MASK
	.align		4
.L_342:
        /*0028*/ 	.byte	0x03, 0x50
        /*002a*/ 	.short	0x0000


	//----- nvinfo : EIATTR_MAXREG_COUNT
	.align		4
        /*002c*/ 	.byte	0x03, 0x1b
        /*002e*/ 	.short	0x00ff


	//----- nvinfo : EIATTR_MERCURY_ISA_VERSION
	.align		4
        /*0030*/ 	.byte	0x03, 0x5f
        /*0032*/ 	.short	0x0101


	//----- nvinfo : EIATTR_VRC_CTA_INIT_COUNT
	.align		4
        /*0034*/ 	.byte	0x02, 0x4a
	.zero		1
	.zero		1


	//----- nvinfo : EIATTR_EXIT_INSTR_OFFSETS
	.align		4
        /*0038*/ 	.byte	0x04, 0x1c
        /*003a*/ 	.short	(.L_344 - .L_343)


	//   ....[0]....
.L_343:
        /*003c*/ 	.word	0x00000160


	//   ....[1]....
        /*0040*/ 	.word	0x000002b0


	//   ....[2]....
        /*0044*/ 	.word	0x00000340


	//----- nvinfo : EIATTR_MAX_THREADS
	.align		4
.L_344:
        /*0048*/ 	.byte	0x04, 0x05
        /*004a*/ 	.short	(.L_346 - .L_345)
.L_345:
        /*004c*/ 	.word	0x00000100
        /*0050*/ 	.word	0x00000001
        /*0054*/ 	.word	0x00000001


	//----- nvinfo : EIATTR_CRS_STACK_SIZE
	.align		4
.L_346:
        /*0058*/ 	.byte	0x04, 0x1e
        /*005a*/ 	.short	(.L_348 - .L_347)
.L_347:
        /*005c*/ 	.word	0x00000000


	//----- nvinfo : EIATTR_CBANK_PARAM_SIZE
	.align		4
.L_348:
        /*0060*/ 	.byte	0x03, 0x19
        /*0062*/ 	.short	0x0018


	//----- nvinfo : EIATTR_PARAM_CBANK
	.align		4
        /*0064*/ 	.byte	0x04, 0x0a
        /*0066*/ 	.short	(.L_350 - .L_349)
	.align		4
.L_349:
        /*0068*/ 	.word	index@(.nv.constant0._ZN3cub18CUB_300001_SM_10006detail8for_each13static_kernelINS2_12policy_hub_t12policy_500_tElN6thrust24THRUST_300001_SM_1000_NS8cuda_cub10__tabulate7functorINS7_6detail15normal_iteratorINS7_10device_ptrIiEEEENS7_6system6detail7generic6detail22compute_sequence_valueIivEElEEEEvT0_T1_)
        /*006c*/ 	.short	0x0380
        /*006e*/ 	.short	0x0018


	//----- nvinfo : EIATTR_SW_WAR
	.align		4
.L_350:
        /*0070*/ 	.byte	0x04, 0x36
        /*0072*/ 	.short	(.L_352 - .L_351)
.L_351:
        /*0074*/ 	.word	0x00000008
.L_352:


//--------------------- .nv.info._ZN3cub18CUB_300001_SM_10006detail8for_each13static_kernelINS2_12policy_hub_t12policy_500_tEmN6thrust24THRUST_300001_SM_1000_NS8cuda_cub20__uninitialized_fill7functorINS7_10device_ptrIiEEiEEEEvT0_T1_ --------------------------
	.section	.nv.info._ZN3cub18CUB_300001_SM_10006detail8for_each13static_kernelINS2_12policy_hub_t12policy_500_tEmN6thrust24THRUST_300001_SM_1000_NS8cuda_cub20__uninitialized_fill7functorINS7_10device_ptrIiEEiEEEEvT0_T1_,"",@"SHT_CUDA_INFO"
	.sectionflags	@""
	.align	4


	//----- nvinfo : EIATTR_CUDA_API_VERSION
	.align		4
        /*0000*/ 	.byte	0x04, 0x37
        /*0002*/ 	.short	(.L_354 - .L_353)
.L_353:
        /*0004*/ 	.word	0x00000082


	//----- nvinfo : EIATTR_KPARAM_INFO
	.align		4
.L_354:
        /*0008*/ 	.byte	0x04, 0x17
        /*000a*/ 	.short	(.L_356 - .L_355)
.L_355:
        /*000c*/ 	.word	0x00000000
        /*0010*/ 	.short	0x0001
        /*0012*/ 	.short	0x0008
        /*0014*/ 	.byte	0x00, 0xf0, 0x41, 0x00


	//----- nvinfo : EIATTR_KPARAM_INFO
	.align		4
.L_356:
        /*0018*/ 	.byte	0x04, 0x17
        /*001a*/ 	.short	(.L_358 - .L_357)
.L_357:
        /*001c*/ 	.word	0x00000000
        /*0020*/ 	.short	0x0000
        /*0022*/ 	.short	0x0000
        /*0024*/ 	.byte	0x00, 0xf0, 0x21, 0x00


	//----- nvinfo : EIATTR_SPARSE_MMA_MASK
	.align		4
.L_358:
        /*0028*/ 	.byte	0x03, 0x50
        /*002a*/ 	.short	0x0000


	//----- nvinfo : EIATTR_MAXREG_COUNT
	.align		4
        /*002c*/ 	.byte	0x03, 0x1b
        /*002e*/ 	.short	0x00ff


	//----- nvinfo : EIATTR_MERCURY_ISA_VERSION
	.align		4
        /*0030*/ 	.byte	0x03, 0x5f
        /*0032*/ 	.short	0x0101


	//----- nvinfo : EIATTR_VRC_CTA_INIT_COUNT
	.align		4
        /*0034*/ 	.byte	0x02, 0x4a
	.zero		1
	.zero		1


	//----- nvinfo : EIATTR_EXIT_INSTR_OFFSETS
	.align		4
        /*0038*/ 	.byte	0x04, 0x1c
        /*003a*/ 	.short	(.L_360 - .L_359)


	//   ....[0]....
.L_359:
        /*003c*/ 	.word	0x00000130


	//   ....[1]....
        /*0040*/ 	.word	0x00000230


	//   ....[2]....
        /*0044*/ 	.word	0x00000260


	//----- nvinfo : EIATTR_MAX_THREADS
	.align		4
.L_360:
        /*0048*/ 	.byte	0x04, 0x05
        /*004a*/ 	.short	(.L_362 - .L_361)
.L_361:
        /*004c*/ 	.word	0x00000100
        /*0050*/ 	.word	0x00000001
        /*0054*/ 	.word	0x00000001


	//----- nvinfo : EIATTR_CBANK_PARAM_SIZE
	.align		4
.L_362:
        /*0058*/ 	.byte	0x03, 0x19
        /*005a*/ 	.short	0x0018


	//----- nvinfo : EIATTR_PARAM_CBANK
	.align		4
        /*005c*/ 	.byte	0x04, 0x0a
        /*005e*/ 	.short	(.L_364 - .L_363)
	.align		4
.L_363:
        /*0060*/ 	.word	index@(.nv.constant0._ZN3cub18CUB_300001_SM_10006detail8for_each13static_kernelINS2_12policy_hub_t12policy_500_tEmN6thrust24THRUST_300001_SM_1000_NS8cuda_cub20__uninitialized_fill7functorINS7_10device_ptrIiEEiEEEEvT0_T1_)
        /*0064*/ 	.short	0x0380
        /*0066*/ 	.short	0x0018


	//----- nvinfo : EIATTR_SW_WAR
	.align		4
.L_364:
        /*0068*/ 	.byte	0x04, 0x36
        /*006a*/ 	.short	(.L_366 - .L_365)
.L_365:
        /*006c*/ 	.word	0x00000008
.L_366:


//--------------------- .nv.info._ZN3cub18CUB_300001_SM_10006detail11EmptyKernelIvEEvv --------------------------
	.section	.nv.info._ZN3cub18CUB_300001_SM_10006detail11EmptyKernelIvEEvv,"",@"SHT_CUDA_INFO"
	.sectionflags	@""
	.align	4


	//----- nvinfo : EIATTR_CUDA_API_VERSION
	.align		4
        /*0000*/ 	.byte	0x04, 0x37
        /*0002*/ 	.short	(.L_368 - .L_367)
.L_367:
        /*0004*/ 	.word	0x00000082


	//----- nvinfo : EIATTR_SPARSE_MMA_MASK
	.align		4
.L_368:
        /*0008*/ 	.byte	0x03, 0x50
        /*000a*/ 	.short	0x0000


	//----- nvinfo : EIATTR_MAXREG_COUNT
	.align		4
        /*000c*/ 	.byte	0x03, 0x1b
        /*000e*/ 	.short	0x00ff


	//----- nvinfo : EIATTR_MERCURY_ISA_VERSION
	.align		4
        /*0010*/ 	.byte	0x03, 0x5f
        /*0012*/ 	.short	0x0101


	//----- nvinfo : EIATTR_VRC_CTA_INIT_COUNT
	.align		4
        /*0014*/ 	.byte	0x02, 0x4a
	.zero		1
	.zero		1


	//----- nvinfo : EIATTR_EXIT_INSTR_OFFSETS
	.align		4
        /*0018*/ 	.byte	0x04, 0x1c
        /*001a*/ 	.short	(.L_370 - .L_369)


	//   ....[0]....
.L_369:
        /*001c*/ 	.word	0x00000010


	//----- nvinfo : EIATTR_SW_WAR
	.align		4
.L_370:
        /*0020*/ 	.byte	0x04, 0x36
        /*0022*/ 	.short	(.L_372 - .L_371)
.L_371:
        /*0024*/ 	.word	0x00000008
.L_372:


//--------------------- .nv.info._Z16computeDistancesPKfS0_Pfii --------------------------
	.section	.nv.info._Z16computeDistancesPKfS0_Pfii,"",@"SHT_CUDA_INFO"
	.sectionflags	@""
	.align	4


	//----- nvinfo : EIATTR_CUDA_API_VERSION
	.align		4
        /*0000*/ 	.byte	0x04, 0x37
        /*0002*/ 	.short	(.L_374 - .L_373)
.L_373:
        /*0004*/ 	.word	0x00000082


	//----- nvinfo : EIATTR_KPARAM_INFO
	.align		4
.L_374:
        /*0008*/ 	.byte	0x04, 0x17
        /*000a*/ 	.short	(.L_376 - .L_375)
.L_375:
        /*000c*/ 	.word	0x00000000
        /*0010*/ 	.short	0x0004
        /*0012*/ 	.short	0x001c
        /*0014*/ 	.byte	0x00, 0xf0, 0x11, 0x00


	//----- nvinfo : EIATTR_KPARAM_INFO
	.align		4
.L_376:
        /*0018*/ 	.byte	0x04, 0x17
        /*001a*/ 	.short	(.L_378 - .L_377)
.L_377:
        /*001c*/ 	.word	0x00000000
        /*0020*/ 	.short	0x0003
        /*0022*/ 	.short	0x0018
        /*0024*/ 	.byte	0x00, 0xf0, 0x11, 0x00


	//----- nvinfo : EIATTR_KPARAM_INFO
	.align		4
.L_378:
        /*0028*/ 	.byte	0x04, 0x17
        /*002a*/ 	.short	(.L_380 - .L_379)
.L_379:
        /*002c*/ 	.word	0x00000000
        /*0030*/ 	.short	0x0002
        /*0032*/ 	.short	0x0010
        /*0034*/ 	.byte	0x00, 0xf5, 0x21, 0x00


	//----- nvinfo : EIATTR_KPARAM_INFO
	.align		4
.L_380:
        /*0038*/ 	.byte	0x04, 0x17
        /*003a*/ 	.short	(.L_382 - .L_381)
.L_381:
        /*003c*/ 	.word	0x00000000
        /*0040*/ 	.short	0x0001
        /*0042*/ 	.short	0x0008
        /*0044*/ 	.byte	0x00, 0xf5, 0x21, 0x00


	//----- nvinfo : EIATTR_KPARAM_INFO
	.align		4
.L_382:
        /*0048*/ 	.byte	0x04, 0x17
        /*004a*/ 	.short	(.L_384 - .L_383)
.L_383:
        /*004c*/ 	.word	0x00000000
        /*0050*/ 	.short	0x0000
        /*0052*/ 	.short	0x0000
        /*0054*/ 	.byte	0x00, 0xf5, 0x21, 0x00


	//----- nvinfo : EIATTR_SPARSE_MMA_MASK
	.align		4
.L_384:
        /*0058*/ 	.byte	0x03, 0x50
        /*005a*/ 	.short	0x0000


	//----- nvinfo : EIATTR_MAXREG_COUNT
	.align		4
        /*005c*/ 	.byte	0x03, 0x1b
        /*005e*/ 	.short	0x00ff


	//----- nvinfo : EIATTR_MERCURY_ISA_VERSION
	.align		4
        /*0060*/ 	.byte	0x03, 0x5f
        /*0062*/ 	.short	0x0101


	//----- nvinfo : EIATTR_VRC_CTA_INIT_COUNT
	.align		4
        /*0064*/ 	.byte	0x02, 0x4a
	.zero		1
	.zero		1


	//----- nvinfo : EIATTR_EXIT_INSTR_OFFSETS
	.align		4
        /*0068*/ 	.byte	0x04, 0x1c
        /*006a*/ 	.short	(.L_386 - .L_385)


	//   ....[0]....
.L_385:
        /*006c*/ 	.word	0x00000070


	//   ....[1]....
        /*0070*/ 	.word	0x00000c60


	//----- nvinfo : EIATTR_CBANK_PARAM_SIZE
	.align		4
.L_386:
        /*0074*/ 	.byte	0x03, 0x19
        /*0076*/ 	.short	0x0020


	//----- nvinfo : EIATTR_PARAM_CBANK
	.align		4
        /*0078*/ 	.byte	0x04, 0x0a
        /*007a*/ 	.short	(.L_388 - .L_387)
	.align		4
.L_387:
        /*007c*/ 	.word	index@(.nv.constant0._Z16computeDistancesPKfS0_Pfii)
        /*0080*/ 	.short	0x0380
        /*0082*/ 	.short	0x0020


	//----- nvinfo : EIATTR_SW_WAR
	.align		4
.L_388:
        /*0084*/ 	.byte	0x04, 0x36
        /*0086*/ 	.short	(.L_390 - .L_389)
.L_389:
        /*0088*/ 	.word	0x00000008
.L_390:


//--------------------- .nv.callgraph             --------------------------
	.section	.nv.callgraph,"",@"SHT_CUDA_CALLGRAPH"
	.align	4
	.sectionentsize	8
	.align		4
        /*0000*/ 	.word	0x00000000
	.align		4
        /*0004*/ 	.word	0xffffffff
	.align		4
        /*0008*/ 	.word	0x00000000
	.align		4
        /*000c*/ 	.word	0xfffffffe
	.align		4
        /*0010*/ 	.word	0x00000000
	.align		4
        /*0014*/ 	.word	0xfffffffd
	.align		4
        /*0018*/ 	.word	0x00000000
	.align		4
        /*001c*/ 	.word	0xfffffffc


//--------------------- .nv.constant4             --------------------------
	.section	.nv.constant4,"a",@progbits
	.align	8
	.align		8
.nv.constant4:
        /*0000*/ 	.dword	_ZN34_INTERNAL_bb152508_4_k_cu_222503394cuda3std3__45__cpo5beginE
	.align		8
        /*0008*/ 	.dword	_ZN34_INTERNAL_bb152508_4_k_cu_222503394cuda3std3__45__cpo3endE
	.align		8
        /*0010*/ 	.dword	_ZN34_INTERNAL_bb152508_4_k_cu_222503394cuda3std3__45__cpo6cbeginE
	.align		8
        /*0018*/ 	.dword	_ZN34_INTERNAL_bb152508_4_k_cu_222503394cuda3std3__45__cpo4cendE
	.align		8
        /*0020*/ 	.dword	_ZN34_INTERNAL_bb152508_4_k_cu_222503394cuda3std3__45__cpo6rbeginE
	.align		8
        /*0028*/ 	.dword	_ZN34_INTERNAL_bb152508_4_k_cu_222503394cuda3std3__45__cpo4rendE
	.align		8
        /*0030*/ 	.dword	_ZN34_INTERNAL_bb152508_4_k_cu_222503394cuda3std3__45__cpo7crbeginE
	.align		8
        /*0038*/ 	.dword	_ZN34_INTERNAL_bb152508_4_k_cu_222503394cuda3std3__45__cpo5crendE
	.align		8
        /*0040*/ 	.dword	_ZN34_INTERNAL_bb152508_4_k_cu_222503394cuda3std3__436_GLOBAL__N__bb152508_4_k_cu_222503396ignoreE
	.align		8
        /*0048*/ 	.dword	_ZN34_INTERNAL_bb152508_4_k_cu_222503394cuda3std3__419piecewise_constructE
	.align		8
        /*0050*/ 	.dword	_ZN34_INTERNAL_bb152508_4_k_cu_222503394cuda3std3__48in_placeE
	.align		8
        /*0058*/ 	.dword	_ZN34_INTERNAL_bb152508_4_k_cu_222503394cuda3std3__420unreachable_sentinelE
	.align		8
        /*0060*/ 	.dword	_ZN34_INTERNAL_bb152508_4_k_cu_222503394cuda3std3__47nulloptE
	.align		8
        /*0068*/ 	.dword	_ZN34_INTERNAL_bb152508_4_k_cu_222503394cuda3std3__48unexpectE
	.align		8
        /*0070*/ 	.dword	_ZN34_INTERNAL_bb152508_4_k_cu_222503394cuda3std6ranges3__45__cpo4swapE
	.align		8
        /*0078*/ 	.dword	_ZN34_INTERNAL_bb152508_4_k_cu_222503394cuda3std6ranges3__45__cpo9iter_moveE
	.align		8
        /*0080*/ 	.dword	_ZN34_INTERNAL_bb152508_4_k_cu_222503394cuda3std6ranges3__45__cpo5beginE
	.align		8
        /*0088*/ 	.dword	_ZN34_INTERNAL_bb152508_4_k_cu_222503394cuda3std6ranges3__45__cpo3endE
	.align		8
        /*0090*/ 	.dword	_ZN34_INTERNAL_bb152508_4_k_cu_222503394cuda3std6ranges3__45__cpo6cbeginE
	.align		8
        /*0098*/ 	.dword	_ZN34_INTERNAL_bb152508_4_k_cu_222503394cuda3std6ranges3__45__cpo4cendE
	.align		8
        /*00a0*/ 	.dword	_ZN34_INTERNAL_bb152508_4_k_cu_222503394cuda3std6ranges3__45__cpo7advanceE
	.align		8
        /*00a8*/ 	.dword	_ZN34_INTERNAL_bb152508_4_k_cu_222503394cuda3std6ranges3__45__cpo9iter_swapE
	.align		8
        /*00b0*/ 	.dword	_ZN34_INTERNAL_bb152508_4_k_cu_222503394cuda3std6ranges3__45__cpo4nextE
	.align		8
        /*00b8*/ 	.dword	_ZN34_INTERNAL_bb152508_4_k_cu_222503394cuda3std6ranges3__45__cpo4prevE
	.align		8
        /*00c0*/ 	.dword	_ZN34_INTERNAL_bb152508_4_k_cu_222503394cuda3std6ranges3__45__cpo4dataE
	.align		8
        /*00c8*/ 	.dword	_ZN34_INTERNAL_bb152508_4_k_cu_222503394cuda3std6ranges3__45__cpo5cdataE
	.align		8
        /*00d0*/ 	.dword	_ZN34_INTERNAL_bb152508_4_k_cu_222503394cuda3std6ranges3__45__cpo4sizeE
	.align		8
        /*00d8*/ 	.dword	_ZN34_INTERNAL_bb152508_4_k_cu_222503394cuda3std6ranges3__45__cpo5ssizeE
	.align		8
        /*00e0*/ 	.dword	_ZN34_INTERNAL_bb152508_4_k_cu_222503394cuda3std6ranges3__45__cpo8distanceE
	.align		8
        /*00e8*/ 	.dword	_ZN34_INTERNAL_bb152508_4_k_cu_222503396thrust24THRUST_300001_SM_1000_NS8cuda_cub3parE
	.align		8
        /*00f0*/ 	.dword	_ZN34_INTERNAL_bb152508_4_k_cu_222503396thrust24THRUST_300001_SM_1000_NS8cuda_cub10par_nosyncE
	.align		8
        /*00f8*/ 	.dword	_ZN34_INTERNAL_bb152508_4_k_cu_222503396thrust24THRUST_300001_SM_1000_NS6system6detail10sequential3seqE
	.align		8
        /*0100*/ 	.dword	_ZN34_INTERNAL_bb152508_4_k_cu_222503396thrust24THRUST_300001_SM_1000_NS6system3cpp3parE
	.align		8
        /*0108*/ 	.dword	_ZN34_INTERNAL_bb152508_4_k_cu_222503396thrust24THRUST_300001_SM_1000_NS12placeholders2_1E
	.align		8
        /*0110*/ 	.dword	_ZN34_INTERNAL_bb152508_4_k_cu_222503396thrust24THRUST_300001_SM_1000_NS12placeholders2_2E
	.align		8
        /*0118*/ 	.dword	_ZN34_INTERNAL_bb152508_4_k_cu_222503396thrust24THRUST_300001_SM_1000_NS12placeholders2_3E
	.align		8
        /*0120*/ 	.dword	_ZN34_INTERNAL_bb152508_4_k_cu_222503396thrust24THRUST_300001_SM_1000_NS12placeholders2_4E
	.align		8
        /*0128*/ 	.dword	_ZN34_INTERNAL_bb152508_4_k_cu_222503396thrust24THRUST_300001_SM_1000_NS12placeholders2_5E
	.align		8
        /*0130*/ 	.dword	_ZN34_INTERNAL_bb152508_4_k_cu_222503396thrust24THRUST_300001_SM_1000_NS12placeholders2_6E
	.align		8
        /*0138*/ 	.dword	_ZN34_INTERNAL_bb152508_4_k_cu_222503396thrust24THRUST_300001_SM_1000_NS12placeholders2_7E
	.align		8
        /*0140*/ 	.dword	_ZN34_INTERNAL_bb152508_4_k_cu_222503396thrust24THRUST_300001_SM_1000_NS12placeholders2_8E
	.align		8
        /*0148*/ 	.dword	_ZN34_INTERNAL_bb152508_4_k_cu_222503396thrust24THRUST_300001_SM_1000_NS12placeholders2_9E
	.align		8
        /*0150*/ 	.dword	_ZN34_INTERNAL_bb152508_4_k_cu_222503396thrust24THRUST_300001_SM_1000_NS12placeholders3_10E
	.align		8
        /*0158*/ 	.dword	_ZN34_INTERNAL_bb152508_4_k_cu_222503396thrust24THRUST_300001_SM_1000_NS3seqE
	.align		8
        /*0160*/ 	.dword	_ZN34_INTERNAL_bb152508_4_k_cu_222503396thrust24THRUST_300001_SM_1000_NS6deviceE


//--------------------- .text._ZN3cub18CUB_300001_SM_10006detail10radix_sort29DeviceRadixSortOnesweepKernelINS1_5radix10policy_hubIffyE10Policy1000ELNS0_9SortOrderE0EffyiiNS1_21identity_decomposer_tEEEvPT5_SB_PT3_PKSC_PT1_PKSG_PT2_PKSK_T4_iiT6_ --------------------------
	.section	.text._ZN3cub18CUB_300001_SM_10006detail10radix_sort29DeviceRadixSortOnesweepKernelINS1_5radix10policy_hubIffyE10Policy1000ELNS0_9SortOrderE0EffyiiNS1_21identity_decomposer_tEEEvPT5_SB_PT3_PKSC_PT1_PKSG_PT2_PKSK_T4_iiT6_,"ax",@progbits
	.align	128
        .global         _ZN3cub18CUB_300001_SM_10006detail10radix_sort29DeviceRadixSortOnesweepKernelINS1_5radix10policy_hubIffyE10Policy1000ELNS0_9SortOrderE0EffyiiNS1_21identity_decomposer_tEEEvPT5_SB_PT3_PKSC_PT1_PKSG_PT2_PKSK_T4_iiT6_
        .type           _ZN3cub18CUB_300001_SM_10006detail10radix_sort29DeviceRadixSortOnesweepKernelINS1_5radix10policy_hubIffyE10Policy1000ELNS0_9SortOrderE0EffyiiNS1_21identity_decomposer_tEEEvPT5_SB_PT3_PKSC_PT1_PKSG_PT2_PKSK_T4_iiT6_,@function
        .size           _ZN3cub18CUB_300001_SM_10006detail10radix_sort29DeviceRadixSortOnesweepKernelINS1_5radix10policy_hubIffyE10Policy1000ELNS0_9SortOrderE0EffyiiNS1_21identity_decomposer_tEEEvPT5_SB_PT3_PKSC_PT1_PKSG_PT2_PKSK_T4_iiT6_,(.L_x_462 - _ZN3cub18CUB_300001_SM_10006detail10radix_sort29DeviceRadixSortOnesweepKernelINS1_5radix10policy_hubIffyE10Policy1000ELNS0_9SortOrderE0EffyiiNS1_21identity_decomposer_tEEEvPT5_SB_PT3_PKSC_PT1_PKSG_PT2_PKSK_T4_iiT6_)
        .other          _ZN3cub18CUB_300001_SM_10006detail10radix_sort29DeviceRadixSortOnesweepKernelINS1_5radix10policy_hubIffyE10Policy1000ELNS0_9SortOrderE0EffyiiNS1_21identity_decomposer_tEEEvPT5_SB_PT3_PKSC_PT1_PKSG_PT2_PKSK_T4_iiT6_,@"STO_CUDA_ENTRY STV_DEFAULT"
_ZN3cub18CUB_300001_SM_10006detail10radix_sort29DeviceRadixSortOnesweepKernelINS1_5radix10policy_hubIffyE10Policy1000ELNS0_9SortOrderE0EffyiiNS1_21identity_decomposer_tEEEvPT5_SB_PT3_PKSC_PT1_PKSG_PT2_PKSK_T4_iiT6_:
.text._ZN3cub18CUB_300001_SM_10006detail10radix_sort29DeviceRadixSortOnesweepKernelINS1_5radix10policy_hubIffyE10Policy1000ELNS0_9SortOrderE0EffyiiNS1_21identity_decomposer_tEEEvPT5_SB_PT3_PKSC_PT1_PKSG_PT2_PKSK_T4_iiT6_:
[----:B------:R-:W-:Y:S01]  /*0000*/  LDC R1, c[0x0][0x37c] ;  /* 0x0000df00ff017b82 */ /* 0x000fe20000000800 */
[----:B------:R-:W0:Y:S01]  /*0010*/  S2R R3, SR_TID.X ;  /* 0x0000000000037919 */ /* 0x000e220000002100 */
[----:B------:R-:W-:Y:S01]  /*0020*/  MOV R23, 0x400 ;  /* 0x0000040000177802 */ /* 0x000fe20000000f00 */
[----:B------:R-:W1:Y:S01]  /*0030*/  LDCU.64 UR6, c[0x0][0x358] ;  /* 0x00006b00ff0677ac */ /* 0x000e620008000a00 */
[----:B------:R-:W-:Y:S01]  /*0040*/  BSSY.RECONVERGENT B0, `(.L_x_0) ;  /* 0x000000c000007945 */ /* 0x000fe20003800200 */
[----:B------:R-:W2:Y:S01]  /*0050*/  S2R R0, SR_CgaCtaId ;  /* 0x0000000000007919 */ /* 0x000ea20000008800 */
[----:B0-----:R-:W-:Y:S02]  /*0060*/  ISETP.NE.AND P0, PT, R3, RZ, PT ;  /* 0x000000ff0300720c */ /* 0x001fe40003f05270 */
[----:B--2---:R-:W-:-:S11]  /*0070*/  LEA R23, R0, R23, 0x18 ;  /* 0x0000001700177211 */ /* 0x004fd600078ec0ff */
[----:B-1----:R-:W-:Y:S05]  /*0080*/  @P0 BRA `(.L_x_1) ;  /* 0x00000000001c0947 */ /* 0x002fea0003800000 */
[----:B------:R-:W0:Y:S01]  /*0090*/  LDC.64 R4, c[0x0][0x388] ;  /* 0x0000e200ff047b82 */ /* 0x000e220000000a00 */
[----:B------:R-:W-:-:S05]  /*00a0*/  IMAD.MOV.U32 R7, RZ, RZ, 0x1 ;  /* 0x00000001ff077424 */ /* 0x000fca00078e00ff */
[----:B0-----:R-:W2:Y:S02]  /*00b0*/  ATOMG.E.ADD.STRONG.GPU PT, R4, desc[UR6][R4.64], R7 ;  /* 0x80000007040479a8 */ /* 0x001ea400081ef106 */
[----:B------:R-:W0:Y:S01]  /*00c0*/  S2UR UR5, SR_CgaCtaId ;  /* 0x00000000000579c3 */ /* 0x000e220000008800 */
[----:B------:R-:W-:Y:S02]  /*00d0*/  UMOV UR4, 0x400 ;  /* 0x0000040000047882 */ /* 0x000fe40000000000 */
[----:B0-----:R-:W-:-:S09]  /*00e0*/  ULEA UR4, UR5, UR4, 0x18 ;  /* 0x0000000405047291 */ /* 0x001fd2000f8ec0ff */
[----:B--2---:R0:W-:Y:S03]  /*00f0*/  STS [UR4+0x6600], R4 ;  /* 0x00660004ff007988 */ /* 0x0041e60008000804 */
.L_x_1:
[----:B------:R-:W-:Y:S05]  /*0100*/  BSYNC.RECONVERGENT B0 ;  /* 0x0000000000007941 */ /* 0x000fea0003800200 */
.L_x_0:
[----:B------:R-:W-:Y:S01]  /*0110*/  BAR.SYNC.DEFER_BLOCKING 0x0 ;  /* 0x0000000000007b1d */ /* 0x000fe20000010000 */
[----:B0-----:R-:W-:-:S05]  /*0120*/  SHF.R.U32.HI R4, RZ, 0x5, R3 ;  /* 0x00000005ff047819 */ /* 0x001fca0000011603 */
[----:B------:R-:W0:Y:S01]  /*0130*/  LDCU UR4, c[0x0][0x3c0] ;  /* 0x00007800ff0477ac */ /* 0x000e220008000800 */
[----:B------:R-:W1:Y:S01]  /*0140*/  S2R R0, SR_LANEID ;  /* 0x0000000000007919 */ /* 0x000e620000000000 */
[----:B------:R-:W2:Y:S02]  /*0150*/  LDS R5, [R23+0x6600] ;  /* 0x0066000017057984 */ /* 0x000ea40000000800 */
[----:B--2---:R-:W-:-:S04]  /*0160*/  IMAD R18, R5, 0x1980, RZ ;  /* 0x0000198005127824 */ /* 0x004fc800078e02ff */
[----:B------:R-:W-:Y:S01]  /*0170*/  VIADD R35, R18, 0x1980 ;  /* 0x0000198012237836 */ /* 0x000fe20000000000 */
[----:B------:R-:W-:-:S04]  /*0180*/  SHF.R.S32.HI R47, RZ, 0x1f, R18 ;  /* 0x0000001fff2f7819 */ /* 0x000fc80000011412 */
[----:B0-----:R-:W-:-:S13]  /*0190*/  ISETP.GT.AND P0, PT, R35, UR4, PT ;  /* 0x0000000423007c0c */ /* 0x001fda000bf04270 */
[----:B-1----:R-:W-:Y:S05]  /*01a0*/  @P0 BRA `(.L_x_2) ;  /* 0x0000000000680947 */ /* 0x002fea0003800000 */
[----:B------:R-:W0:Y:S01]  /*01b0*/  LDCU.64 UR4, c[0x0][0x3a8] ;  /* 0x00007500ff0477ac */ /* 0x000e220008000a00 */
[C---:B------:R-:W-:Y:S02]  /*01c0*/  LOP3.LUT R50, R3.reuse, 0x1f, RZ, 0xc0, !PT ;  /* 0x0000001f03327812 */ /* 0x040fe400078ec0ff */
[----:B------:R-:W-:-:S05]  /*01d0*/  LOP3.LUT R21, R3, 0x3e0, RZ, 0xc0, !PT ;  /* 0x000003e003157812 */ /* 0x000fca00078ec0ff */
[----:B------:R-:W-:-:S05]  /*01e0*/  IMAD R7, R21, 0x11, R50 ;  /* 0x0000001115077824 */ /* 0x000fca00078e0232 */
[----:B------:R-:W-:-:S05]  /*01f0*/  IADD3 R7, P0, PT, R18, R7, RZ ;  /* 0x0000000712077210 */ /* 0x000fca0007f1e0ff */
[----:B------:R-:W-:Y:S01]  /*0200*/  IMAD.X R8, RZ, RZ, R47, P0 ;  /* 0x000000ffff087224 */ /* 0x000fe200000e062f */
[----:B0-----:R-:W-:-:S04]  /*0210*/  LEA R6, P0, R7, UR4, 0x2 ;  /* 0x0000000407067c11 */ /* 0x001fc8000f8010ff */
[----:B------:R-:W-:-:S05]  /*0220*/  LEA.HI.X R7, R7, UR5, R8, 0x2, P0 ;  /* 0x0000000507077c11 */ /* 0x000fca00080f1408 */
[----:B------:R0:W5:Y:S04]  /*0230*/  LDG.E R13, desc[UR6][R6.64] ;  /* 0x00000006060d7981 */ /* 0x000168000c1e1900 */
        /* <DEDUP_REMOVED lines=15> */
[----:B------:R0:W5:Y:S01]  /*0330*/  LDG.E R28, desc[UR6][R6.64+0x800] ;  /* 0x00080006061c7981 */ /* 0x000162000c1e1900 */
[----:B------:R-:W-:Y:S05]  /*0340*/  BRA `(.L_x_3) ;  /* 0x0000000400307947 */ /* 0x000fea0003800000 */
.L_x_2:
[C---:B------:R-:W-:Y:S01]  /*0350*/  LOP3.LUT R50, R3.reuse, 0x1f, RZ, 0xc0, !PT ;  /* 0x0000001f03327812 */ /* 0x040fe200078ec0ff */
[----:B------:R-:W0:Y:S01]  /*0360*/  LDCU.64 UR8, c[0x0][0x3a8] ;  /* 0x00007500ff0877ac */ /* 0x000e220008000a00 */
[----:B------:R-:W-:Y:S01]  /*0370*/  LOP3.LUT R21, R3, 0x3e0, RZ, 0xc0, !PT ;  /* 0x000003e003157812 */ /* 0x000fe200078ec0ff */
[----:B------:R-:W-:Y:S01]  /*0380*/  IMAD.MOV.U32 R13, RZ, RZ, 0x7fffffff ;  /* 0x7fffffffff0d7424 */ /* 0x000fe200078e00ff */
[----:B------:R-:W-:-:S03]  /*0390*/  IADD3 R8, PT, PT, -R18, UR4, RZ ;  /* 0x0000000412087c10 */ /* 0x000fc6000fffe1ff */
[----:B------:R-:W-:-:S04]  /*03a0*/  IMAD R15, R21, 0x11, R50 ;  /* 0x00000011150f7824 */ /* 0x000fc800078e0232 */
[C---:B------:R-:W-:Y:S01]  /*03b0*/  VIADD R9, R15.reuse, 0x40 ;  /* 0x000000400f097836 */ /* 0x040fe20000000000 */
[----:B------:R-:W-:Y:S01]  /*03c0*/  IADD3 R10, P0, PT, R18, R15, RZ ;  /* 0x0000000f120a7210 */ /* 0x000fe20007f1e0ff */
[C---:B------:R-:W-:Y:S01]  /*03d0*/  VIADD R7, R15.reuse, 0x20 ;  /* 0x000000200f077836 */ /* 0x040fe20000000000 */
[-C--:B------:R-:W-:Y:S02]  /*03e0*/  ISETP.GE.AND P2, PT, R15, R8.reuse, PT ;  /* 0x000000080f00720c */ /* 0x080fe40003f46270 */
[-C--:B------:R-:W-:Y:S01]  /*03f0*/  ISETP.GE.AND P4, PT, R9, R8.reuse, PT ;  /* 0x000000080900720c */ /* 0x080fe20003f86270 */
[----:B------:R-:W-:Y:S01]  /*0400*/  VIADD R9, R15, 0x80 ;  /* 0x000000800f097836 */ /* 0x000fe20000000000 */
[-C--:B------:R-:W-:Y:S01]  /*0410*/  ISETP.GE.AND P3, PT, R7, R8.reuse, PT ;  /* 0x000000080700720c */ /* 0x080fe20003f66270 */
[----:B------:R-:W-:Y:S02]  /*0420*/  VIADD R7, R15, 0x60 ;  /* 0x000000600f077836 */ /* 0x000fe40000000000 */
[----:B------:R-:W-:Y:S01]  /*0430*/  IMAD.X R11, RZ, RZ, R47, P0 ;  /* 0x000000ffff0b7224 */ /* 0x000fe200000e062f */
[----:B------:R-:W-:Y:S01]  /*0440*/  ISETP.GE.AND P6, PT, R9, R8, PT ;  /* 0x000000080900720c */ /* 0x000fe20003fc6270 */
[----:B------:R-:W-:Y:S01]  /*0450*/  VIADD R9, R15, 0xa0 ;  /* 0x000000a00f097836 */ /* 0x000fe20000000000 */
[----:B0-----:R-:W-:-:S02]  /*0460*/  LEA R6, P0, R10, UR8, 0x2 ;  /* 0x000000080a067c11 */ /* 0x001fc4000f8010ff */
[-C--:B------:R-:W-:Y:S02]  /*0470*/  ISETP.GE.AND P5, PT, R7, R8.reuse, PT ;  /* 0x000000080700720c */ /* 0x080fe40003fa6270 */
[----:B------:R-:W-:Y:S01]  /*0480*/  LEA.HI.X R7, R10, UR9, R11, 0x2, P0 ;  /* 0x000000090a077c11 */ /* 0x000fe200080f140b */
[----:B------:R-:W-:Y:S01]  /*0490*/  IMAD.MOV.U32 R12, RZ, RZ, 0x7fffffff ;  /* 0x7fffffffff0c7424 */ /* 0x000fe200078e00ff */
[-C--:B------:R-:W-:Y:S01]  /*04a0*/  ISETP.GE.AND P0, PT, R9, R8.reuse, PT ;  /* 0x000000080900720c */ /* 0x080fe20003f06270 */
[C---:B------:R-:W-:Y:S02]  /*04b0*/  VIADD R9, R15.reuse, 0xe0 ;  /* 0x000000e00f097836 */ /* 0x040fe40000000000 */
[----:B------:R1:W5:Y:S01]  /*04c0*/  @!P2 LDG.E R13, desc[UR6][R6.64] ;  /* 0x00000006060da981 */ /* 0x000362000c1e1900 */
[----:B------:R-:W-:Y:S02]  /*04d0*/  VIADD R11, R15, 0xc0 ;  /* 0x000000c00f0b7836 */ /* 0x000fe40000000000 */
[-C--:B------:R-:W-:Y:S01]  /*04e0*/  ISETP.GE.AND P2, PT, R9, R8.reuse, PT ;  /* 0x000000080900720c */ /* 0x080fe20003f46270 */
[----:B------:R-:W-:Y:S01]  /*04f0*/  VIADD R9, R15, 0x100 ;  /* 0x000001000f097836 */ /* 0x000fe20000000000 */
[----:B------:R1:W5:Y:S01]  /*0500*/  @!P3 LDG.E R12, desc[UR6][R6.64+0x80] ;  /* 0x00008006060cb981 */ /* 0x000362000c1e1900 */
[----:B------:R-:W-:Y:S01]  /*0510*/  IMAD.MOV.U32 R24, RZ, RZ, 0x7fffffff ;  /* 0x7fffffffff187424 */ /* 0x000fe200078e00ff */
[----:B------:R-:W-:-:S02]  /*0520*/  ISETP.GE.AND P1, PT, R11, R8, PT ;  /* 0x000000080b00720c */ /* 0x000fc40003f26270 */
[-C--:B------:R-:W-:Y:S01]  /*0530*/  ISETP.GE.AND P3, PT, R9, R8.reuse, PT ;  /* 0x000000080900720c */ /* 0x080fe20003f66270 */
[----:B------:R-:W-:Y:S02]  /*0540*/  VIADD R9, R15, 0x140 ;  /* 0x000001400f097836 */ /* 0x000fe40000000000 */
[----:B------:R1:W5:Y:S01]  /*0550*/  @!P5 LDG.E R24, desc[UR6][R6.64+0x180] ;  /* 0x000180060618d981 */ /* 0x000362000c1e1900 */
[----:B------:R-:W-:Y:S02]  /*0560*/  IMAD.MOV.U32 R27, RZ, RZ, 0x7fffffff ;  /* 0x7fffffffff1b7424 */ /* 0x000fe400078e00ff */
[-C--:B------:R-:W-:Y:S01]  /*0570*/  ISETP.GE.AND P5, PT, R9, R8.reuse, PT ;  /* 0x000000080900720c */ /* 0x080fe20003fa6270 */
[C---:B------:R-:W-:Y:S02]  /*0580*/  VIADD R9, R15.reuse, 0x160 ;  /* 0x000001600f097836 */ /* 0x040fe40000000000 */
[----:B------:R-:W-:Y:S01]  /*0590*/  IMAD.MOV.U32 R43, RZ, RZ, 0x7fffffff ;  /* 0x7fffffffff2b7424 */ /* 0x000fe200078e00ff */
[----:B------:R1:W5:Y:S01]  /*05a0*/  @!P6 LDG.E R27, desc[UR6][R6.64+0x200] ;  /* 0x00020006061be981 */ /* 0x000362000c1e1900 */
[----:B------:R-:W-:Y:S01]  /*05b0*/  VIADD R11, R15, 0x120 ;  /* 0x000001200f0b7836 */ /* 0x000fe20000000000 */
[----:B------:R-:W-:Y:S01]  /*05c0*/  ISETP.GE.AND P6, PT, R9, R8, PT ;  /* 0x000000080900720c */ /* 0x000fe20003fc6270 */
[----:B------:R-:W-:-:S02]  /*05d0*/  IMAD.MOV.U32 R17, RZ, RZ, 0x7fffffff ;  /* 0x7fffffffff117424 */ /* 0x000fc400078e00ff */
[----:B------:R-:W-:Y:S01]  /*05e0*/  VIADD R9, R15, 0x1a0 ;  /* 0x000001a00f097836 */ /* 0x000fe20000000000 */
[----:B------:R1:W5:Y:S01]  /*05f0*/  @!P4 LDG.E R43, desc[UR6][R6.64+0x100] ;  /* 0x00010006062bc981 */ /* 0x000362000c1e1900 */
[-C--:B------:R-:W-:Y:S01]  /*0600*/  ISETP.GE.AND P4, PT, R11, R8.reuse, PT ;  /* 0x000000080b00720c */ /* 0x080fe20003f86270 */
[----:B------:R-:W-:Y:S02]  /*0610*/  IMAD.MOV.U32 R25, RZ, RZ, 0x7fffffff ;  /* 0x7fffffffff197424 */ /* 0x000fe400078e00ff */
[----:B------:R1:W5:Y:S01]  /*0620*/  @!P1 LDG.E R17, desc[UR6][R6.64+0x300] ;  /* 0x0003000606119981 */ /* 0x000362000c1e1900 */
[----:B------:R-:W-:Y:S01]  /*0630*/  IMAD.MOV.U32 R41, RZ, RZ, 0x7fffffff ;  /* 0x7fffffffff297424 */ /* 0x000fe200078e00ff */
[----:B------:R-:W-:Y:S01]  /*0640*/  ISETP.GE.AND P1, PT, R9, R8, PT ;  /* 0x000000080900720c */ /* 0x000fe20003f26270 */
[C---:B------:R-:W-:Y:S01]  /*0650*/  VIADD R11, R15.reuse, 0x180 ;  /* 0x000001800f0b7836 */ /* 0x040fe20000000000 */
[----:B------:R1:W5:Y:S01]  /*0660*/  @!P0 LDG.E R25, desc[UR6][R6.64+0x280] ;  /* 0x0002800606198981 */ /* 0x000362000c1e1900 */
[----:B------:R-:W-:-:S02]  /*0670*/  VIADD R9, R15, 0x1c0 ;  /* 0x000001c00f097836 */ /* 0x000fc40000000000 */
[----:B------:R-:W-:Y:S01]  /*0680*/  IMAD.MOV.U32 R36, RZ, RZ, 0x7fffffff ;  /* 0x7fffffffff247424 */ /* 0x000fe200078e00ff */
[----:B------:R1:W5:Y:S01]  /*0690*/  @!P2 LDG.E R41, desc[UR6][R6.64+0x380] ;  /* 0x000380060629a981 */ /* 0x000362000c1e1900 */
[----:B------:R-:W-:Y:S01]  /*06a0*/  IMAD.MOV.U32 R39, RZ, RZ, 0x7fffffff ;  /* 0x7fffffffff277424 */ /* 0x000fe200078e00ff */
[-C--:B------:R-:W-:Y:S01]  /*06b0*/  ISETP.GE.AND P0, PT, R11, R8.reuse, PT ;  /* 0x000000080b00720c */ /* 0x080fe20003f06270 */
[----:B------:R-:W-:Y:S01]  /*06c0*/  VIADD R11, R15, 0x1e0 ;  /* 0x000001e00f0b7836 */ /* 0x000fe20000000000 */
[-C--:B------:R-:W-:Y:S01]  /*06d0*/  ISETP.GE.AND P2, PT, R9, R8.reuse, PT ;  /* 0x000000080900720c */ /* 0x080fe20003f46270 */
[----:B------:R-:W-:Y:S01]  /*06e0*/  VIADD R9, R15, 0x200 ;  /* 0x000002000f097836 */ /* 0x000fe20000000000 */
[----:B------:R1:W5:Y:S02]  /*06f0*/  @!P3 LDG.E R36, desc[UR6][R6.64+0x400] ;  /* 0x000400060624b981 */ /* 0x000364000c1e1900 */
[-C--:B------:R-:W-:Y:S02]  /*0700*/  ISETP.GE.AND P3, PT, R11, R8.reuse, PT ;  /* 0x000000080b00720c */ /* 0x080fe40003f66270 */
[----:B------:R1:W5:Y:S01]  /*0710*/  @!P4 LDG.E R39, desc[UR6][R6.64+0x480] ;  /* 0x000480060627c981 */ /* 0x000362000c1e1900 */
[----:B------:R-:W-:Y:S01]  /*0720*/  ISETP.GE.AND P4, PT, R9, R8, PT ;  /* 0x000000080900720c */ /* 0x000fe20003f86270 */
[----:B------:R-:W-:-:S02]  /*0730*/  IMAD.MOV.U32 R34, RZ, RZ, 0x7fffffff ;  /* 0x7fffffffff227424 */ /* 0x000fc400078e00ff */
[----:B------:R-:W-:Y:S02]  /*0740*/  IMAD.MOV.U32 R37, RZ, RZ, 0x7fffffff ;  /* 0x7fffffffff257424 */ /* 0x000fe400078e00ff */
[----:B------:R-:W-:Y:S02]  /*0750*/  IMAD.MOV.U32 R32, RZ, RZ, 0x7fffffff ;  /* 0x7fffffffff207424 */ /* 0x000fe400078e00ff */
[----:B------:R-:W-:Y:S01]  /*0760*/  IMAD.MOV.U32 R33, RZ, RZ, 0x7fffffff ;  /* 0x7fffffffff217424 */ /* 0x000fe200078e00ff */
[----:B------:R1:W5:Y:S01]  /*0770*/  @!P5 LDG.E R34, desc[UR6][R6.64+0x500] ;  /* 0x000500060622d981 */ /* 0x000362000c1e1900 */
[----:B------:R-:W-:Y:S02]  /*0780*/  IMAD.MOV.U32 R30, RZ, RZ, 0x7fffffff ;  /* 0x7fffffffff1e7424 */ /* 0x000fe400078e00ff */
[----:B------:R-:W-:Y:S01]  /*0790*/  IMAD.MOV.U32 R31, RZ, RZ, 0x7fffffff ;  /* 0x7fffffffff1f7424 */ /* 0x000fe200078e00ff */
[----:B------:R1:W5:Y:S01]  /*07a0*/  @!P6 LDG.E R37, desc[UR6][R6.64+0x580] ;  /* 0x000580060625e981 */ /* 0x000362000c1e1900 */
[----:B------:R-:W-:-:S03]  /*07b0*/  IMAD.MOV.U32 R28, RZ, RZ, 0x7fffffff ;  /* 0x7fffffffff1c7424 */ /* 0x000fc600078e00ff */
[----:B------:R1:W5:Y:S04]  /*07c0*/  @!P0 LDG.E R32, desc[UR6][R6.64+0x600] ;  /* 0x0006000606208981 */ /* 0x000368000c1e1900 */
[----:B------:R1:W5:Y:S04]  /*07d0*/  @!P1 LDG.E R33, desc[UR6][R6.64+0x680] ;  /* 0x0006800606219981 */ /* 0x000368000c1e1900 */
[----:B------:R1:W5:Y:S04]  /*07e0*/  @!P2 LDG.E R30, desc[UR6][R6.64+0x700] ;  /* 0x00070006061ea981 */ /* 0x000368000c1e1900 */
[----:B------:R1:W5:Y:S04]  /*07f0*/  @!P3 LDG.E R31, desc[UR6][R6.64+0x780] ;  /* 0x00078006061fb981 */ /* 0x000368000c1e1900 */
[----:B------:R1:W5:Y:S02]  /*0800*/  @!P4 LDG.E R28, desc[UR6][R6.64+0x800] ;  /* 0x00080006061cc981 */ /* 0x000364000c1e1900 */
.L_x_3:
[----:B------:R-:W-:Y:S01]  /*0810*/  IMAD.MOV.U32 R19, RZ, RZ, -0x1 ;  /* 0xffffffffff137424 */ /* 0x000fe200078e00ff */
[----:B-----5:R-:W-:Y:S01]  /*0820*/  ISETP.GT.AND P0, PT, R13, -0x1, PT ;  /* 0xffffffff0d00780c */ /* 0x020fe20003f04270 */
[----:B------:R-:W2:Y:S01]  /*0830*/  LDC R14, c[0x0][0x3c8] ;  /* 0x0000f200ff0e7b82 */ /* 0x000ea20000000800 */
[----:B------:R-:W-:Y:S01]  /*0840*/  ISETP.GT.AND P1, PT, R12, -0x1, PT ;  /* 0xffffffff0c00780c */ /* 0x000fe20003f24270 */
[----:B------:R-:W-:Y:S01]  /*0850*/  BSSY.RECONVERGENT B0, `(.L_x_4) ;  /* 0x0000055000007945 */ /* 0x000fe20003800200 */
[----:B01----:R-:W-:Y:S01]  /*0860*/  SEL R6, R19, 0x80000000, !P0 ;  /* 0x8000000013067807 */ /* 0x003fe20004000000 */
[----:B------:R-:W-:Y:S01]  /*0870*/  IMAD.SHL.U32 R4, R4, 0x400, RZ ;  /* 0x0000040004047824 */ /* 0x000fe200078e00ff */
[----:B------:R-:W-:Y:S02]  /*0880*/  ISETP.GT.AND P0, PT, R43, -0x1, PT ;  /* 0xffffffff2b00780c */ /* 0x000fe40003f04270 */
[----:B------:R-:W-:Y:S02]  /*0890*/  LOP3.LUT R13, R6, R13, RZ, 0x3c, !PT ;  /* 0x0000000d060d7212 */ /* 0x000fe400078e3cff */
[----:B------:R-:W-:-:S02]  /*08a0*/  SEL R6, R19, 0x80000000, !P0 ;  /* 0x8000000013067807 */ /* 0x000fc40004000000 */
[----:B------:R-:W-:Y:S02]  /*08b0*/  ISETP.GT.AND P0, PT, R25, -0x1, PT ;  /* 0xffffffff1900780c */ /* 0x000fe40003f04270 */
[----:B------:R-:W-:Y:S02]  /*08c0*/  LOP3.LUT R43, R6, R43, RZ, 0x3c, !PT ;  /* 0x0000002b062b7212 */ /* 0x000fe400078e3cff */
[C---:B------:R-:W-:Y:S02]  /*08d0*/  SEL R7, R19.reuse, 0x80000000, !P1 ;  /* 0x8000000013077807 */ /* 0x040fe40004800000 */
[----:B------:R-:W-:Y:S02]  /*08e0*/  SEL R6, R19, 0x80000000, !P0 ;  /* 0x8000000013067807 */ /* 0x000fe40004000000 */
[----:B------:R-:W-:Y:S02]  /*08f0*/  ISETP.GT.AND P1, PT, R24, -0x1, PT ;  /* 0xffffffff1800780c */ /* 0x000fe40003f24270 */
[----:B------:R-:W-:-:S02]  /*0900*/  ISETP.GT.AND P2, PT, R27, -0x1, PT ;  /* 0xffffffff1b00780c */ /* 0x000fc40003f44270 */
[----:B------:R-:W-:Y:S02]  /*0910*/  ISETP.GT.AND P0, PT, R17, -0x1, PT ;  /* 0xffffffff1100780c */ /* 0x000fe40003f04270 */
[----:B------:R-:W-:Y:S02]  /*0920*/  VIMNMX R11, PT, PT, R0, 0xe0, !PT ;  /* 0x000000e0000b7848 */ /* 0x000fe40007fe0100 */
[----:B------:R-:W-:Y:S02]  /*0930*/  LOP3.LUT R12, R7, R12, RZ, 0x3c, !PT ;  /* 0x0000000c070c7212 */ /* 0x000fe400078e3cff */
[----:B------:R-:W-:Y:S02]  /*0940*/  LOP3.LUT R25, R6, R25, RZ, 0x3c, !PT ;  /* 0x0000001906197212 */ /* 0x000fe400078e3cff */
[C---:B------:R-:W-:Y:S02]  /*0950*/  SEL R7, R19.reuse, 0x80000000, !P1 ;  /* 0x8000000013077807 */ /* 0x040fe40004800000 */
[----:B------:R-:W-:-:S02]  /*0960*/  SEL R8, R19, 0x80000000, !P2 ;  /* 0x8000000013087807 */ /* 0x000fc40005000000 */
[----:B------:R-:W-:Y:S02]  /*0970*/  SEL R6, R19, 0x80000000, !P0 ;  /* 0x8000000013067807 */ /* 0x000fe40004000000 */
[----:B------:R-:W-:Y:S02]  /*0980*/  ISETP.GT.AND P1, PT, R41, -0x1, PT ;  /* 0xffffffff2900780c */ /* 0x000fe40003f24270 */
[----:B------:R-:W-:Y:S02]  /*0990*/  ISETP.GT.AND P2, PT, R36, -0x1, PT ;  /* 0xffffffff2400780c */ /* 0x000fe40003f44270 */
[----:B------:R-:W-:Y:S02]  /*09a0*/  ISETP.GT.AND P0, PT, R39, -0x1, PT ;  /* 0xffffffff2700780c */ /* 0x000fe40003f04270 */
[----:B------:R-:W-:Y:S02]  /*09b0*/  IADD3 R11, PT, PT, R11, 0x1f, -R0 ;  /* 0x0000001f0b0b7810 */ /* 0x000fe40007ffe800 */
[----:B------:R-:W-:-:S02]  /*09c0*/  LOP3.LUT R24, R7, R24, RZ, 0x3c, !PT ;  /* 0x0000001807187212 */ /* 0x000fc400078e3cff */
[----:B------:R-:W-:Y:S02]  /*09d0*/  LOP3.LUT R27, R8, R27, RZ, 0x3c, !PT ;  /* 0x0000001b081b7212 */ /* 0x000fe400078e3cff */
[----:B------:R-:W-:Y:S02]  /*09e0*/  LOP3.LUT R17, R6, R17, RZ, 0x3c, !PT ;  /* 0x0000001106117212 */ /* 0x000fe400078e3cff */
[C---:B------:R-:W-:Y:S02]  /*09f0*/  SEL R8, R19.reuse, 0x80000000, !P1 ;  /* 0x8000000013087807 */ /* 0x040fe40004800000 */
[C---:B------:R-:W-:Y:S02]  /*0a00*/  SEL R7, R19.reuse, 0x80000000, !P2 ;  /* 0x8000000013077807 */ /* 0x040fe40005000000 */
[----:B------:R-:W-:Y:S02]  /*0a10*/  SEL R6, R19, 0x80000000, !P0 ;  /* 0x8000000013067807 */ /* 0x000fe40004000000 */
[----:B------:R-:W-:-:S02]  /*0a20*/  ISETP.GE.U32.AND P4, PT, R11, 0x1e0, PT ;  /* 0x000001e00b00780c */ /* 0x000fc40003f86070 */
[----:B------:R-:W-:Y:S02]  /*0a30*/  ISETP.GT.AND P0, PT, R34, -0x1, PT ;  /* 0xffffffff2200780c */ /* 0x000fe40003f04270 */
[----:B------:R-:W-:Y:S02]  /*0a40*/  ISETP.GT.AND P1, PT, R37, -0x1, PT ;  /* 0xffffffff2500780c */ /* 0x000fe40003f24270 */
[----:B------:R-:W-:Y:S02]  /*0a50*/  ISETP.GT.AND P2, PT, R32, -0x1, PT ;  /* 0xffffffff2000780c */ /* 0x000fe40003f44270 */
[----:B------:R-:W-:Y:S02]  /*0a60*/  LOP3.LUT R36, R7, R36, RZ, 0x3c, !PT ;  /* 0x0000002407247212 */ /* 0x000fe400078e3cff */
[----:B------:R-:W-:Y:S02]  /*0a70*/  LOP3.LUT R39, R6, R39, RZ, 0x3c, !PT ;  /* 0x0000002706277212 */ /* 0x000fe400078e3cff */
[----:B------:R-:W-:-:S02]  /*0a80*/  SEL R7, R19, 0x80000000, !P0 ;  /* 0x8000000013077807 */ /* 0x000fc40004000000 */
[C---:B------:R-:W-:Y:S02]  /*0a90*/  SEL R6, R19.reuse, 0x80000000, !P1 ;  /* 0x8000000013067807 */ /* 0x040fe40004800000 */
[----:B------:R-:W-:Y:S02]  /*0aa0*/  SEL R9, R19, 0x80000000, !P2 ;  /* 0x8000000013097807 */ /* 0x000fe40005000000 */
[----:B------:R-:W-:Y:S02]  /*0ab0*/  ISETP.GT.AND P0, PT, R33, -0x1, PT ;  /* 0xffffffff2100780c */ /* 0x000fe40003f04270 */
[----:B------:R-:W-:Y:S02]  /*0ac0*/  LEA.HI R10, R11, 0x1, RZ, 0x1b ;  /* 0x000000010b0a7811 */ /* 0x000fe400078fd8ff */
[----:B------:R-:W-:Y:S02]  /*0ad0*/  ISETP.GT.AND P1, PT, R30, -0x1, PT ;  /* 0xffffffff1e00780c */ /* 0x000fe40003f24270 */
[----:B------:R-:W-:-:S02]  /*0ae0*/  ISETP.GT.AND P2, PT, R31, -0x1, PT ;  /* 0xffffffff1f00780c */ /* 0x000fc40003f44270 */
[----:B------:R-:W-:Y:S02]  /*0af0*/  ISETP.GT.AND P3, PT, R28, -0x1, PT ;  /* 0xffffffff1c00780c */ /* 0x000fe40003f64270 */
[----:B------:R-:W-:Y:S02]  /*0b00*/  LOP3.LUT R37, R6, R37, RZ, 0x3c, !PT ;  /* 0x0000002506257212 */ /* 0x000fe400078e3cff */
[----:B------:R-:W-:Y:S02]  /*0b10*/  LOP3.LUT R41, R8, R41, RZ, 0x3c, !PT ;  /* 0x0000002908297212 */ /* 0x000fe400078e3cff */
[----:B------:R-:W-:Y:S02]  /*0b20*/  LOP3.LUT R34, R7, R34, RZ, 0x3c, !PT ;  /* 0x0000002207227212 */ /* 0x000fe400078e3cff */
[----:B------:R-:W-:Y:S02]  /*0b30*/  LOP3.LUT R32, R9, R32, RZ, 0x3c, !PT ;  /* 0x0000002009207212 */ /* 0x000fe400078e3cff */
[----:B------:R-:W-:-:S02]  /*0b40*/  SEL R6, R19, 0x80000000, !P0 ;  /* 0x8000000013067807 */ /* 0x000fc40004000000 */
[----:B------:R-:W-:Y:S02]  /*0b50*/  LOP3.LUT R15, R10, 0xf, RZ, 0xc0, !PT ;  /* 0x0000000f0a0f7812 */ /* 0x000fe400078ec0ff */
[C---:B------:R-:W-:Y:S02]  /*0b60*/  SEL R7, R19.reuse, 0x80000000, !P1 ;  /* 0x8000000013077807 */ /* 0x040fe40004800000 */
[C---:B------:R-:W-:Y:S02]  /*0b70*/  SEL R8, R19.reuse, 0x80000000, !P2 ;  /* 0x8000000013087807 */ /* 0x040fe40005000000 */
[----:B------:R-:W-:Y:S02]  /*0b80*/  SEL R9, R19, 0x80000000, !P3 ;  /* 0x8000000013097807 */ /* 0x000fe40005800000 */
[----:B------:R-:W-:Y:S01]  /*0b90*/  LOP3.LUT R33, R6, R33, RZ, 0x3c, !PT ;  /* 0x0000002106217212 */ /* 0x000fe200078e3cff */
[----:B------:R-:W-:Y:S01]  /*0ba0*/  IMAD.MOV.U32 R6, RZ, RZ, R0 ;  /* 0x000000ffff067224 */ /* 0x000fe200078e0000 */
[----:B------:R-:W-:-:S02]  /*0bb0*/  ISETP.NE.AND P1, PT, R15, RZ, PT ;  /* 0x000000ff0f00720c */ /* 0x000fc40003f25270 */
[----:B------:R-:W-:Y:S02]  /*0bc0*/  LOP3.LUT R30, R7, R30, RZ, 0x3c, !PT ;  /* 0x0000001e071e7212 */ /* 0x000fe400078e3cff */
[----:B------:R-:W-:Y:S02]  /*0bd0*/  LOP3.LUT R31, R8, R31, RZ, 0x3c, !PT ;  /* 0x0000001f081f7212 */ /* 0x000fe400078e3cff */
[----:B------:R-:W-:Y:S01]  /*0be0*/  LOP3.LUT R28, R9, R28, RZ, 0x3c, !PT ;  /* 0x0000001c091c7212 */ /* 0x000fe200078e3cff */
[----:B--2---:R-:W-:Y:S06]  /*0bf0*/  @!P4 BRA `(.L_x_5) ;  /* 0x000000000068c947 */ /* 0x004fec0003800000 */
[----:B------:R-:W-:Y:S01]  /*0c00*/  IMAD R8, R0, 0x4, R4 ;  /* 0x0000000400087824 */ /* 0x000fe200078e0204 */
[----:B------:R-:W-:Y:S01]  /*0c10*/  LOP3.LUT R7, R10, 0xffffff0, RZ, 0xc0, !PT ;  /* 0x0ffffff00a077812 */ /* 0x000fe200078ec0ff */
[----:B------:R-:W-:-:S03]  /*0c20*/  IMAD.MOV.U32 R6, RZ, RZ, R0 ;  /* 0x000000ffff067224 */ /* 0x000fc600078e0000 */
[----:B------:R-:W-:Y:S01]  /*0c30*/  IADD3 R8, PT, PT, R8, 0x400, R23 ;  /* 0x0000040008087810 */ /* 0x000fe20007ffe017 */
[----:B------:R-:W-:-:S07]  /*0c40*/  IMAD.MOV R7, RZ, RZ, -R7 ;  /* 0x000000ffff077224 */ /* 0x000fce00078e0a07 */
.L_x_6:
[----:B------:R-:W-:Y:S01]  /*0c50*/  VIADD R7, R7, 0x10 ;  /* 0x0000001007077836 */ /* 0x000fe20000000000 */
[----:B------:R-:W-:Y:S01]  /*0c60*/  STS [R8+-0x400], RZ ;  /* 0xfffc00ff08007388 */ /* 0x000fe20000000800 */
[----:B------:R-:W-:-:S03]  /*0c70*/  VIADD R6, R6, 0x200 ;  /* 0x0000020006067836 */ /* 0x000fc60000000000 */
[----:B------:R-:W-:Y:S01]  /*0c80*/  ISETP.NE.AND P0, PT, R7, RZ, PT ;  /* 0x000000ff0700720c */ /* 0x000fe20003f05270 */
[----:B------:R-:W-:Y:S04]  /*0c90*/  STS [R8+-0x380], RZ ;  /* 0xfffc80ff08007388 */ /* 0x000fe80000000800 */
[----:B------:R-:W-:Y:S04]  /*0ca0*/  STS [R8+-0x300], RZ ;  /* 0xfffd00ff08007388 */ /* 0x000fe80000000800 */
[----:B------:R-:W-:Y:S04]  /*0cb0*/  STS [R8+-0x280], RZ ;  /* 0xfffd80ff08007388 */ /* 0x000fe80000000800 */
[----:B------:R-:W-:Y:S04]  /*0cc0*/  STS [R8+-0x200], RZ ;  /* 0xfffe00ff08007388 */ /* 0x000fe80000000800 */
[----:B------:R-:W-:Y:S04]  /*0cd0*/  STS [R8+-0x180], RZ ;  /* 0xfffe80ff08007388 */ /* 0x000fe80000000800 */
[----:B------:R-:W-:Y:S04]  /*0ce0*/  STS [R8+-0x100], RZ ;  /* 0xffff00ff08007388 */ /* 0x000fe80000000800 */
[----:B------:R-:W-:Y:S04]  /*0cf0*/  STS [R8+-0x80], RZ ;  /* 0xffff80ff08007388 */ /* 0x000fe80000000800 */
[----:B------:R-:W-:Y:S04]  /*0d00*/  STS [R8], RZ ;  /* 0x000000ff08007388 */ /* 0x000fe80000000800 */
[----:B------:R-:W-:Y:S04]  /*0d10*/  STS [R8+0x80], RZ ;  /* 0x000080ff08007388 */ /* 0x000fe80000000800 */
[----:B------:R-:W-:Y:S04]  /*0d20*/  STS [R8+0x100], RZ ;  /* 0x000100ff08007388 */ /* 0x000fe80000000800 */
[----:B------:R-:W-:Y:S04]  /*0d30*/  STS [R8+0x180], RZ ;  /* 0x000180ff08007388 */ /* 0x000fe80000000800 */
[----:B------:R-:W-:Y:S04]  /*0d40*/  STS [R8+0x200], RZ ;  /* 0x000200ff08007388 */ /* 0x000fe80000000800 */
[----:B------:R-:W-:Y:S04]  /*0d50*/  STS [R8+0x280], RZ ;  /* 0x000280ff08007388 */ /* 0x000fe80000000800 */
[----:B------:R-:W-:Y:S04]  /*0d60*/  STS [R8+0x300], RZ ;  /* 0x000300ff08007388 */ /* 0x000fe80000000800 */
[----:B------:R0:W-:Y:S02]  /*0d70*/  STS [R8+0x380], RZ ;  /* 0x000380ff08007388 */ /* 0x0001e40000000800 */
[----:B0-----:R-:W-:Y:S01]  /*0d80*/  VIADD R8, R8, 0x800 ;  /* 0x0000080008087836 */ /* 0x001fe20000000000 */
[----:B------:R-:W-:Y:S06]  /*0d90*/  @P0 BRA `(.L_x_6) ;  /* 0xfffffffc00ac0947 */ /* 0x000fec000383ffff */
.L_x_5:
[----:B------:R-:W-:Y:S05]  /*0da0*/  BSYNC.RECONVERGENT B0 ;  /* 0x0000000000007941 */ /* 0x000fea0003800200 */
.L_x_4:
[----:B------:R-:W-:Y:S01]  /*0db0*/  BSSY.RECONVERGENT B0, `(.L_x_7) ;  /* 0x0000027000007945 */ /* 0x000fe20003800200 */
[----:B------:R-:W-:Y:S01]  /*0dc0*/  SHF.L.U32 R19, R19, R14, RZ ;  /* 0x0000000e13137219 */ /* 0x000fe200000006ff */
[----:B------:R-:W-:Y:S02]  /*0dd0*/  IMAD.IADD R11, R23, 0x1, R4 ;  /* 0x00000001170b7824 */ /* 0x000fe400078e0204 */
[----:B------:R-:W-:Y:S05]  /*0de0*/  @!P1 BRA `(.L_x_8) ;  /* 0x00000000008c9947 */ /* 0x000fea0003800000 */
[----:B------:R-:W-:Y:S01]  /*0df0*/  ISETP.GE.U32.AND P0, PT, R15, 0x8, PT ;  /* 0x000000080f00780c */ /* 0x000fe20003f06070 */
[----:B------:R-:W-:Y:S01]  /*0e00*/  BSSY.RECONVERGENT B1, `(.L_x_9) ;  /* 0x000000e000017945 */ /* 0x000fe20003800200 */
[----:B------:R-:W-:-:S04]  /*0e10*/  LOP3.LUT R8, R10, 0x7, RZ, 0xc0, !PT ;  /* 0x000000070a087812 */ /* 0x000fc800078ec0ff */
[----:B------:R-:W-:-:S07]  /*0e20*/  ISETP.NE.AND P1, PT, R8, RZ, PT ;  /* 0x000000ff0800720c */ /* 0x000fce0003f25270 */
[----:B------:R-:W-:Y:S06]  /*0e30*/  @!P0 BRA `(.L_x_10) ;  /* 0x0000000000288947 */ /* 0x000fec0003800000 */
[C---:B------:R-:W-:Y:S02]  /*0e40*/  IMAD R7, R6.reuse, 0x4, R11 ;  /* 0x0000000406077824 */ /* 0x040fe400078e020b */
[----:B------:R-:W-:-:S03]  /*0e50*/  VIADD R6, R6, 0x100 ;  /* 0x0000010006067836 */ /* 0x000fc60000000000 */
[----:B------:R0:W-:Y:S04]  /*0e60*/  STS [R7], RZ ;  /* 0x000000ff07007388 */ /* 0x0001e80000000800 */
[----:B------:R0:W-:Y:S04]  /*0e70*/  STS [R7+0x80], RZ ;  /* 0x000080ff07007388 */ /* 0x0001e80000000800 */
[----:B------:R0:W-:Y:S04]  /*0e80*/  STS [R7+0x100], RZ ;  /* 0x000100ff07007388 */ /* 0x0001e80000000800 */
[----:B------:R0:W-:Y:S04]  /*0e90*/  STS [R7+0x180], RZ ;  /* 0x000180ff07007388 */ /* 0x0001e80000000800 */
[----:B------:R0:W-:Y:S04]  /*0ea0*/  STS [R7+0x200], RZ ;  /* 0x000200ff07007388 */ /* 0x0001e80000000800 */
[----:B------:R0:W-:Y:S04]  /*0eb0*/  STS [R7+0x280], RZ ;  /* 0x000280ff07007388 */ /* 0x0001e80000000800 */
[----:B------:R0:W-:Y:S04]  /*0ec0*/  STS [R7+0x300], RZ ;  /* 0x000300ff07007388 */ /* 0x0001e80000000800 */
[----:B------:R0:W-:Y:S02]  /*0ed0*/  STS [R7+0x380], RZ ;  /* 0x000380ff07007388 */ /* 0x0001e40000000800 */
.L_x_10:
[----:B------:R-:W-:Y:S05]  /*0ee0*/  BSYNC.RECONVERGENT B1 ;  /* 0x0000000000017941 */ /* 0x000fea0003800200 */
.L_x_9:
[----:B------:R-:W-:Y:S05]  /*0ef0*/  @!P1 BRA `(.L_x_8) ;  /* 0x0000000000489947 */ /* 0x000fea0003800000 */
[----:B------:R-:W-:Y:S02]  /*0f00*/  ISETP.GE.U32.AND P0, PT, R8, 0x4, PT ;  /* 0x000000040800780c */ /* 0x000fe40003f06070 */
[----:B------:R-:W-:-:S04]  /*0f10*/  LOP3.LUT R10, R10, 0x3, RZ, 0xc0, !PT ;  /* 0x000000030a0a7812 */ /* 0x000fc800078ec0ff */
[----:B------:R-:W-:-:S07]  /*0f20*/  ISETP.NE.AND P1, PT, R10, RZ, PT ;  /* 0x000000ff0a00720c */ /* 0x000fce0003f25270 */
[C---:B0-----:R-:W-:Y:S02]  /*0f30*/  @P0 IMAD R7, R6.reuse, 0x4, R11 ;  /* 0x0000000406070824 */ /* 0x041fe400078e020b */
[----:B------:R-:W-:-:S03]  /*0f40*/  @P0 VIADD R6, R6, 0x80 ;  /* 0x0000008006060836 */ /* 0x000fc60000000000 */
[----:B------:R1:W-:Y:S04]  /*0f50*/  @P0 STS [R7], RZ ;  /* 0x000000ff07000388 */ /* 0x0003e80000000800 */
[----:B------:R1:W-:Y:S04]  /*0f60*/  @P0 STS [R7+0x80], RZ ;  /* 0x000080ff07000388 */ /* 0x0003e80000000800 */
[----:B------:R1:W-:Y:S04]  /*0f70*/  @P0 STS [R7+0x100], RZ ;  /* 0x000100ff07000388 */ /* 0x0003e80000000800 */
[----:B------:R1:W-:Y:S01]  /*0f80*/  @P0 STS [R7+0x180], RZ ;  /* 0x000180ff07000388 */ /* 0x0003e20000000800 */
[----:B------:R-:W-:Y:S05]  /*0f90*/  @!P1 BRA `(.L_x_8) ;  /* 0x0000000000209947 */ /* 0x000fea0003800000 */
[----:B------:R-:W-:Y:S02]  /*0fa0*/  IMAD R4, R6, 0x4, R4 ;  /* 0x0000000406047824 */ /* 0x000fe400078e0204 */
[----:B------:R-:W-:Y:S02]  /*0fb0*/  IMAD.MOV R10, RZ, RZ, -R10 ;  /* 0x000000ffff0a7224 */ /* 0x000fe400078e0a0a */
[----:B------:R-:W-:-:S07]  /*0fc0*/  IMAD.IADD R4, R23, 0x1, R4 ;  /* 0x0000000117047824 */ /* 0x000fce00078e0204 */
.L_x_11:
[----:B------:R-:W-:Y:S01]  /*0fd0*/  VIADD R10, R10, 0x1 ;  /* 0x000000010a0a7836 */ /* 0x000fe20000000000 */
[----:B------:R0:W-:Y:S04]  /*0fe0*/  STS [R4], RZ ;  /* 0x000000ff04007388 */ /* 0x0001e80000000800 */
[----:B------:R-:W-:Y:S01]  /*0ff0*/  ISETP.NE.AND P0, PT, R10, RZ, PT ;  /* 0x000000ff0a00720c */ /* 0x000fe20003f05270 */
[----:B0-----:R-:W-:-:S12]  /*1000*/  VIADD R4, R4, 0x80 ;  /* 0x0000008004047836 */ /* 0x001fd80000000000 */
[----:B------:R-:W-:Y:S05]  /*1010*/  @P0 BRA `(.L_x_11) ;  /* 0xfffffffc00ec0947 */ /* 0x000fea000383ffff */
.L_x_8:
[----:B------:R-:W-:Y:S05]  /*1020*/  BSYNC.RECONVERGENT B0 ;  /* 0x0000000000007941 */ /* 0x000fea0003800200 */
.L_x_7:
[----:B------:R-:W2:Y:S01]  /*1030*/  LDCU UR4, c[0x0][0x3c4] ;  /* 0x00007880ff0477ac */ /* 0x000ea20008000800 */
[----:B------:R-:W-:Y:S01]  /*1040*/  ISETP.NE.AND P0, PT, R13, 0x7fffffff, PT ;  /* 0x7fffffff0d00780c */ /* 0x000fe20003f05270 */
[----:B------:R-:W-:Y:S01]  /*1050*/  BSSY.RECONVERGENT B0, `(.L_x_12) ;  /* 0x0000091000007945 */ /* 0x000fe20003800200 */
[C---:B------:R-:W-:Y:S01]  /*1060*/  ISETP.NE.AND P1, PT, R12.reuse, 0x7fffffff, PT ;  /* 0x7fffffff0c00780c */ /* 0x040fe20003f25270 */
[----:B------:R-:W-:Y:S01]  /*1070*/  IMAD R22, R3, 0x4, R23 ;  /* 0x0000000403167824 */ /* 0x000fe200078e0217 */
[----:B------:R-:W-:Y:S02]  /*1080*/  SEL R4, R13, 0x80000000, P0 ;  /* 0x800000000d047807 */ /* 0x000fe40000000000 */
[----:B------:R-:W-:Y:S02]  /*1090*/  SEL R6, R12, 0x80000000, P1 ;  /* 0x800000000c067807 */ /* 0x000fe40000800000 */
[----:B------:R-:W-:Y:S02]  /*10a0*/  ISETP.NE.AND P0, PT, R43, 0x7fffffff, PT ;  /* 0x7fffffff2b00780c */ /* 0x000fe40003f05270 */
[----:B------:R-:W-:-:S02]  /*10b0*/  ISETP.NE.AND P1, PT, R24, 0x7fffffff, PT ;  /* 0x7fffffff1800780c */ /* 0x000fc40003f25270 */
[----:B------:R-:W-:Y:S02]  /*10c0*/  ISETP.NE.AND P2, PT, R27, 0x7fffffff, PT ;  /* 0x7fffffff1b00780c */ /* 0x000fe40003f45270 */
[----:B01----:R-:W-:Y:S02]  /*10d0*/  SEL R7, R43, 0x80000000, P0 ;  /* 0x800000002b077807 */ /* 0x003fe40000000000 */
[----:B------:R-:W-:Y:S02]  /*10e0*/  SEL R8, R24, 0x80000000, P1 ;  /* 0x8000000018087807 */ /* 0x000fe40000800000 */
[----:B--2---:R-:W-:Y:S02]  /*10f0*/  SHF.R.U32.HI R4, RZ, UR4, R4 ;  /* 0x00000004ff047c19 */ /* 0x004fe40008011604 */
[----:B------:R-:W-:Y:S02]  /*1100*/  SHF.R.U32.HI R6, RZ, UR4, R6 ;  /* 0x00000004ff067c19 */ /* 0x000fe40008011606 */
[----:B------:R-:W-:-:S02]  /*1110*/  LOP3.LUT R45, R4, R19, RZ, 0x30, !PT ;  /* 0x00000013042d7212 */ /* 0x000fc400078e30ff */
[----:B------:R-:W-:Y:S02]  /*1120*/  LOP3.LUT R52, R6, R19, RZ, 0x30, !PT ;  /* 0x0000001306347212 */ /* 0x000fe400078e30ff */
[----:B------:R-:W-:Y:S01]  /*1130*/  SEL R9, R27, 0x80000000, P2 ;  /* 0x800000001b097807 */ /* 0x000fe20001000000 */
[----:B------:R-:W-:Y:S01]  /*1140*/  IMAD R4, R45, 0x4, R11 ;  /* 0x000000042d047824 */ /* 0x000fe200078e020b */
[----:B------:R-:W-:Y:S01]  /*1150*/  SHF.R.U32.HI R54, RZ, UR4, R7 ;  /* 0x00000004ff367c19 */ /* 0x000fe20008011607 */
[----:B------:R-:W-:Y:S01]  /*1160*/  IMAD R6, R52, 0x4, R11 ;  /* 0x0000000434067824 */ /* 0x000fe200078e020b */
[----:B------:R-:W-:Y:S01]  /*1170*/  SHF.R.U32.HI R8, RZ, UR4, R8 ;  /* 0x00000004ff087c19 */ /* 0x000fe20008011608 */
[----:B------:R-:W-:Y:S01]  /*1180*/  NOP ;  /* 0x0000000000007918 */ /* 0x000fe20000000000 */
[----:B------:R-:W-:Y:S01]  /*1190*/  ISETP.NE.AND P3, PT, R25, 0x7fffffff, PT ;  /* 0x7fffffff1900780c */ /* 0x000fe20003f65270 */
[----:B------:R0:W-:Y:S01]  /*11a0*/  ATOMS.POPC.INC.32 RZ, [R4+URZ] ;  /* 0x0000000004ff7f8c */ /* 0x0001e2000d8000ff */
[----:B------:R-:W-:-:S02]  /*11b0*/  SHF.R.U32.HI R46, RZ, UR4, R9 ;  /* 0x00000004ff2e7c19 */ /* 0x000fc40008011609 */
[-C--:B------:R-:W-:Y:S01]  /*11c0*/  LOP3.LUT R54, R54, R19.reuse, RZ, 0x30, !PT ;  /* 0x0000001336367212 */ /* 0x080fe200078e30ff */
[----:B------:R1:W-:Y:S01]  /*11d0*/  ATOMS.POPC.INC.32 RZ, [R6+URZ] ;  /* 0x0000000006ff7f8c */ /* 0x0003e2000d8000ff */
[-C--:B------:R-:W-:Y:S02]  /*11e0*/  LOP3.LUT R48, R8, R19.reuse, RZ, 0x30, !PT ;  /* 0x0000001308307212 */ /* 0x080fe400078e30ff */
[----:B------:R-:W-:Y:S01]  /*11f0*/  SEL R10, R25, 0x80000000, P3 ;  /* 0x80000000190a7807 */ /* 0x000fe20001800000 */
[--C-:B0-----:R-:W-:Y:S01]  /*1200*/  IMAD R4, R54, 0x4, R11.reuse ;  /* 0x0000000436047824 */ /* 0x101fe200078e020b */
[----:B------:R-:W-:Y:S02]  /*1210*/  LOP3.LUT R46, R46, R19, RZ, 0x30, !PT ;  /* 0x000000132e2e7212 */ /* 0x000fe400078e30ff */
[----:B------:R-:W-:Y:S01]  /*1220*/  ISETP.NE.AND P4, PT, R17, 0x7fffffff, PT ;  /* 0x7fffffff1100780c */ /* 0x000fe20003f85270 */
[--C-:B-1----:R-:W-:Y:S01]  /*1230*/  IMAD R6, R48, 0x4, R11.reuse ;  /* 0x0000000430067824 */ /* 0x102fe200078e020b */
[----:B------:R-:W-:Y:S01]  /*1240*/  ISETP.NE.AND P0, PT, R41, 0x7fffffff, PT ;  /* 0x7fffffff2900780c */ /* 0x000fe20003f05270 */
[----:B------:R-:W-:Y:S01]  /*1250*/  IMAD R7, R46, 0x4, R11 ;  /* 0x000000042e077824 */ /* 0x000fe200078e020b */
[----:B------:R-:W-:Y:S01]  /*1260*/  SHF.R.U32.HI R10, RZ, UR4, R10 ;  /* 0x00000004ff0a7c19 */ /* 0x000fe2000801160a */
[----:B------:R0:W-:Y:S01]  /*1270*/  ATOMS.POPC.INC.32 RZ, [R4+URZ] ;  /* 0x0000000004ff7f8c */ /* 0x0001e2000d8000ff */
[----:B------:R-:W-:-:S02]  /*1280*/  ISETP.NE.AND P1, PT, R36, 0x7fffffff, PT ;  /* 0x7fffffff2400780c */ /* 0x000fc40003f25270 */
[----:B------:R-:W-:Y:S01]  /*1290*/  SEL R14, R17, 0x80000000, P4 ;  /* 0x80000000110e7807 */ /* 0x000fe20002000000 */
[----:B------:R1:W-:Y:S01]  /*12a0*/  ATOMS.POPC.INC.32 RZ, [R6+URZ] ;  /* 0x0000000006ff7f8c */ /* 0x0003e2000d8000ff */
[----:B------:R-:W-:Y:S02]  /*12b0*/  ISETP.NE.AND P2, PT, R39, 0x7fffffff, PT ;  /* 0x7fffffff2700780c */ /* 0x000fe40003f45270 */
[----:B------:R-:W-:Y:S01]  /*12c0*/  ISETP.NE.AND P3, PT, R34, 0x7fffffff, PT ;  /* 0x7fffffff2200780c */ /* 0x000fe20003f65270 */
[----:B------:R2:W-:Y:S01]  /*12d0*/  ATOMS.POPC.INC.32 RZ, [R7+URZ] ;  /* 0x0000000007ff7f8c */ /* 0x0005e2000d8000ff */
[----:B0-----:R-:W-:Y:S02]  /*12e0*/  SEL R4, R41, 0x80000000, P0 ;  /* 0x8000000029047807 */ /* 0x001fe40000000000 */
[----:B------:R-:W-:Y:S02]  /*12f0*/  LOP3.LUT R44, R10, R19, RZ, 0x30, !PT ;  /* 0x000000130a2c7212 */ /* 0x000fe400078e30ff */
[----:B-1----:R-:W-:-:S02]  /*1300*/  SEL R6, R36, 0x80000000, P1 ;  /* 0x8000000024067807 */ /* 0x002fc40000800000 */
[----:B------:R-:W-:Y:S01]  /*1310*/  SHF.R.U32.HI R14, RZ, UR4, R14 ;  /* 0x00000004ff0e7c19 */ /* 0x000fe2000801160e */
[----:B------:R-:W-:Y:S01]  /*1320*/  IMAD R8, R44, 0x4, R11 ;  /* 0x000000042c087824 */ /* 0x000fe200078e020b */
[----:B------:R-:W-:Y:S02]  /*1330*/  SEL R10, R39, 0x80000000, P2 ;  /* 0x80000000270a7807 */ /* 0x000fe40001000000 */
[----:B------:R-:W-:Y:S02]  /*1340*/  ISETP.NE.AND P4, PT, R37, 0x7fffffff, PT ;  /* 0x7fffffff2500780c */ /* 0x000fe40003f85270 */
[----:B--2---:R-:W-:Y:S01]  /*1350*/  SEL R7, R34, 0x80000000, P3 ;  /* 0x8000000022077807 */ /* 0x004fe20001800000 */
[----:B------:R0:W-:Y:S01]  /*1360*/  ATOMS.POPC.INC.32 RZ, [R8+URZ] ;  /* 0x0000000008ff7f8c */ /* 0x0001e2000d8000ff */
[----:B------:R-:W-:Y:S02]  /*1370*/  SHF.R.U32.HI R4, RZ, UR4, R4 ;  /* 0x00000004ff047c19 */ /* 0x000fe40008011604 */
[----:B------:R-:W-:-:S02]  /*1380*/  SHF.R.U32.HI R6, RZ, UR4, R6 ;  /* 0x00000004ff067c19 */ /* 0x000fc40008011606 */
[-C--:B------:R-:W-:Y:S02]  /*1390*/  LOP3.LUT R42, R14, R19.reuse, RZ, 0x30, !PT ;  /* 0x000000130e2a7212 */ /* 0x080fe400078e30ff */
[----:B------:R-:W-:Y:S02]  /*13a0*/  SHF.R.U32.HI R10, RZ, UR4, R10 ;  /* 0x00000004ff0a7c19 */ /* 0x000fe4000801160a */
[----:B------:R-:W-:Y:S01]  /*13b0*/  SEL R14, R37, 0x80000000, P4 ;  /* 0x80000000250e7807 */ /* 0x000fe20002000000 */
[----:B------:R-:W-:Y:S01]  /*13c0*/  IMAD R9, R42, 0x4, R11 ;  /* 0x000000042a097824 */ /* 0x000fe200078e020b */
[----:B------:R-:W-:Y:S02]  /*13d0*/  SHF.R.U32.HI R16, RZ, UR4, R7 ;  /* 0x00000004ff107c19 */ /* 0x000fe40008011607 */
[-C--:B------:R-:W-:Y:S02]  /*13e0*/  LOP3.LUT R40, R4, R19.reuse, RZ, 0x30, !PT ;  /* 0x0000001304287212 */ /* 0x080fe400078e30ff */
[-C--:B------:R-:W-:Y:S01]  /*13f0*/  LOP3.LUT R38, R6, R19.reuse, RZ, 0x30, !PT ;  /* 0x0000001306267212 */ /* 0x080fe200078e30ff */
[----:B------:R1:W-:Y:S01]  /*1400*/  ATOMS.POPC.INC.32 RZ, [R9+URZ] ;  /* 0x0000000009ff7f8c */ /* 0x0003e2000d8000ff */
[-C--:B------:R-:W-:Y:S01]  /*1410*/  LOP3.LUT R26, R10, R19.reuse, RZ, 0x30, !PT ;  /* 0x000000130a1a7212 */ /* 0x080fe200078e30ff */
[--C-:B------:R-:W-:Y:S01]  /*1420*/  IMAD R4, R40, 0x4, R11.reuse ;  /* 0x0000000428047824 */ /* 0x100fe200078e020b */
[----:B------:R-:W-:Y:S01]  /*1430*/  SHF.R.U32.HI R14, RZ, UR4, R14 ;  /* 0x00000004ff0e7c19 */ /* 0x000fe2000801160e */
[--C-:B------:R-:W-:Y:S01]  /*1440*/  IMAD R6, R38, 0x4, R11.reuse ;  /* 0x0000000426067824 */ /* 0x100fe200078e020b */
[-C--:B------:R-:W-:Y:S01]  /*1450*/  LOP3.LUT R16, R16, R19.reuse, RZ, 0x30, !PT ;  /* 0x0000001310107212 */ /* 0x080fe200078e30ff */
[--C-:B0-----:R-:W-:Y:S01]  /*1460*/  IMAD R8, R26, 0x4, R11.reuse ;  /* 0x000000041a087824 */ /* 0x101fe200078e020b */
[----:B------:R-:W-:Y:S01]  /*1470*/  LOP3.LUT R15, R14, R19, RZ, 0x30, !PT ;  /* 0x000000130e0f7212 */ /* 0x000fe200078e30ff */
[----:B------:R0:W-:Y:S01]  /*1480*/  ATOMS.POPC.INC.32 RZ, [R4+URZ] ;  /* 0x0000000004ff7f8c */ /* 0x0001e2000d8000ff */
[----:B------:R-:W-:Y:S01]  /*1490*/  ISETP.NE.AND P0, PT, R32, 0x7fffffff, PT ;  /* 0x7fffffff2000780c */ /* 0x000fe20003f05270 */
[--C-:B-1----:R-:W-:Y:S01]  /*14a0*/  IMAD R9, R16, 0x4, R11.reuse ;  /* 0x0000000410097824 */ /* 0x102fe200078e020b */
[----:B------:R-:W-:Y:S01]  /*14b0*/  ISETP.NE.AND P1, PT, R33, 0x7fffffff, PT ;  /* 0x7fffffff2100780c */ /* 0x000fe20003f25270 */
[----:B------:R1:W-:Y:S01]  /*14c0*/  ATOMS.POPC.INC.32 RZ, [R6+URZ] ;  /* 0x0000000006ff7f8c */ /* 0x0003e2000d8000ff */
[----:B------:R-:W-:Y:S01]  /*14d0*/  ISETP.NE.AND P2, PT, R30, 0x7fffffff, PT ;  /* 0x7fffffff1e00780c */ /* 0x000fe20003f45270 */
[----:B------:R-:W-:Y:S01]  /*14e0*/  IMAD R10, R15, 0x4, R11 ;  /* 0x000000040f0a7824 */ /* 0x000fe200078e020b */
[----:B------:R-:W-:Y:S01]  /*14f0*/  ISETP.NE.AND P3, PT, R31, 0x7fffffff, PT ;  /* 0x7fffffff1f00780c */ /* 0x000fe20003f65270 */
[----:B------:R2:W-:Y:S01]  /*1500*/  ATOMS.POPC.INC.32 RZ, [R8+URZ] ;  /* 0x0000000008ff7f8c */ /* 0x0005e2000d8000ff */
[----:B------:R-:W-:-:S02]  /*1510*/  ISETP.NE.AND P4, PT, R28, 0x7fffffff, PT ;  /* 0x7fffffff1c00780c */ /* 0x000fc40003f85270 */
[----:B0-----:R-:W-:Y:S01]  /*1520*/  SEL R4, R32, 0x80000000, P0 ;  /* 0x8000000020047807 */ /* 0x001fe20000000000 */
[----:B------:R0:W-:Y:S01]  /*1530*/  ATOMS.POPC.INC.32 RZ, [R9+URZ] ;  /* 0x0000000009ff7f8c */ /* 0x0001e2000d8000ff */
[----:B------:R-:W-:Y:S01]  /*1540*/  SEL R14, R30, 0x80000000, P2 ;  /* 0x800000001e0e7807 */ /* 0x000fe20001000000 */
[----:B-1----:R-:W1:Y:S01]  /*1550*/  LDC.64 R6, c[0x0][0x380] ;  /* 0x0000e000ff067b82 */ /* 0x002e620000000a00 */
[----:B------:R-:W-:Y:S01]  /*1560*/  SEL R20, R28, 0x80000000, P4 ;  /* 0x800000001c147807 */ /* 0x000fe20002000000 */
[----:B------:R3:W-:Y:S01]  /*1570*/  ATOMS.POPC.INC.32 RZ, [R10+URZ] ;  /* 0x000000000aff7f8c */ /* 0x0007e2000d8000ff */
[----:B--2---:R-:W-:Y:S02]  /*1580*/  SEL R8, R33, 0x80000000, P1 ;  /* 0x8000000021087807 */ /* 0x004fe40000800000 */
[----:B------:R-:W-:Y:S02]  /*1590*/  SHF.R.U32.HI R4, RZ, UR4, R4 ;  /* 0x00000004ff047c19 */ /* 0x000fe40008011604 */
[----:B0-----:R-:W-:-:S02]  /*15a0*/  SEL R9, R31, 0x80000000, P3 ;  /* 0x800000001f097807 */ /* 0x001fc40001800000 */
[----:B------:R-:W-:Y:S02]  /*15b0*/  SHF.R.U32.HI R8, RZ, UR4, R8 ;  /* 0x00000004ff087c19 */ /* 0x000fe40008011608 */
[----:B------:R-:W-:Y:S02]  /*15c0*/  SHF.R.U32.HI R14, RZ, UR4, R14 ;  /* 0x00000004ff0e7c19 */ /* 0x000fe4000801160e */
[----:B---3--:R-:W-:Y:S02]  /*15d0*/  SHF.R.U32.HI R10, RZ, UR4, R9 ;  /* 0x00000004ff0a7c19 */ /* 0x008fe40008011609 */
[----:B------:R-:W-:Y:S02]  /*15e0*/  SHF.R.U32.HI R20, RZ, UR4, R20 ;  /* 0x00000004ff147c19 */ /* 0x000fe40008011614 */
[-C--:B------:R-:W-:Y:S02]  /*15f0*/  LOP3.LUT R4, R4, R19.reuse, RZ, 0x30, !PT ;  /* 0x0000001304047212 */ /* 0x080fe400078e30ff */
[----:B------:R-:W-:-:S02]  /*1600*/  LOP3.LUT R8, R8, R19, RZ, 0x30, !PT ;  /* 0x0000001308087212 */ /* 0x000fc400078e30ff */
[-C--:B------:R-:W-:Y:S01]  /*1610*/  LOP3.LUT R9, R14, R19.reuse, RZ, 0x30, !PT ;  /* 0x000000130e097212 */ /* 0x080fe200078e30ff */
[--C-:B------:R-:W-:Y:S01]  /*1620*/  IMAD R29, R4, 0x4, R11.reuse ;  /* 0x00000004041d7824 */ /* 0x100fe200078e020b */
[----:B------:R-:W-:Y:S01]  /*1630*/  ISETP.GT.U32.AND P5, PT, R3, 0xff, PT ;  /* 0x000000ff0300780c */ /* 0x000fe20003fa4070 */
[--C-:B------:R-:W-:Y:S01]  /*1640*/  IMAD R49, R8, 0x4, R11.reuse ;  /* 0x0000000408317824 */ /* 0x100fe200078e020b */
[-C--:B------:R-:W-:Y:S01]  /*1650*/  LOP3.LUT R10, R10, R19.reuse, RZ, 0x30, !PT ;  /* 0x000000130a0a7212 */ /* 0x080fe200078e30ff */
[--C-:B------:R-:W-:Y:S01]  /*1660*/  IMAD R51, R9, 0x4, R11.reuse ;  /* 0x0000000409337824 */ /* 0x100fe200078e020b */
[----:B------:R-:W-:Y:S01]  /*1670*/  LOP3.LUT R14, R20, R19, RZ, 0x30, !PT ;  /* 0x00000013140e7212 */ /* 0x000fe200078e30ff */
[----:B------:R0:W-:Y:S01]  /*1680*/  ATOMS.POPC.INC.32 RZ, [R29+URZ] ;  /* 0x000000001dff7f8c */ /* 0x0001e2000d8000ff */
[----:B------:R-:W-:Y:S01]  /*1690*/  P2R R58, PR, RZ, 0x20 ;  /* 0x00000020ff3a7803 */ /* 0x000fe20000000000 */
[--C-:B------:R-:W-:Y:S02]  /*16a0*/  IMAD R53, R10, 0x4, R11.reuse ;  /* 0x000000040a357824 */ /* 0x100fe400078e020b */
[----:B------:R-:W-:Y:S01]  /*16b0*/  IMAD R11, R14, 0x4, R11 ;  /* 0x000000040e0b7824 */ /* 0x000fe200078e020b */
[----:B------:R0:W-:Y:S01]  /*16c0*/  ATOMS.POPC.INC.32 RZ, [R49+URZ] ;  /* 0x0000000031ff7f8c */ /* 0x0001e2000d8000ff */
[----:B------:R-:W-:-:S03]  /*16d0*/  IMAD.MOV.U32 R20, RZ, RZ, RZ ;  /* 0x000000ffff147224 */ /* 0x000fc600078e00ff */
[----:B------:R0:W-:Y:S04]  /*16e0*/  ATOMS.POPC.INC.32 RZ, [R51+URZ] ;  /* 0x0000000033ff7f8c */ /* 0x0001e8000d8000ff */
[----:B------:R0:W-:Y:S04]  /*16f0*/  ATOMS.POPC.INC.32 RZ, [R53+URZ] ;  /* 0x0000000035ff7f8c */ /* 0x0001e8000d8000ff */
[----:B------:R0:W-:Y:S01]  /*1700*/  ATOMS.POPC.INC.32 RZ, [R11+URZ] ;  /* 0x000000000bff7f8c */ /* 0x0001e2000d8000ff */
[----:B------:R-:W-:Y:S06]  /*1710*/  BAR.SYNC.DEFER_BLOCKING 0x0 ;  /* 0x0000000000007b1d */ /* 0x000fec0000010000 */
[----:B-1----:R-:W-:Y:S05]  /*1720*/  @P5 BRA `(.L_x_13) ;  /* 0x00000000008c5947 */ /* 0x002fea0003800000 */
[----:B0-----:R-:W-:Y:S04]  /*1730*/  LDS R11, [R22] ;  /* 0x00000000160b7984 */ /* 0x001fe80000000800 */
[----:B------:R-:W0:Y:S04]  /*1740*/  LDS R20, [R22+0x400] ;  /* 0x0004000016147984 */ /* 0x000e280000000800 */
[----:B------:R-:W1:Y:S04]  /*1750*/  LDS R56, [R22+0x800] ;  /* 0x0008000016387984 */ /* 0x000e680000000800 */
[----:B------:R-:W2:Y:S04]  /*1760*/  LDS R60, [R22+0xc00] ;  /* 0x000c0000163c7984 */ /* 0x000ea80000000800 */
[----:B------:R-:W3:Y:S04]  /*1770*/  LDS R62, [R22+0x1000] ;  /* 0x00100000163e7984 */ /* 0x000ee80000000800 */
[----:B------:R-:W4:Y:S04]  /*1780*/  LDS R64, [R22+0x1400] ;  /* 0x0014000016407984 */ /* 0x000f280000000800 */
[----:B------:R-:W5:Y:S04]  /*1790*/  LDS R66, [R22+0x1800] ;  /* 0x0018000016427984 */ /* 0x000f680000000800 */
[----:B------:R-:W5:Y:S04]  /*17a0*/  LDS R68, [R22+0x1c00] ;  /* 0x001c000016447984 */ /* 0x000f680000000800 */
[----:B------:R-:W5:Y:S04]  /*17b0*/  LDS R70, [R22+0x2000] ;  /* 0x0020000016467984 */ /* 0x000f680000000800 */
[----:B------:R-:W5:Y:S04]  /*17c0*/  LDS R72, [R22+0x2400] ;  /* 0x0024000016487984 */ /* 0x000f680000000800 */
[----:B------:R-:W5:Y:S01]  /*17d0*/  LDS R74, [R22+0x2800] ;  /* 0x00280000164a7984 */ /* 0x000f620000000800 */
[----:B0-----:R-:W-:-:S03]  /*17e0*/  IMAD.IADD R29, R11, 0x1, R20 ;  /* 0x000000010b1d7824 */ /* 0x001fc600078e0214 */
[----:B------:R0:W-:Y:S01]  /*17f0*/  STS [R22+0x400], R11 ;  /* 0x0004000b16007388 */ /* 0x0001e20000000800 */
[----:B-1----:R-:W-:-:S03]  /*1800*/  IMAD.IADD R49, R29, 0x1, R56 ;  /* 0x000000011d317824 */ /* 0x002fc600078e0238 */
[----:B------:R-:W1:Y:S01]  /*1810*/  LDS R20, [R22+0x2c00] ;  /* 0x002c000016147984 */ /* 0x000e620000000800 */
[----:B--2---:R-:W-:-:S03]  /*1820*/  IMAD.IADD R51, R49, 0x1, R60 ;  /* 0x0000000131337824 */ /* 0x004fc600078e023c */
[----:B------:R2:W-:Y:S01]  /*1830*/  STS [R22+0x800], R29 ;  /* 0x0008001d16007388 */ /* 0x0005e20000000800 */
[----:B---3--:R-:W-:-:S03]  /*1840*/  IMAD.IADD R53, R51, 0x1, R62 ;  /* 0x0000000133357824 */ /* 0x008fc600078e023e */
[----:B------:R3:W-:Y:S01]  /*1850*/  STS [R22+0xc00], R49 ;  /* 0x000c003116007388 */ /* 0x0007e20000000800 */
[----:B----4-:R-:W-:-:S03]  /*1860*/  IMAD.IADD R55, R53, 0x1, R64 ;  /* 0x0000000135377824 */ /* 0x010fc600078e0240 */
[----:B------:R3:W-:Y:S01]  /*1870*/  STS [R22+0x1000], R51 ;  /* 0x0010003316007388 */ /* 0x0007e20000000800 */
[----:B-----5:R-:W-:-:S03]  /*1880*/  IMAD.IADD R57, R55, 0x1, R66 ;  /* 0x0000000137397824 */ /* 0x020fc600078e0242 */
[----:B------:R3:W-:Y:S01]  /*1890*/  STS [R22+0x1400], R53 ;  /* 0x0014003516007388 */ /* 0x0007e20000000800 */
[----:B------:R-:W-:-:S03]  /*18a0*/  IMAD.IADD R59, R57, 0x1, R68 ;  /* 0x00000001393b7824 */ /* 0x000fc600078e0244 */
[----:B------:R3:W-:Y:S01]  /*18b0*/  STS [R22+0x1800], R55 ;  /* 0x0018003716007388 */ /* 0x0007e20000000800 */
[----:B------:R-:W-:-:S03]  /*18c0*/  IMAD.IADD R61, R59, 0x1, R70 ;  /* 0x000000013b3d7824 */ /* 0x000fc600078e0246 */
[----:B------:R3:W-:Y:S01]  /*18d0*/  STS [R22+0x1c00], R57 ;  /* 0x001c003916007388 */ /* 0x0007e20000000800 */
[----:B0-----:R-:W-:-:S03]  /*18e0*/  IMAD.IADD R11, R61, 0x1, R72 ;  /* 0x000000013d0b7824 */ /* 0x001fc600078e0248 */
[----:B------:R3:W-:Y:S01]  /*18f0*/  STS [R22+0x2000], R59 ;  /* 0x0020003b16007388 */ /* 0x0007e20000000800 */
[----:B--2---:R-:W-:-:S03]  /*1900*/  IMAD.IADD R29, R11, 0x1, R74 ;  /* 0x000000010b1d7824 */ /* 0x004fc600078e024a */
[----:B------:R3:W-:Y:S04]  /*1910*/  STS [R22+0x2400], R61 ;  /* 0x0024003d16007388 */ /* 0x0007e80000000800 */
[----:B------:R3:W-:Y:S04]  /*1920*/  STS [R22+0x2800], R11 ;  /* 0x0028000b16007388 */ /* 0x0007e80000000800 */
[----:B------:R3:W-:Y:S01]  /*1930*/  STS [R22], RZ ;  /* 0x000000ff16007388 */ /* 0x0007e20000000800 */
[----:B-1----:R-:W-:-:S03]  /*1940*/  IMAD.IADD R20, R29, 0x1, R20 ;  /* 0x000000011d147824 */ /* 0x002fc600078e0214 */
[----:B------:R3:W-:Y:S04]  /*1950*/  STS [R22+0x2c00], R29 ;  /* 0x002c001d16007388 */ /* 0x0007e80000000800 */
.L_x_13:
[----:B------:R-:W-:Y:S05]  /*1960*/  BSYNC.RECONVERGENT B0 ;  /* 0x0000000000007941 */ /* 0x000fea0003800200 */
.L_x_12:
[C---:B------:R-:W-:Y:S01]  /*1970*/  ISETP.NE.AND P0, PT, R20.reuse, 0x1980, PT ;  /* 0x000019801400780c */ /* 0x040fe20003f05270 */
[----:B0--3--:R-:W-:Y:S01]  /*1980*/  IMAD R29, R5, 0x100, R3 ;  /* 0x00000100051d7824 */ /* 0x009fe200078e0203 */
[----:B------:R-:W-:Y:S01]  /*1990*/  @!P5 LOP3.LUT R49, R20, 0x40000000, RZ, 0xfc, !PT ;  /* 0x400000001431d812 */ /* 0x000fe200078efcff */
[----:B------:R-:W-:Y:S01]  /*19a0*/  IMAD R21, R21, 0x11, RZ ;  /* 0x0000001115157824 */ /* 0x000fe200078e02ff */
[----:B------:R-:W-:Y:S01]  /*19b0*/  ISETP.LT.U32.AND P0, PT, R3, 0x100, !P0 ;  /* 0x000001000300780c */ /* 0x000fe20004701070 */
[----:B------:R-:W-:-:S03]  /*19c0*/  IMAD.WIDE R6, R29, 0x4, R6 ;  /* 0x000000041d067825 */ /* 0x000fc600078e0206 */
[----:B------:R-:W-:Y:S02]  /*19d0*/  LOP3.LUT R11, R21, R50, RZ, 0xfc, !PT ;  /* 0x00000032150b7212 */ /* 0x000fe400078efcff */
[----:B------:R0:W-:Y:S07]  /*19e0*/  @!P5 STG.E.STRONG.SYS desc[UR6][R6.64], R49 ;  /* 0x000000310600d986 */ /* 0x0001ee000c115906 */
[----:B------:R-:W-:Y:S06]  /*19f0*/  BAR.RED.OR.DEFER_BLOCKING 0x0, P0 ;  /* 0x0000000000007b1d */ /* 0x000fec0000014800 */
[----:B------:R-:W1:Y:S02]  /*1a00*/  B2R.RESULT RZ, P0 ;  /* 0x0000000000ff731c */ /* 0x000e640000004000 */
[----:B01----:R-:W-:Y:S05]  /*1a10*/  @!P0 BRA `(.L_x_14) ;  /* 0x00000014008c8947 */ /* 0x003fea0003800000 */
[----:B------:R-:W0:Y:S01]  /*1a20*/  LDCU.64 UR4, c[0x0][0x3b8] ;  /* 0x00007700ff0477ac */ /* 0x000e220008000a00 */
[----:B------:R-:W-:Y:S01]  /*1a30*/  IADD3 R0, P0, PT, R18, R11, RZ ;  /* 0x0000000b12007210 */ /* 0x000fe20007f1e0ff */
[----:B------:R-:W-:Y:S01]  /*1a40*/  BSSY B1, `(.L_x_15) ;  /* 0x0000033000017945 */ /* 0x000fe20003800000 */
[----:B------:R-:W-:-:S03]  /*1a50*/  IMAD R19, R3, 0x8, R23 ;  /* 0x0000000803137824 */ /* 0x000fc600078e0217 */
[----:B------:R-:W-:Y:S01]  /*1a60*/  IMAD.X R47, RZ, RZ, R47, P0 ;  /* 0x000000ffff2f7224 */ /* 0x000fe200000e062f */
[----:B0-----:R-:W-:-:S04]  /*1a70*/  LEA R8, P0, R0, UR4, 0x2 ;  /* 0x0000000400087c11 */ /* 0x001fc8000f8010ff */
[----:B------:R-:W-:Y:S01]  /*1a80*/  LEA.HI.X R9, R0, UR5, R47, 0x2, P0 ;  /* 0x0000000500097c11 */ /* 0x000fe200080f142f */
[----:B------:R-:W-:Y:S08]  /*1a90*/  @P5 BRA `(.L_x_16) ;  /* 0x0000000000b45947 */ /* 0x000ff00003800000 */
[----:B------:R-:W0:Y:S02]  /*1aa0*/  LDCU.64 UR4, c[0x0][0x398] ;  /* 0x00007300ff0477ac */ /* 0x000e240008000a00 */
[----:B0-----:R-:W-:-:S04]  /*1ab0*/  LEA R46, P0, R3, UR4, 0x3 ;  /* 0x00000004032e7c11 */ /* 0x001fc8000f8018ff */
[----:B------:R-:W-:-:S05]  /*1ac0*/  LEA.HI.X R47, R3, UR5, RZ, 0x3, P0 ;  /* 0x00000005032f7c11 */ /* 0x000fca00080f1cff */
[----:B------:R-:W2:Y:S01]  /*1ad0*/  LDG.E.64 R14, desc[UR6][R46.64] ;  /* 0x000000062e0e7981 */ /* 0x000ea2000c1e1b00 */
[----:B------:R-:W-:-:S04]  /*1ae0*/  ISETP.GT.U32.AND P0, PT, R3, R45, PT ;  /* 0x0000002d0300720c */ /* 0x000fc80003f04070 */
[----:B------:R-:W-:-:S04]  /*1af0*/  SEL R21, RZ, 0x1980, !P0 ;  /* 0x00001980ff157807 */ /* 0x000fc80004000000 */
[----:B--2---:R-:W-:Y:S01]  /*1b00*/  IADD3 R14, P0, PT, R14, -R21, RZ ;  /* 0x800000150e0e7210 */ /* 0x004fe20007f1e0ff */
[----:B------:R-:W-:-:S03]  /*1b10*/  IMAD.MOV.U32 R21, RZ, RZ, R20 ;  /* 0x000000ffff157224 */ /* 0x000fc600078e0014 */
[----:B------:R-:W-:Y:S02]  /*1b20*/  IADD3.X R15, PT, PT, R15, -0x1, RZ, P0, !PT ;  /* 0xffffffff0f0f7810 */ /* 0x000fe400007fe4ff */
[----:B------:R-:W-:-:S03]  /*1b30*/  ISETP.GE.AND P0, PT, R5, 0x1, PT ;  /* 0x000000010500780c */ /* 0x000fc60003f06270 */
[----:B------:R0:W-:Y:S10]  /*1b40*/  STS.64 [R19+0x6600], R14 ;  /* 0x0066000e13007388 */ /* 0x0001f40000000a00 */
[----:B------:R-:W-:Y:S05]  /*1b50*/  @!P0 BRA `(.L_x_17) ;  /* 0x00000000006c8947 */ /* 0x000fea0003800000 */
[----:B------:R-:W-:Y:S01]  /*1b60*/  BSSY B0, `(.L_x_18) ;  /* 0x0000019000007945 */ /* 0x000fe20003800000 */
[----:B------:R-:W-:Y:S02]  /*1b70*/  IMAD.MOV.U32 R0, RZ, RZ, -0x1 ;  /* 0xffffffffff007424 */ /* 0x000fe400078e00ff */
[----:B------:R-:W-:Y:S02]  /*1b80*/  IMAD.MOV.U32 R4, RZ, RZ, R5 ;  /* 0x000000ffff047224 */ /* 0x000fe400078e0005 */
[----:B------:R-:W-:-:S07]  /*1b90*/  IMAD.MOV.U32 R21, RZ, RZ, R20 ;  /* 0x000000ffff157224 */ /* 0x000fce00078e0014 */
.L_x_22:
[----:B0-----:R-:W0:Y:S01]  /*1ba0*/  LDC.64 R14, c[0x0][0x380] ;  /* 0x0000e000ff0e7b82 */ /* 0x001e220000000a00 */
[----:B------:R-:W-:Y:S01]  /*1bb0*/  VIADD R47, R4, 0xffffffff ;  /* 0xffffffff042f7836 */ /* 0x000fe20000000000 */
[----:B------:R-:W-:Y:S03]  /*1bc0*/  BSSY B2, `(.L_x_19) ;  /* 0x0000008000027945 */ /* 0x000fe60003800000 */
[----:B------:R-:W-:-:S04]  /*1bd0*/  IMAD R29, R47, 0x100, R3 ;  /* 0x000001002f1d7824 */ /* 0x000fc800078e0203 */
[----:B0-----:R-:W-:-:S07]  /*1be0*/  IMAD.WIDE R14, R29, 0x4, R14 ;  /* 0x000000041d0e7825 */ /* 0x001fce00078e020e */
.L_x_20:
[----:B------:R-:W-:Y:S05]  /*1bf0*/  YIELD ;  /* 0x0000000000007946 */ /* 0x000fea0003800000 */
[----:B------:R0:W-:Y:S06]  /*1c00*/  MEMBAR.SC.CTA ;  /* 0x0000000000007992 */ /* 0x0001ec0000000000 */
[----:B0-----:R-:W2:Y:S02]  /*1c10*/  LDG.E.STRONG.SYS R10, desc[UR6][R14.64] ;  /* 0x000000060e0a7981 */ /* 0x001ea4000c1f5900 */
[----:B--2---:R-:W-:-:S13]  /*1c20*/  ISETP.NE.AND P0, PT, R10, RZ, PT ;  /* 0x000000ff0a00720c */ /* 0x004fda0003f05270 */
[----:B------:R-:W-:Y:S05]  /*1c30*/  @!P0 BRA `(.L_x_20) ;  /* 0xfffffffc00ec8947 */ /* 0x000fea000383ffff */
[----:B------:R-:W-:Y:S05]  /*1c40*/  BSYNC B2 ;  /* 0x0000000000027941 */ /* 0x000fea0003800000 */
.L_x_19:
[----:B------:R-:W-:Y:S01]  /*1c50*/  BSSY.RECONVERGENT B2, `(.L_x_21) ;  /* 0x0000006000027945 */ /* 0x000fe20003800200 */
[C---:B------:R-:W-:Y:S02]  /*1c60*/  ISETP.GT.AND P0, PT, R10.reuse, -0x1, PT ;  /* 0xffffffff0a00780c */ /* 0x040fe40003f04270 */
[----:B------:R-:W-:Y:S01]  /*1c70*/  LOP3.LUT R10, R10, 0x3fffffff, RZ, 0xc0, !PT ;  /* 0x3fffffff0a0a7812 */ /* 0x000fe200078ec0ff */
[----:B------:R-:W-:Y:S05]  /*1c80*/  WARPSYNC.EXCLUSIVE R0 ;  /* 0x0000000000007348 */ /* 0x000fea0003a00000 */
[----:B------:R-:W-:-:S05]  /*1c90*/  IMAD.IADD R21, R10, 0x1, R21 ;  /* 0x000000010a157824 */ /* 0x000fca00078e0215 */
[----:B------:R-:W-:-:S07]  /*1ca0*/  VOTE.ANY R0, PT, P0 ;  /* 0x0000000000007806 */ /* 0x000fce00000e0100 */
[----:B------:R-:W-:Y:S05]  /*1cb0*/  BSYNC.RECONVERGENT B2 ;  /* 0x0000000000027941 */ /* 0x000fea0003800200 */
.L_x_21:
[----:B------:R-:W-:Y:S01]  /*1cc0*/  ISETP.GT.U32.AND P1, PT, R4, 0x1, PT ;  /* 0x000000010400780c */ /* 0x000fe20003f24070 */
[----:B------:R-:W-:-:S12]  /*1cd0*/  IMAD.MOV.U32 R4, RZ, RZ, R47 ;  /* 0x000000ffff047224 */ /* 0x000fd800078e002f */
[----:B------:R-:W-:Y:S05]  /*1ce0*/  @P0 BRA P1, `(.L_x_22) ;  /* 0xfffffffc00ac0947 */ /* 0x000fea000083ffff */
[----:B------:R-:W-:Y:S05]  /*1cf0*/  BSYNC B0 ;  /* 0x0000000000007941 */ /* 0x000fea0003800000 */
.L_x_18:
[----:B------:R1:W2:Y:S02]  /*1d00*/  LDS.64 R14, [R19+0x6600] ;  /* 0x00660000130e7984 */ /* 0x0002a40000000a00 */
.L_x_17:
[C---:B------:R-:W-:Y:S01]  /*1d10*/  IMAD.IADD R29, R21.reuse, 0x1, -R20 ;  /* 0x00000001151d7824 */ /* 0x040fe200078e0a14 */
[----:B------:R-:W-:-:S04]  /*1d20*/  LOP3.LUT R21, R21, 0x80000000, RZ, 0xfc, !PT ;  /* 0x8000000015157812 */ /* 0x000fc800078efcff */
[C---:B0-2---:R-:W-:Y:S01]  /*1d30*/  IADD3 R14, P0, PT, R29.reuse, R14, RZ ;  /* 0x0000000e1d0e7210 */ /* 0x045fe20007f1e0ff */
[----:B------:R0:W-:Y:S03]  /*1d40*/  STG.E.STRONG.SYS desc[UR6][R6.64], R21 ;  /* 0x0000001506007986 */ /* 0x0001e6000c115906 */
[----:B------:R-:W-:-:S05]  /*1d50*/  LEA.HI.X.SX32 R15, R29, R15, 0x1, P0 ;  /* 0x0000000f1d0f7211 */ /* 0x000fca00000f0eff */
[----:B------:R0:W-:Y:S04]  /*1d60*/  STS.64 [R19+0x6600], R14 ;  /* 0x0066000e13007388 */ /* 0x0001e80000000a00 */
.L_x_16:
[----:B------:R-:W-:Y:S05]  /*1d70*/  BSYNC B1 ;  /* 0x0000000000017941 */ /* 0x000fea0003800000 */
.L_x_15:
[----:B------:R-:W2:Y:S01]  /*1d80*/  LDC R0, c[0x0][0x3c0] ;  /* 0x0000f000ff007b82 */ /* 0x000ea20000000800 */
[----:B------:R-:W-:Y:S01]  /*1d90*/  IMAD.MOV.U32 R16, RZ, RZ, -0x1 ;  /* 0xffffffffff107424 */ /* 0x000fe200078e00ff */
[----:B------:R-:W-:Y:S01]  /*1da0*/  ISETP.GT.AND P0, PT, R13, -0x1, PT ;  /* 0xffffffff0d00780c */ /* 0x000fe20003f04270 */
[----:B------:R-:W-:Y:S01]  /*1db0*/  IMAD R23, R45, 0x8, R23 ;  /* 0x000000082d177824 */ /* 0x000fe200078e0217 */
[----:B------:R-:W-:Y:S02]  /*1dc0*/  ISETP.GT.AND P3, PT, R12, -0x1, PT ;  /* 0xffffffff0c00780c */ /* 0x000fe40003f64270 */
[----:B------:R-:W-:Y:S02]  /*1dd0*/  SEL R4, R16, 0x80000000, P0 ;  /* 0x8000000010047807 */ /* 0x000fe40000000000 */
[----:B0-----:R-:W0:Y:S01]  /*1de0*/  LDC.64 R6, c[0x0][0x390] ;  /* 0x0000e400ff067b82 */ /* 0x001e220000000a00 */
[----:B------:R-:W-:Y:S02]  /*1df0*/  ISETP.GT.AND P4, PT, R43, -0x1, PT ;  /* 0xffffffff2b00780c */ /* 0x000fe40003f84270 */
[----:B------:R-:W-:-:S02]  /*1e00*/  ISETP.GT.AND P2, PT, R24, -0x1, PT ;  /* 0xffffffff1800780c */ /* 0x000fc40003f44270 */
[----:B------:R-:W-:Y:S02]  /*1e10*/  LOP3.LUT R13, R4, R13, RZ, 0x3c, !PT ;  /* 0x0000000d040d7212 */ /* 0x000fe400078e3cff */
[C---:B------:R-:W-:Y:S02]  /*1e20*/  SEL R15, R16.reuse, 0x80000000, P3 ;  /* 0x80000000100f7807 */ /* 0x040fe40001800000 */
[C---:B------:R-:W-:Y:S02]  /*1e30*/  SEL R4, R16.reuse, 0x80000000, P4 ;  /* 0x8000000010047807 */ /* 0x040fe40002000000 */
[----:B------:R-:W-:Y:S02]  /*1e40*/  SEL R21, R16, 0x80000000, P2 ;  /* 0x8000000010157807 */ /* 0x000fe40001000000 */
[----:B------:R-:W-:Y:S02]  /*1e50*/  LOP3.LUT R12, R15, R12, RZ, 0x3c, !PT ;  /* 0x0000000c0f0c7212 */ /* 0x000fe400078e3cff */
[----:B------:R-:W-:-:S02]  /*1e60*/  LOP3.LUT R43, R4, R43, RZ, 0x3c, !PT ;  /* 0x0000002b042b7212 */ /* 0x000fc400078e3cff */
[----:B--2---:R-:W-:Y:S02]  /*1e70*/  ISETP.GE.AND P0, PT, R35, R0, PT ;  /* 0x000000002300720c */ /* 0x004fe40003f06270 */
[----:B------:R-:W-:Y:S02]  /*1e80*/  LOP3.LUT R24, R21, R24, RZ, 0x3c, !PT ;  /* 0x0000001815187212 */ /* 0x000fe400078e3cff */
[----:B0-----:R-:W-:-:S04]  /*1e90*/  ISETP.EQ.U32.AND P1, PT, R6, RZ, PT ;  /* 0x000000ff0600720c */ /* 0x001fc80003f22070 */
[----:B------:R-:W-:Y:S02]  /*1ea0*/  ISETP.EQ.OR.EX P0, PT, R7, RZ, !P0, P1 ;  /* 0x000000ff0700720c */ /* 0x000fe40004702710 */
[----:B------:R-:W-:Y:S02]  /*1eb0*/  ISETP.GT.AND P1, PT, R27, -0x1, PT ;  /* 0xffffffff1b00780c */ /* 0x000fe40003f24270 */
[----:B------:R-:W-:Y:S02]  /*1ec0*/  ISETP.GT.U32.OR P0, PT, R3, 0xff, P0 ;  /* 0x000000ff0300780c */ /* 0x000fe40000704470 */
[----:B------:R-:W-:-:S04]  /*1ed0*/  SEL R10, R16, 0x80000000, P1 ;  /* 0x80000000100a7807 */ /* 0x000fc80000800000 */
[----:B------:R-:W-:-:S07]  /*1ee0*/  LOP3.LUT R27, R10, R27, RZ, 0x3c, !PT ;  /* 0x0000001b0a1b7212 */ /* 0x000fce00078e3cff */
[----:B------:R-:W-:Y:S05]  /*1ef0*/  @P0 BRA `(.L_x_23) ;  /* 0x0000000000240947 */ /* 0x000fea0003800000 */
[----:B------:R-:W0:Y:S01]  /*1f00*/  LDS.64 R14, [R19+0x6600] ;  /* 0x00660000130e7984 */ /* 0x000e220000000a00 */
[C---:B------:R-:W-:Y:S02]  /*1f10*/  ISETP.GT.U32.AND P0, PT, R3.reuse, R45, PT ;  /* 0x0000002d0300720c */ /* 0x040fe40003f04070 */
[----:B------:R-:W-:Y:S02]  /*1f20*/  SHF.R.S32.HI R21, RZ, 0x1f, R20 ;  /* 0x0000001fff157819 */ /* 0x000fe40000011414 */
[----:B------:R-:W-:Y:S02]  /*1f30*/  SEL R29, RZ, 0x1980, !P0 ;  /* 0x00001980ff1d7807 */ /* 0x000fe40004000000 */
[----:B------:R-:W-:-:S04]  /*1f40*/  LEA R6, P2, R3, R6, 0x3 ;  /* 0x0000000603067211 */ /* 0x000fc800078418ff */
[----:B------:R-:W-:Y:S02]  /*1f50*/  LEA.HI.X R7, R3, R7, RZ, 0x3, P2 ;  /* 0x0000000703077211 */ /* 0x000fe400010f1cff */
[----:B0-----:R-:W-:-:S04]  /*1f60*/  IADD3 R20, P0, P1, R14, R29, R20 ;  /* 0x0000001d0e147210 */ /* 0x001fc8000791e014 */
[----:B------:R-:W-:-:S05]  /*1f70*/  IADD3.X R21, PT, PT, R15, RZ, R21, P0, P1 ;  /* 0x000000ff0f157210 */ /* 0x000fca00007e2415 */
[----:B------:R0:W-:Y:S04]  /*1f80*/  STG.E.64 desc[UR6][R6.64], R20 ;  /* 0x0000001406007986 */ /* 0x0001e8000c101b06 */
.L_x_23:
[----:B------:R-:W-:Y:S05]  /*1f90*/  WARPSYNC.ALL ;  /* 0x0000000000007948 */ /* 0x000fea0003800000 */
[----:B------:R-:W-:Y:S01]  /*1fa0*/  BAR.SYNC.DEFER_BLOCKING 0x0 ;  /* 0x0000000000007b1d */ /* 0x000fe20000010000 */
[----:B------:R-:W-:Y:S02]  /*1fb0*/  ISETP.GT.AND P0, PT, R25, -0x1, PT ;  /* 0xffffffff1900780c */ /* 0x000fe40003f04270 */
[----:B------:R-:W-:Y:S02]  /*1fc0*/  ISETP.GT.AND P1, PT, R17, -0x1, PT ;  /* 0xffffffff1100780c */ /* 0x000fe40003f24270 */
[----:B------:R-:W-:-:S02]  /*1fd0*/  SEL R4, R16, 0x80000000, P0 ;  /* 0x8000000010047807 */ /* 0x000fc40000000000 */
[----:B------:R-:W-:Y:S02]  /*1fe0*/  ISETP.GT.AND P0, PT, R39, -0x1, PT ;  /* 0xffffffff2700780c */ /* 0x000fe40003f04270 */
[----:B------:R-:W-:Y:S02]  /*1ff0*/  ISETP.GT.AND P2, PT, R41, -0x1, PT ;  /* 0xffffffff2900780c */ /* 0x000fe40003f44270 */
[----:B------:R-:W-:Y:S02]  /*2000*/  ISETP.GT.AND P3, PT, R36, -0x1, PT ;  /* 0xffffffff2400780c */ /* 0x000fe40003f64270 */
[----:B------:R-:W-:Y:S02]  /*2010*/  LOP3.LUT R25, R4, R25, RZ, 0x3c, !PT ;  /* 0x0000001904197212 */ /* 0x000fe400078e3cff */
[----:B------:R-:W-:Y:S02]  /*2020*/  SEL R4, R16, 0x80000000, P0 ;  /* 0x8000000010047807 */ /* 0x000fe40000000000 */
[----:B------:R-:W-:-:S02]  /*2030*/  ISETP.GT.AND P0, PT, R35, R0, PT ;  /* 0x000000002300720c */ /* 0x000fc40003f04270 */
[C---:B0-----:R-:W-:Y:S02]  /*2040*/  SEL R6, R16.reuse, 0x80000000, P1 ;  /* 0x8000000010067807 */ /* 0x041fe40000800000 */
[C---:B------:R-:W-:Y:S02]  /*2050*/  SEL R10, R16.reuse, 0x80000000, P2 ;  /* 0x80000000100a7807 */ /* 0x040fe40001000000 */
[----:B------:R-:W-:Y:S01]  /*2060*/  SEL R7, R16, 0x80000000, P3 ;  /* 0x8000000010077807 */ /* 0x000fe20001800000 */
[----:B------:R0:W2:Y:S01]  /*2070*/  LDS.64 R2, [R23+0x6600] ;  /* 0x0066000017027984 */ /* 0x0000a20000000a00 */
[----:B------:R-:W-:Y:S02]  /*2080*/  ISETP.GT.AND P1, PT, R34, -0x1, PT ;  /* 0xffffffff2200780c */ /* 0x000fe40003f24270 */
[----:B------:R-:W-:Y:S02]  /*2090*/  ISETP.GT.AND P2, PT, R37, -0x1, PT ;  /* 0xffffffff2500780c */ /* 0x000fe40003f44270 */
[----:B------:R-:W-:-:S02]  /*20a0*/  ISETP.GT.AND P3, PT, R32, -0x1, PT ;  /* 0xffffffff2000780c */ /* 0x000fc40003f64270 */
[----:B------:R-:W-:Y:S02]  /*20b0*/  LOP3.LUT R21, R6, R17, RZ, 0x3c, !PT ;  /* 0x0000001106157212 */ /* 0x000fe400078e3cff */
[----:B------:R-:W-:Y:S02]  /*20c0*/  LOP3.LUT R29, R7, R36, RZ, 0x3c, !PT ;  /* 0x00000024071d7212 */ /* 0x000fe400078e3cff */
[C---:B------:R-:W-:Y:S02]  /*20d0*/  SEL R7, R16.reuse, 0x80000000, P1 ;  /* 0x8000000010077807 */ /* 0x040fe40000800000 */
[C---:B------:R-:W-:Y:S02]  /*20e0*/  SEL R6, R16.reuse, 0x80000000, P2 ;  /* 0x8000000010067807 */ /* 0x040fe40001000000 */
[----:B------:R-:W-:Y:S02]  /*20f0*/  SEL R15, R16, 0x80000000, P3 ;  /* 0x80000000100f7807 */ /* 0x000fe40001800000 */
[----:B------:R-:W-:-:S02]  /*2100*/  ISETP.GT.AND P1, PT, R33, -0x1, PT ;  /* 0xffffffff2100780c */ /* 0x000fc40003f24270 */
[----:B------:R-:W-:Y:S02]  /*2110*/  ISETP.GT.AND P2, PT, R30, -0x1, PT ;  /* 0xffffffff1e00780c */ /* 0x000fe40003f44270 */
[----:B------:R-:W-:Y:S02]  /*2120*/  ISETP.GT.AND P3, PT, R31, -0x1, PT ;  /* 0xffffffff1f00780c */ /* 0x000fe40003f64270 */
[----:B------:R-:W-:Y:S02]  /*2130*/  ISETP.GT.AND P4, PT, R28, -0x1, PT ;  /* 0xffffffff1c00780c */ /* 0x000fe40003f84270 */
[----:B------:R-:W-:Y:S02]  /*2140*/  LOP3.LUT R39, R4, R39, RZ, 0x3c, !PT ;  /* 0x0000002704277212 */ /* 0x000fe400078e3cff */
[----:B0-----:R-:W-:Y:S02]  /*2150*/  LOP3.LUT R23, R7, R34, RZ, 0x3c, !PT ;  /* 0x0000002207177212 */ /* 0x001fe400078e3cff */
[----:B------:R-:W-:-:S02]  /*2160*/  LOP3.LUT R37, R6, R37, RZ, 0x3c, !PT ;  /* 0x0000002506257212 */ /* 0x000fc400078e3cff */
[----:B------:R-:W-:Y:S02]  /*2170*/  LOP3.LUT R45, R15, R32, RZ, 0x3c, !PT ;  /* 0x000000200f2d7212 */ /* 0x000fe400078e3cff */
[C---:B------:R-:W-:Y:S02]  /*2180*/  SEL R4, R16.reuse, 0x80000000, P1 ;  /* 0x8000000010047807 */ /* 0x040fe40000800000 */
[C---:B------:R-:W-:Y:S02]  /*2190*/  SEL R7, R16.reuse, 0x80000000, P2 ;  /* 0x8000000010077807 */ /* 0x040fe40001000000 */
[C---:B------:R-:W-:Y:S02]  /*21a0*/  SEL R6, R16.reuse, 0x80000000, P3 ;  /* 0x8000000010067807 */ /* 0x040fe40001800000 */
[----:B------:R-:W-:Y:S02]  /*21b0*/  SEL R15, R16, 0x80000000, P4 ;  /* 0x80000000100f7807 */ /* 0x000fe40002000000 */
[----:B------:R-:W-:-:S02]  /*21c0*/  LOP3.LUT R41, R10, R41, RZ, 0x3c, !PT ;  /* 0x000000290a297212 */ /* 0x000fc400078e3cff */
[----:B------:R-:W-:Y:S02]  /*21d0*/  LOP3.LUT R33, R4, R33, RZ, 0x3c, !PT ;  /* 0x0000002104217212 */ /* 0x000fe400078e3cff */
[----:B------:R-:W-:Y:S02]  /*21e0*/  LOP3.LUT R35, R7, R30, RZ, 0x3c, !PT ;  /* 0x0000001e07237212 */ /* 0x000fe400078e3cff */
[----:B------:R-:W-:Y:S02]  /*21f0*/  LOP3.LUT R31, R6, R31, RZ, 0x3c, !PT ;  /* 0x0000001f061f7212 */ /* 0x000fe400078e3cff */
[----:B------:R-:W-:Y:S01]  /*2200*/  LOP3.LUT R47, R15, R28, RZ, 0x3c, !PT ;  /* 0x0000001c0f2f7212 */ /* 0x000fe200078e3cff */
[----:B--2---:R-:W-:Y:S06]  /*2210*/  @P0 BRA `(.L_x_24) ;  /* 0x00000000005c0947 */ /* 0x004fec0003800000 */
[----:B------:R-:W0:Y:S01]  /*2220*/  LDCU.64 UR4, c[0x0][0x3a0] ;  /* 0x00007400ff0477ac */ /* 0x000e220008000a00 */
[----:B------:R-:W-:-:S05]  /*2230*/  IADD3 R4, P1, PT, R11, R2, RZ ;  /* 0x000000020b047210 */ /* 0x000fca0007f3e0ff */
[----:B------:R-:W-:Y:S01]  /*2240*/  IMAD.X R7, RZ, RZ, R3, P1 ;  /* 0x000000ffff077224 */ /* 0x000fe200008e0603 */
[----:B0-----:R-:W-:-:S04]  /*2250*/  LEA R2, P1, R4, UR4, 0x2 ;  /* 0x0000000404027c11 */ /* 0x001fc8000f8210ff */
[----:B------:R-:W-:-:S05]  /*2260*/  LEA.HI.X R3, R4, UR5, R7, 0x2, P1 ;  /* 0x0000000504037c11 */ /* 0x000fca00088f1407 */
[----:B------:R0:W-:Y:S04]  /*2270*/  STG.E desc[UR6][R2.64], R13 ;  /* 0x0000000d02007986 */ /* 0x0001e8000c101906 */
        /* <DEDUP_REMOVED lines=15> */
[----:B------:R0:W-:Y:S01]  /*2370*/  STG.E desc[UR6][R2.64+0x800], R47 ;  /* 0x0008002f02007986 */ /* 0x0001e2000c101906 */
[----:B------:R-:W-:Y:S05]  /*2380*/  BRA `(.L_x_25) ;  /* 0x0000000000e07947 */ /* 0x000fea0003800000 */
.L_x_24:
[----:B------:R-:W0:Y:S01]  /*2390*/  LDCU.64 UR4, c[0x0][0x3a0] ;  /* 0x00007400ff0477ac */ /* 0x000e220008000a00 */
[----:B------:R-:W-:Y:S01]  /*23a0*/  IMAD R6, R5, -0x1980, R0 ;  /* 0xffffe68005067824 */ /* 0x000fe200078e0200 */
[C---:B------:R-:W-:Y:S01]  /*23b0*/  IADD3 R4, P1, PT, R11.reuse, R2, RZ ;  /* 0x000000020b047210 */ /* 0x040fe20007f3e0ff */
[C---:B------:R-:W-:Y:S02]  /*23c0*/  VIADD R15, R11.reuse, 0x20 ;  /* 0x000000200b0f7836 */ /* 0x040fe40000000000 */
[C---:B------:R-:W-:Y:S01]  /*23d0*/  VIADD R17, R11.reuse, 0x40 ;  /* 0x000000400b117836 */ /* 0x040fe20000000000 */
[-C--:B------:R-:W-:Y:S01]  /*23e0*/  ISETP.GE.AND P5, PT, R11, R6.reuse, PT ;  /* 0x000000060b00720c */ /* 0x080fe20003fa6270 */
[----:B------:R-:W-:Y:S01]  /*23f0*/  IMAD.X R7, RZ, RZ, R3, P1 ;  /* 0x000000ffff077224 */ /* 0x000fe200008e0603 */
[-C--:B------:R-:W-:Y:S01]  /*2400*/  ISETP.GE.AND P4, PT, R15, R6.reuse, PT ;  /* 0x000000060f00720c */ /* 0x080fe20003f86270 */
[----:B------:R-:W-:Y:S01]  /*2410*/  VIADD R15, R11, 0x60 ;  /* 0x000000600b0f7836 */ /* 0x000fe20000000000 */
[----:B------:R-:W-:Y:S01]  /*2420*/  ISETP.GE.AND P3, PT, R17, R6, PT ;  /* 0x000000061100720c */ /* 0x000fe20003f66270 */
[----:B------:R-:W-:-:S02]  /*2430*/  VIADD R17, R11, 0x80 ;  /* 0x000000800b117836 */ /* 0x000fc40000000000 */
[----:B-1----:R-:W-:Y:S01]  /*2440*/  VIADD R19, R11, 0xa0 ;  /* 0x000000a00b137836 */ /* 0x002fe20000000000 */
[-C--:B------:R-:W-:Y:S01]  /*2450*/  ISETP.GE.AND P2, PT, R15, R6.reuse, PT ;  /* 0x000000060f00720c */ /* 0x080fe20003f46270 */
[----:B------:R-:W-:Y:S01]  /*2460*/  VIADD R15, R11, 0xc0 ;  /* 0x000000c00b0f7836 */ /* 0x000fe20000000000 */
[C---:B0-----:R-:W-:Y:S02]  /*2470*/  LEA R2, P1, R4.reuse, UR4, 0x2 ;  /* 0x0000000404027c11 */ /* 0x041fe4000f8210ff */
[-C--:B------:R-:W-:Y:S02]  /*2480*/  ISETP.GE.AND P6, PT, R19, R6.reuse, PT ;  /* 0x000000061300720c */ /* 0x080fe40003fc6270 */
[----:B------:R-:W-:Y:S02]  /*2490*/  LEA.HI.X R3, R4, UR5, R7, 0x2, P1 ;  /* 0x0000000504037c11 */ /* 0x000fe400088f1407 */
[----:B------:R-:W-:Y:S01]  /*24a0*/  ISETP.GE.AND P1, PT, R17, R6, PT ;  /* 0x000000061100720c */ /* 0x000fe20003f26270 */
[----:B------:R-:W-:-:S02]  /*24b0*/  VIADD R17, R11, 0xe0 ;  /* 0x000000e00b117836 */ /* 0x000fc40000000000 */
[----:B------:R0:W-:Y:S01]  /*24c0*/  @!P5 STG.E desc[UR6][R2.64], R13 ;  /* 0x0000000d0200d986 */ /* 0x0001e2000c101906 */
[-C--:B------:R-:W-:Y:S01]  /*24d0*/  ISETP.GE.AND P5, PT, R15, R6.reuse, PT ;  /* 0x000000060f00720c */ /* 0x080fe20003fa6270 */
[----:B------:R-:W-:Y:S02]  /*24e0*/  VIADD R15, R11, 0x100 ;  /* 0x000001000b0f7836 */ /* 0x000fe40000000000 */
[----:B------:R1:W-:Y:S03]  /*24f0*/  @!P3 STG.E desc[UR6][R2.64+0x100], R43 ;  /* 0x0001002b0200b986 */ /* 0x0003e6000c101906 */
[-C--:B------:R-:W-:Y:S01]  /*2500*/  ISETP.GE.AND P3, PT, R15, R6.reuse, PT ;  /* 0x000000060f00720c */ /* 0x080fe20003f66270 */
[----:B------:R-:W-:Y:S01]  /*2510*/  VIADD R15, R11, 0x140 ;  /* 0x000001400b0f7836 */ /* 0x000fe20000000000 */
[----:B------:R1:W-:Y:S01]  /*2520*/  @!P4 STG.E desc[UR6][R2.64+0x80], R12 ;  /* 0x0000800c0200c986 */ /* 0x0003e2000c101906 */
[----:B------:R-:W-:Y:S01]  /*2530*/  ISETP.GE.AND P4, PT, R17, R6, PT ;  /* 0x000000061100720c */ /* 0x000fe20003f86270 */
[----:B------:R-:W-:-:S02]  /*2540*/  VIADD R17, R11, 0x120 ;  /* 0x000001200b117836 */ /* 0x000fc40000000000 */
[----:B------:R1:W-:Y:S01]  /*2550*/  @!P1 STG.E desc[UR6][R2.64+0x200], R27 ;  /* 0x0002001b02009986 */ /* 0x0003e2000c101906 */
[-C--:B------:R-:W-:Y:S01]  /*2560*/  ISETP.GE.AND P1, PT, R15, R6.reuse, PT ;  /* 0x000000060f00720c */ /* 0x080fe20003f26270 */
[C---:B0-----:R-:W-:Y:S02]  /*2570*/  VIADD R13, R11.reuse, 0x160 ;  /* 0x000001600b0d7836 */ /* 0x041fe40000000000 */
[----:B------:R-:W-:Y:S01]  /*2580*/  VIADD R15, R11, 0x180 ;  /* 0x000001800b0f7836 */ /* 0x000fe20000000000 */
[----:B------:R1:W-:Y:S01]  /*2590*/  @!P2 STG.E desc[UR6][R2.64+0x180], R24 ;  /* 0x000180180200a986 */ /* 0x0003e2000c101906 */
[----:B------:R-:W-:-:S03]  /*25a0*/  ISETP.GE.AND P2, PT, R17, R6, PT ;  /* 0x000000061100720c */ /* 0x000fc60003f46270 */
[----:B------:R1:W-:Y:S01]  /*25b0*/  @!P6 STG.E desc[UR6][R2.64+0x280], R25 ;  /* 0x000280190200e986 */ /* 0x0003e2000c101906 */
[-C--:B------:R-:W-:Y:S01]  /*25c0*/  ISETP.GE.AND P6, PT, R13, R6.reuse, PT ;  /* 0x000000060d00720c */ /* 0x080fe20003fc6270 */
[----:B------:R-:W-:Y:S02]  /*25d0*/  VIADD R13, R11, 0x1a0 ;  /* 0x000001a00b0d7836 */ /* 0x000fe40000000000 */
[----:B------:R1:W-:Y:S01]  /*25e0*/  @!P5 STG.E desc[UR6][R2.64+0x300], R21 ;  /* 0x000300150200d986 */ /* 0x0003e2000c101906 */
[-C--:B------:R-:W-:Y:S01]  /*25f0*/  ISETP.GE.AND P5, PT, R15, R6.reuse, PT ;  /* 0x000000060f00720c */ /* 0x080fe20003fa6270 */
[----:B------:R-:W-:Y:S02]  /*2600*/  VIADD R15, R11, 0x1c0 ;  /* 0x000001c00b0f7836 */ /* 0x000fe40000000000 */
[----:B------:R1:W-:Y:S01]  /*2610*/  @!P4 STG.E desc[UR6][R2.64+0x380], R41 ;  /* 0x000380290200c986 */ /* 0x0003e2000c101906 */
[----:B------:R-:W-:Y:S01]  /*2620*/  ISETP.GE.AND P4, PT, R13, R6, PT ;  /* 0x000000060d00720c */ /* 0x000fe20003f86270 */
[----:B------:R-:W-:-:S02]  /*2630*/  VIADD R13, R11, 0x1e0 ;  /* 0x000001e00b0d7836 */ /* 0x000fc40000000000 */
[----:B------:R1:W-:Y:S01]  /*2640*/  @!P3 STG.E desc[UR6][R2.64+0x400], R29 ;  /* 0x0004001d0200b986 */ /* 0x0003e2000c101906 */
[-C--:B------:R-:W-:Y:S01]  /*2650*/  ISETP.GE.AND P3, PT, R15, R6.reuse, PT ;  /* 0x000000060f00720c */ /* 0x080fe20003f66270 */
[----:B------:R-:W-:Y:S02]  /*2660*/  VIADD R15, R11, 0x200 ;  /* 0x000002000b0f7836 */ /* 0x000fe40000000000 */
[----:B------:R1:W-:Y:S01]  /*2670*/  @!P2 STG.E desc[UR6][R2.64+0x480], R39 ;  /* 0x000480270200a986 */ /* 0x0003e2000c101906 */
[----:B------:R-:W-:-:S03]  /*2680*/  ISETP.GE.AND P2, PT, R13, R6, PT ;  /* 0x000000060d00720c */ /* 0x000fc60003f46270 */
[----:B------:R1:W-:Y:S01]  /*2690*/  @!P1 STG.E desc[UR6][R2.64+0x500], R23 ;  /* 0x0005001702009986 */ /* 0x0003e2000c101906 */
[----:B------:R-:W-:-:S03]  /*26a0*/  ISETP.GE.AND P1, PT, R15, R6, PT ;  /* 0x000000060f00720c */ /* 0x000fc60003f26270 */
[----:B------:R1:W-:Y:S04]  /*26b0*/  @!P6 STG.E desc[UR6][R2.64+0x580], R37 ;  /* 0x000580250200e986 */ /* 0x0003e8000c101906 */
[----:B------:R1:W-:Y:S04]  /*26c0*/  @!P5 STG.E desc[UR6][R2.64+0x600], R45 ;  /* 0x0006002d0200d986 */ /* 0x0003e8000c101906 */
[----:B------:R1:W-:Y:S04]  /*26d0*/  @!P4 STG.E desc[UR6][R2.64+0x680], R33 ;  /* 0x000680210200c986 */ /* 0x0003e8000c101906 */
[----:B------:R1:W-:Y:S04]  /*26e0*/  @!P3 STG.E desc[UR6][R2.64+0x700], R35 ;  /* 0x000700230200b986 */ /* 0x0003e8000c101906 */
[----:B------:R1:W-:Y:S04]  /*26f0*/  @!P2 STG.E desc[UR6][R2.64+0x780], R31 ;  /* 0x0007801f0200a986 */ /* 0x0003e8000c101906 */
[----:B------:R1:W-:Y:S02]  /*2700*/  @!P1 STG.E desc[UR6][R2.64+0x800], R47 ;  /* 0x0008002f02009986 */ /* 0x0003e4000c101906 */
.L_x_25:
[----:B------:R-:W-:Y:S05]  /*2710*/  @P0 BRA `(.L_x_26) ;  /* 0x0000000000480947 */ /* 0x000fea0003800000 */
[----:B0-----:R0:W5:Y:S04]  /*2720*/  LDG.E R13, desc[UR6][R8.64] ;  /* 0x00000006080d7981 */ /* 0x001168000c1e1900 */
[----:B------:R0:W5:Y:S04]  /*2730*/  LDG.E R15, desc[UR6][R8.64+0x80] ;  /* 0x00008006080f7981 */ /* 0x000168000c1e1900 */
[----:B------:R0:W5:Y:S04]  /*2740*/  LDG.E R17, desc[UR6][R8.64+0x100] ;  /* 0x0001000608117981 */ /* 0x000168000c1e1900 */
[----:B-1----:R0:W5:Y:S04]  /*2750*/  LDG.E R19, desc[UR6][R8.64+0x180] ;  /* 0x0001800608137981 */ /* 0x002168000c1e1900 */
        /* <DEDUP_REMOVED lines=14> */
.L_x_26:
[----:B------:R-:W-:Y:S02]  /*2840*/  IMAD.IADD R18, R0, 0x1, -R18 ;  /* 0x0000000100127824 */ /* 0x000fe400078e0a12 */
[C---:B01----:R-:W-:Y:S02]  /*2850*/  VIADD R3, R11.reuse, 0x20 ;  /* 0x000000200b037836 */ /* 0x043fe40000000000 */
[C---:B------:R-:W-:Y:S01]  /*2860*/  VIADD R47, R11.reuse, 0x40 ;  /* 0x000000400b2f7836 */ /* 0x040fe20000000000 */
[CC--:B------:R-:W-:Y:S01]  /*2870*/  ISETP.GE.AND P5, PT, R11.reuse, R18.reuse, PT ;  /* 0x000000120b00720c */ /* 0x0c0fe20003fa6270 */
[----:B------:R-:W-:Y:S01]  /*2880*/  VIADD R49, R11, 0x80 ;  /* 0x000000800b317836 */ /* 0x000fe20000000000 */
[-C--:B------:R-:W-:Y:S01]  /*2890*/  ISETP.GE.AND P4, PT, R3, R18.reuse, PT ;  /* 0x000000120300720c */ /* 0x080fe20003f86270 */
[----:B------:R-:W-:Y:S01]  /*28a0*/  VIADD R3, R11, 0x60 ;  /* 0x000000600b037836 */ /* 0x000fe20000000000 */
[-C--:B------:R-:W-:Y:S01]  /*28b0*/  ISETP.GE.AND P3, PT, R47, R18.reuse, PT ;  /* 0x000000122f00720c */ /* 0x080fe20003f66270 */
[----:B------:R-:W-:Y:S01]  /*28c0*/  VIADD R47, R11, 0xa0 ;  /* 0x000000a00b2f7836 */ /* 0x000fe20000000000 */
[----:B------:R-:W-:-:S02]  /*28d0*/  ISETP.GE.AND P1, PT, R49, R18, PT ;  /* 0x000000123100720c */ /* 0x000fc40003f26270 */
[-C--:B------:R-:W-:Y:S01]  /*28e0*/  ISETP.GE.AND P2, PT, R3, R18.reuse, PT ;  /* 0x000000120300720c */ /* 0x080fe20003f46270 */
[----:B------:R-:W-:Y:S01]  /*28f0*/  VIADD R3, R11, 0xc0 ;  /* 0x000000c00b037836 */ /* 0x000fe20000000000 */
[-C--:B------:R-:W-:Y:S01]  /*2900*/  ISETP.GE.AND P6, PT, R47, R18.reuse, PT ;  /* 0x000000122f00720c */ /* 0x080fe20003fc6270 */
[----:B------:R-:W-:Y:S02]  /*2910*/  VIADD R47, R11, 0xe0 ;  /* 0x000000e00b2f7836 */ /* 0x000fe40000000000 */
[----:B------:R1:W5:Y:S01]  /*2920*/  @!P5 LDG.E R13, desc[UR6][R8.64] ;  /* 0x00000006080dd981 */ /* 0x000362000c1e1900 */
[-C--:B------:R-:W-:Y:S01]  /*2930*/  ISETP.GE.AND P5, PT, R3, R18.reuse, PT ;  /* 0x000000120300720c */ /* 0x080fe20003fa6270 */
[----:B------:R-:W-:Y:S02]  /*2940*/  VIADD R3, R11, 0x100 ;  /* 0x000001000b037836 */ /* 0x000fe40000000000 */
[----:B------:R1:W5:Y:S01]  /*2950*/  @!P4 LDG.E R15, desc[UR6][R8.64+0x80] ;  /* 0x00008006080fc981 */ /* 0x000362000c1e1900 */
[----:B------:R-:W-:Y:S01]  /*2960*/  ISETP.GE.AND P4, PT, R47, R18, PT ;  /* 0x000000122f00720c */ /* 0x000fe20003f86270 */
[----:B------:R-:W-:-:S02]  /*2970*/  VIADD R47, R11, 0x120 ;  /* 0x000001200b2f7836 */ /* 0x000fc40000000000 */
[----:B------:R1:W5:Y:S01]  /*2980*/  @!P3 LDG.E R17, desc[UR6][R8.64+0x100] ;  /* 0x000100060811b981 */ /* 0x000362000c1e1900 */
        /* <DEDUP_REMOVED lines=21> */
[----:B------:R-:W-:-:S03]  /*2ae0*/  ISETP.GE.AND P2, PT, R47, R18, PT ;  /* 0x000000122f00720c */ /* 0x000fc60003f46270 */
[----:B------:R1:W5:Y:S01]  /*2af0*/  @!P1 LDG.E R33, desc[UR6][R8.64+0x500] ;  /* 0x0005000608219981 */ /* 0x000362000c1e1900 */
[----:B------:R-:W-:-:S03]  /*2b00*/  ISETP.GE.AND P1, PT, R3, R18, PT ;  /* 0x000000120300720c */ /* 0x000fc60003f26270 */
[----:B------:R1:W5:Y:S04]  /*2b10*/  @!P6 LDG.E R35, desc[UR6][R8.64+0x580] ;  /* 0x000580060823e981 */ /* 0x000368000c1e1900 */
[----:B------:R1:W5:Y:S04]  /*2b20*/  @!P5 LDG.E R37, desc[UR6][R8.64+0x600] ;  /* 0x000600060825d981 */ /* 0x000368000c1e1900 */
[----:B------:R1:W5:Y:S04]  /*2b30*/  @!P4 LDG.E R39, desc[UR6][R8.64+0x680] ;  /* 0x000680060827c981 */ /* 0x000368000c1e1900 */
[----:B------:R1:W5:Y:S04]  /*2b40*/  @!P3 LDG.E R41, desc[UR6][R8.64+0x700] ;  /* 0x000700060829b981 */ /* 0x000368000c1e1900 */
[----:B------:R1:W5:Y:S04]  /*2b50*/  @!P2 LDG.E R43, desc[UR6][R8.64+0x780] ;  /* 0x00078006082ba981 */ /* 0x000368000c1e1900 */
[----:B------:R1:W5:Y:S02]  /*2b60*/  @!P1 LDG.E R45, desc[UR6][R8.64+0x800] ;  /* 0x00080006082d9981 */ /* 0x000364000c1e1900 */
.L_x_27:
[----:B------:R-:W-:Y:S05]  /*2b70*/  @P0 BRA `(.L_x_28) ;  /* 0x0000000000540947 */ /* 0x000fea0003800000 */
[----:B------:R-:W2:Y:S02]  /*2b80*/  LDCU.64 UR4, c[0x0][0x3b0] ;  /* 0x00007600ff0477ac */ /* 0x000ea40008000a00 */
[----:B--2---:R-:W-:-:S04]  /*2b90*/  LEA R2, P0, R4, UR4, 0x2 ;  /* 0x0000000404027c11 */ /* 0x004fc8000f8010ff */
[----:B------:R-:W-:-:S05]  /*2ba0*/  LEA.HI.X R3, R4, UR5, R7, 0x2, P0 ;  /* 0x0000000504037c11 */ /* 0x000fca00080f1407 */
[----:B-----5:R-:W-:Y:S04]  /*2bb0*/  STG.E desc[UR6][R2.64], R13 ;  /* 0x0000000d02007986 */ /* 0x020fe8000c101906 */
[----:B------:R-:W-:Y:S04]  /*2bc0*/  STG.E desc[UR6][R2.64+0x80], R15 ;  /* 0x0000800f02007986 */ /* 0x000fe8000c101906 */
        /* <DEDUP_REMOVED lines=14> */
[----:B------:R-:W-:Y:S01]  /*2cb0*/  STG.E desc[UR6][R2.64+0x800], R45 ;  /* 0x0008002d02007986 */ /* 0x000fe2000c101906 */
[----:B------:R-:W-:Y:S05]  /*2cc0*/  EXIT ;  /* 0x000000000000794d */ /* 0x000fea0003800000 */
.L_x_28:
[----:B------:R-:W2:Y:S01]  /*2cd0*/  LDCU.64 UR4, c[0x0][0x3b0] ;  /* 0x00007600ff0477ac */ /* 0x000ea20008000a00 */
[----:B------:R-:W-:Y:S02]  /*2ce0*/  IMAD R0, R5, -0x1980, R0 ;  /* 0xffffe68005007824 */ /* 0x000fe400078e0200 */
[C---:B------:R-:W-:Y:S02]  /*2cf0*/  VIADD R5, R11.reuse, 0x40 ;  /* 0x000000400b057836 */ /* 0x040fe40000000000 */
[C---:B------:R-:W-:Y:S01]  /*2d00*/  VIADD R3, R11.reuse, 0x20 ;  /* 0x000000200b037836 */ /* 0x040fe20000000000 */
[CC--:B------:R-:W-:Y:S01]  /*2d10*/  ISETP.GE.AND P3, PT, R11.reuse, R0.reuse, PT ;  /* 0x000000000b00720c */ /* 0x0c0fe20003f66270 */
[----:B01----:R-:W-:Y:S01]  /*2d20*/  VIADD R9, R11, 0x60 ;  /* 0x000000600b097836 */ /* 0x003fe20000000000 */
[-C--:B------:R-:W-:Y:S01]  /*2d30*/  ISETP.GE.AND P1, PT, R5, R0.reuse, PT ;  /* 0x000000000500720c */ /* 0x080fe20003f26270 */
[----:B------:R-:W-:Y:S01]  /*2d40*/  VIADD R5, R11, 0x80 ;  /* 0x000000800b057836 */ /* 0x000fe20000000000 */
[-C--:B------:R-:W-:Y:S01]  /*2d50*/  ISETP.GE.AND P2, PT, R3, R0.reuse, PT ;  /* 0x000000000300720c */ /* 0x080fe20003f46270 */
[----:B------:R-:W-:Y:S01]  /*2d60*/  VIADD R47, R11, 0xc0 ;  /* 0x000000c00b2f7836 */ /* 0x000fe20000000000 */
[-C--:B------:R-:W-:Y:S01]  /*2d70*/  ISETP.GE.AND P0, PT, R9, R0.reuse, PT ;  /* 0x000000000900720c */ /* 0x080fe20003f06270 */
[----:B------:R-:W-:Y:S01]  /*2d80*/  VIADD R9, R11, 0xa0 ;  /* 0x000000a00b097836 */ /* 0x000fe20000000000 */
[----:B------:R-:W-:Y:S01]  /*2d90*/  ISETP.GE.AND P6, PT, R5, R0, PT ;  /* 0x000000000500720c */ /* 0x000fe20003fc6270 */
[----:B------:R-:W-:Y:S01]  /*2da0*/  VIADD R5, R11, 0xe0 ;  /* 0x000000e00b057836 */ /* 0x000fe20000000000 */
[----:B--2---:R-:W-:-:S02]  /*2db0*/  LEA R2, P4, R4, UR4, 0x2 ;  /* 0x0000000404027c11 */ /* 0x004fc4000f8810ff */
[-C--:B------:R-:W-:Y:S02]  /*2dc0*/  ISETP.GE.AND P5, PT, R9, R0.reuse, PT ;  /* 0x000000000900720c */ /* 0x080fe40003fa6270 */
[----:B------:R-:W-:Y:S01]  /*2dd0*/  LEA.HI.X R3, R4, UR5, R7, 0x2, P4 ;  /* 0x0000000504037c11 */ /* 0x000fe2000a0f1407 */
[----:B------:R-:W-:Y:S01]  /*2de0*/  VIADD R7, R11, 0x100 ;  /* 0x000001000b077836 */ /* 0x000fe20000000000 */
[----:B------:R-:W-:-:S03]  /*2df0*/  ISETP.GE.AND P4, PT, R47, R0, PT ;  /* 0x000000002f00720c */ /* 0x000fc60003f86270 */
[----:B-----5:R0:W-:Y:S01]  /*2e00*/  @!P3 STG.E desc[UR6][R2.64], R13 ;  /* 0x0000000d0200b986 */ /* 0x0201e2000c101906 */
        /* <DEDUP_REMOVED lines=19> */
[C---:B------:R-:W-:Y:S02]  /*2f40*/  VIADD R5, R11.reuse, 0x1e0 ;  /* 0x000001e00b057836 */ /* 0x040fe40000000000 */
[----:B------:R-:W-:Y:S01]  /*2f50*/  VIADD R11, R11, 0x200 ;  /* 0x000002000b0b7836 */ /* 0x000fe20000000000 */
[----:B------:R0:W-:Y:S01]  /*2f60*/  @!P3 STG.E desc[UR6][R2.64+0x380], R27 ;  /* 0x0003801b0200b986 */ /* 0x0001e2000c101906 */
[----:B------:R-:W-:-:S03]  /*2f70*/  ISETP.GE.AND P3, PT, R7, R0, PT ;  /* 0x000000000700720c */ /* 0x000fc60003f66270 */
        /* <DEDUP_REMOVED lines=9> */
[----:B------:R0:W-:Y:S01]  /*3010*/  @!P2 STG.E desc[UR6][R2.64+0x780], R43 ;  /* 0x0007802b0200a986 */ /* 0x0001e2000c101906 */
[----:B------:R-:W-:Y:S05]  /*3020*/  @P1 EXIT ;  /* 0x000000000000194d */ /* 0x000fea0003800000 */
[----:B------:R-:W-:Y:S01]  /*3030*/  STG.E desc[UR6][R2.64+0x800], R45 ;  /* 0x0008002d02007986 */ /* 0x000fe2000c101906 */
[----:B------:R-:W-:Y:S05]  /*3040*/  EXIT ;  /* 0x000000000000794d */ /* 0x000fea0003800000 */
.L_x_14:
[----:B------:R-:W-:Y:S01]  /*3050*/  IMAD.MOV.U32 R2, RZ, RZ, RZ ;  /* 0x000000ffff027224 */ /* 0x000fe200078e00ff */
[C---:B------:R-:W-:Y:S01]  /*3060*/  ISETP.GT.U32.AND P0, PT, R3.reuse, 0x1f, PT ;  /* 0x0000001f0300780c */ /* 0x040fe20003f04070 */
[----:B------:R-:W-:Y:S05]  /*3070*/  WARPSYNC.ALL ;  /* 0x0000000000007948 */ /* 0x000fea0003800000 */
[----:B------:R-:W-:-:S04]  /*3080*/  IMAD.HI.U32 R6, R3, 0x15555556, R2 ;  /* 0x1555555603067827 */ /* 0x000fc800078e0002 */
[----:B------:R-:W-:-:S05]  /*3090*/  IMAD R35, R6, 0x4, R23 ;  /* 0x0000000406237824 */ /* 0x000fca00078e0217 */
[----:B------:R0:W-:Y:S01]  /*30a0*/  STS [R35+0x3410], R20 ;  /* 0x0034101423007388 */ /* 0x0001e20000000800 */
[----:B------:R-:W-:Y:S06]  /*30b0*/  BAR.SYNC.DEFER_BLOCKING 0x0 ;  /* 0x0000000000007b1d */ /* 0x000fec0000010000 */
[----:B------:R-:W-:Y:S05]  /*30c0*/  @P0 BRA `(.L_x_29) ;  /* 0x0000000000dc0947 */ /* 0x000fea0003800000 */
[----:B------:R-:W-:Y:S01]  /*30d0*/  IMAD R6, R3, 0x34, R23 ;  /* 0x0000003403067824 */ /* 0x000fe200078e0217 */
[----:B------:R-:W-:-:S04]  /*30e0*/  UMOV UR4, 0xffffffff ;  /* 0xffffffff00047882 */ /* 0x000fc80000000000 */
[----:B------:R-:W-:Y:S04]  /*30f0*/  LDS R55, [R6+0x3410] ;  /* 0x0034100006377984 */ /* 0x000fe80000000800 */
[----:B------:R-:W-:Y:S04]  /*3100*/  LDS R64, [R6+0x3414] ;  /* 0x0034140006407984 */ /* 0x000fe80000000800 */
[----:B------:R-:W1:Y:S04]  /*3110*/  LDS R53, [R6+0x3418] ;  /* 0x0034180006357984 */ /* 0x000e680000000800 */
[----:B------:R-:W-:Y:S04]  /*3120*/  LDS R62, [R6+0x341c] ;  /* 0x00341c00063e7984 */ /* 0x000fe80000000800 */
[----:B------:R-:W2:Y:S04]  /*3130*/  LDS R51, [R6+0x3420] ;  /* 0x0034200006337984 */ /* 0x000ea80000000800 */
[----:B------:R-:W-:Y:S04]  /*3140*/  LDS R60, [R6+0x3424] ;  /* 0x00342400063c7984 */ /* 0x000fe80000000800 */
[----:B------:R-:W3:Y:S04]  /*3150*/  LDS R49, [R6+0x3428] ;  /* 0x0034280006317984 */ /* 0x000ee80000000800 */
[----:B------:R-:W-:Y:S04]  /*3160*/  LDS R56, [R6+0x342c] ;  /* 0x00342c0006387984 */ /* 0x000fe80000000800 */
[----:B------:R-:W4:Y:S04]  /*3170*/  LDS R47, [R6+0x3430] ;  /* 0x00343000062f7984 */ /* 0x000f280000000800 */
[----:B------:R-:W-:Y:S04]  /*3180*/  LDS R50, [R6+0x3434] ;  /* 0x0034340006327984 */ /* 0x000fe80000000800 */
[----:B------:R-:W5:Y:S04]  /*3190*/  LDS R7, [R6+0x3438] ;  /* 0x0034380006077984 */ /* 0x000f680000000800 */
[----:B------:R-:W0:Y:S01]  /*31a0*/  LDS R57, [R6+0x343c] ;  /* 0x00343c0006397984 */ /* 0x000e220000000800 */
[----:B-1----:R-:W-:-:S04]  /*31b0*/  IADD3 R59, PT, PT, R53, R64, R55 ;  /* 0x00000040353b7210 */ /* 0x002fc80007ffe037 */
[----:B--2---:R-:W-:-:S04]  /*31c0*/  IADD3 R59, PT, PT, R51, R59, R62 ;  /* 0x0000003b333b7210 */ /* 0x004fc80007ffe03e */
[----:B---3--:R-:W-:-:S04]  /*31d0*/  IADD3 R59, PT, PT, R49, R59, R60 ;  /* 0x0000003b313b7210 */ /* 0x008fc80007ffe03c */
[----:B----4-:R-:W-:-:S04]  /*31e0*/  IADD3 R59, PT, PT, R47, R59, R56 ;  /* 0x0000003b2f3b7210 */ /* 0x010fc80007ffe038 */
[----:B-----5:R-:W-:-:S05]  /*31f0*/  IADD3 R66, PT, PT, R7, R59, R50 ;  /* 0x0000003b07427210 */ /* 0x020fca0007ffe032 */
[----:B0-----:R-:W-:Y:S01]  /*3200*/  IMAD.IADD R57, R57, 0x1, R66 ;  /* 0x0000000139397824 */ /* 0x001fe200078e0242 */
[----:B------:R-:W-:Y:S06]  /*3210*/  BRA.DIV UR4, `(.L_x_30) ;  /* 0x0000008204847947 */ /* 0x000fec000b800000 */
[----:B------:R-:W0:Y:S02]  /*3220*/  SHFL.UP P0, R66, R57, 0x1, RZ ;  /* 0x0420000039427989 */ /* 0x000e2400000000ff */
[----:B0-----:R-:W-:-:S05]  /*3230*/  @P0 IMAD.IADD R66, R57, 0x1, R66 ;  /* 0x0000000139420824 */ /* 0x001fca00078e0242 */
[----:B------:R-:W0:Y:S02]  /*3240*/  SHFL.UP P0, R59, R66, 0x2, RZ ;  /* 0x04400000423b7989 */ /* 0x000e2400000000ff */
[----:B0-----:R-:W-:-:S05]  /*3250*/  @P0 IMAD.IADD R59, R66, 0x1, R59 ;  /* 0x00000001423b0824 */ /* 0x001fca00078e023b */
[----:B------:R-:W0:Y:S02]  /*3260*/  SHFL.UP P0, R68, R59, 0x4, RZ ;  /* 0x048000003b447989 */ /* 0x000e2400000000ff */
[----:B0-----:R-:W-:-:S05]  /*3270*/  @P0 IMAD.IADD R68, R59, 0x1, R68 ;  /* 0x000000013b440824 */ /* 0x001fca00078e0244 */
[----:B------:R-:W0:Y:S02]  /*3280*/  SHFL.UP P0, R61, R68, 0x8, RZ ;  /* 0x05000000443d7989 */ /* 0x000e2400000000ff */
[----:B0-----:R-:W-:-:S05]  /*3290*/  @P0 IMAD.IADD R61, R68, 0x1, R61 ;  /* 0x00000001443d0824 */ /* 0x001fca00078e023d */
[----:B------:R0:W1:Y:S02]  /*32a0*/  SHFL.UP P0, R70, R61, 0x10, RZ ;  /* 0x060000003d467989 */ /* 0x00006400000000ff */
.L_x_120:
[----:B-1----:R-:W-:-:S04]  /*32b0*/  @P0 IMAD.IADD R70, R61, 0x1, R70 ;  /* 0x000000013d460824 */ /* 0x002fc800078e0246 */
[----:B------:R-:W-:-:S04]  /*32c0*/  IMAD.IADD R57, R70, 0x1, -R57 ;  /* 0x0000000146397824 */ /* 0x000fc800078e0a39 */
[----:B------:R-:W-:Y:S01]  /*32d0*/  IMAD.IADD R55, R55, 0x1, R57 ;  /* 0x0000000137377824 */ /* 0x000fe200078e0239 */
[----:B------:R1:W-:Y:S03]  /*32e0*/  STS [R6+0x3410], R57 ;  /* 0x0034103906007388 */ /* 0x0003e60000000800 */
        /* <DEDUP_REMOVED lines=19> */
[----:B------:R1:W-:Y:S04]  /*3420*/  STS [R6+0x3438], R50 ;  /* 0x0034383206007388 */ /* 0x0003e80000000800 */
[----:B------:R1:W-:Y:S02]  /*3430*/  STS [R6+0x343c], R7 ;  /* 0x00343c0706007388 */ /* 0x0003e40000000800 */
.L_x_29:
[----:B------:R-:W-:Y:S05]  /*3440*/  WARPSYNC.ALL ;  /* 0x0000000000007948 */ /* 0x000fea0003800000 */
[----:B------:R-:W-:Y:S01]  /*3450*/  BAR.SYNC.DEFER_BLOCKING 0x0 ;  /* 0x0000000000007b1d */ /* 0x000fe20000010000 */
[----:B------:R-:W-:-:S05]  /*3460*/  ISETP.NE.AND P0, PT, R58, RZ, PT ;  /* 0x000000ff3a00720c */ /* 0x000fca0003f05270 */
[----:B------:R-:W-:Y:S01]  /*3470*/  BSSY.RECONVERGENT B0, `(.L_x_31) ;  /* 0x0000027000007945 */ /* 0x000fe20003800200 */
[----:B0-----:R-:W0:Y:S07]  /*3480*/  LDS R35, [R35+0x3410] ;  /* 0x0034100023237984 */ /* 0x001e2e0000000800 */
[----:B------:R-:W-:Y:S05]  /*3490*/  @P0 BRA `(.L_x_32) ;  /* 0x0000000000900947 */ /* 0x000fea0003800000 */
[----:B-1----:R-:W0:Y:S04]  /*34a0*/  LDS R6, [R22] ;  /* 0x0000000016067984 */ /* 0x002e280000000800 */
        /* <DEDUP_REMOVED lines=8> */
[----:B------:R-:W5:Y:S04]  /*3530*/  LDS R72, [R22+0x2400] ;  /* 0x0024000016487984 */ /* 0x000f680000000800 */
[----:B------:R-:W5:Y:S01]  /*3540*/  LDS R74, [R22+0x2800] ;  /* 0x00280000164a7984 */ /* 0x000f620000000800 */
[----:B0-----:R-:W-:-:S03]  /*3550*/  IMAD.IADD R7, R35, 0x1, R6 ;  /* 0x0000000123077824 */ /* 0x001fc600078e0206 */
[----:B------:R-:W0:Y:S01]  /*3560*/  LDS R76, [R22+0x2c00] ;  /* 0x002c0000164c7984 */ /* 0x000e220000000800 */
[C---:B-1----:R-:W-:Y:S02]  /*3570*/  IMAD.IADD R47, R35.reuse, 0x1, R50 ;  /* 0x00000001232f7824 */ /* 0x042fe400078e0232 */
[C---:B--2---:R-:W-:Y:S01]  /*3580*/  IMAD.IADD R49, R35.reuse, 0x1, R56 ;  /* 0x0000000123317824 */ /* 0x044fe200078e0238 */
[----:B------:R1:W-:Y:S01]  /*3590*/  STS [R22], R7 ;  /* 0x0000000716007388 */ /* 0x0003e20000000800 */
        /* <DEDUP_REMOVED lines=8> */
[----:B-1----:R-:W-:-:S03]  /*3620*/  IMAD.IADD R7, R35, 0x1, R68 ;  /* 0x0000000123077824 */ /* 0x002fc600078e0244 */
[----:B------:R4:W-:Y:S01]  /*3630*/  STS [R22+0x1400], R55 ;  /* 0x0014003716007388 */ /* 0x0009e20000000800 */
[----:B--2---:R-:W-:-:S03]  /*3640*/  IMAD.IADD R47, R35, 0x1, R70 ;  /* 0x00000001232f7824 */ /* 0x004fc600078e0246 */
[----:B------:R4:W-:Y:S01]  /*3650*/  STS [R22+0x1800], R57 ;  /* 0x0018003916007388 */ /* 0x0009e20000000800 */
[----:B---3--:R-:W-:-:S03]  /*3660*/  IMAD.IADD R49, R35, 0x1, R72 ;  /* 0x0000000123317824 */ /* 0x008fc600078e0248 */
[----:B------:R4:W-:Y:S01]  /*3670*/  STS [R22+0x1c00], R7 ;  /* 0x001c000716007388 */ /* 0x0009e20000000800 */
[----:B------:R-:W-:-:S03]  /*3680*/  IMAD.IADD R59, R35, 0x1, R74 ;  /* 0x00000001233b7824 */ /* 0x000fc600078e024a */
[----:B------:R4:W-:Y:S01]  /*3690*/  STS [R22+0x2000], R47 ;  /* 0x0020002f16007388 */ /* 0x0009e20000000800 */
[----:B0-----:R-:W-:-:S03]  /*36a0*/  IMAD.IADD R61, R35, 0x1, R76 ;  /* 0x00000001233d7824 */ /* 0x001fc600078e024c */
[----:B------:R4:W-:Y:S04]  /*36b0*/  STS [R22+0x2400], R49 ;  /* 0x0024003116007388 */ /* 0x0009e80000000800 */
[----:B------:R4:W-:Y:S04]  /*36c0*/  STS [R22+0x2800], R59 ;  /* 0x0028003b16007388 */ /* 0x0009e80000000800 */
[----:B------:R4:W-:Y:S02]  /*36d0*/  STS [R22+0x2c00], R61 ;  /* 0x002c003d16007388 */ /* 0x0009e40000000800 */
.L_x_32:
[----:B------:R-:W-:Y:S05]  /*36e0*/  BSYNC.RECONVERGENT B0 ;  /* 0x0000000000007941 */ /* 0x000fea0003800200 */
.L_x_31:
[----:B------:R-:W-:Y:S01]  /*36f0*/  BAR.SYNC.DEFER_BLOCKING 0x0 ;  /* 0x0000000000007b1d */ /* 0x000fe20000010000 */
[----:B------:R-:W-:Y:S01]  /*3700*/  R2P PR, R45, 0x7f ;  /* 0x0000007f2d007804 */ /* 0x000fe20000000000 */
[----:B-1----:R-:W-:-:S04]  /*3710*/  IMAD.MOV.U32 R60, RZ, RZ, RZ ;  /* 0x000000ffff3c7224 */ /* 0x002fc800078e00ff */
[----:B------:R-:W-:Y:S08]  /*3720*/  BSSY.RECONVERGENT B0, `(.L_x_33) ;  /* 0x0000024000007945 */ /* 0x000ff00003800200 */
[----:B------:R-:W-:Y:S02]  /*3730*/  VOTE.ANY R6, PT, P0 ;  /* 0x0000000000067806 */ /* 0x000fe400000e0100 */
[----:B----4-:R-:W-:-:S02]  /*3740*/  VOTE.ANY R7, PT, P1 ;  /* 0x0000000000077806 */ /* 0x010fc400008e0100 */
[----:B------:R-:W-:Y:S02]  /*3750*/  @!P0 LOP3.LUT R6, RZ, R6, RZ, 0x33, !PT ;  /* 0x00000006ff068212 */ /* 0x000fe400078e33ff */
[----:B------:R-:W-:Y:S02]  /*3760*/  VOTE.ANY R47, PT, P2 ;  /* 0x00000000002f7806 */ /* 0x000fe400010e0100 */
[----:B------:R-:W-:Y:S02]  /*3770*/  @!P1 LOP3.LUT R7, RZ, R7, RZ, 0x33, !PT ;  /* 0x00000007ff079212 */ /* 0x000fe400078e33ff */
[----:B------:R-:W-:Y:S02]  /*3780*/  VOTE.ANY R49, PT, P3 ;  /* 0x0000000000317806 */ /* 0x000fe400018e0100 */
[----:B------:R-:W-:Y:S02]  /*3790*/  @!P2 LOP3.LUT R47, RZ, R47, RZ, 0x33, !PT ;  /* 0x0000002fff2fa212 */ /* 0x000fe400078e33ff */
[----:B------:R-:W-:-:S02]  /*37a0*/  LOP3.LUT R6, R7, R6, RZ, 0xc0, !PT ;  /* 0x0000000607067212 */ /* 0x000fc400078ec0ff */
[----:B------:R-:W-:Y:S02]  /*37b0*/  @!P3 LOP3.LUT R49, RZ, R49, RZ, 0x33, !PT ;  /* 0x00000031ff31b212 */ /* 0x000fe400078e33ff */
[----:B------:R-:W-:Y:S02]  /*37c0*/  LOP3.LUT R6, R47, R6, RZ, 0xc0, !PT ;  /* 0x000000062f067212 */ /* 0x000fe400078ec0ff */
[----:B------:R-:W-:Y:S02]  /*37d0*/  VOTE.ANY R7, PT, P4 ;  /* 0x0000000000077806 */ /* 0x000fe400020e0100 */
[----:B------:R-:W-:Y:S02]  /*37e0*/  LOP3.LUT R6, R49, R6, RZ, 0xc0, !PT ;  /* 0x0000000631067212 */ /* 0x000fe400078ec0ff */
[----:B------:R-:W-:Y:S02]  /*37f0*/  @!P4 LOP3.LUT R7, RZ, R7, RZ, 0x33, !PT ;  /* 0x00000007ff07c212 */ /* 0x000fe400078e33ff */
[----:B------:R-:W-:-:S02]  /*3800*/  VOTE.ANY R47, PT, P5 ;  /* 0x00000000002f7806 */ /* 0x000fc400028e0100 */
[----:B------:R-:W-:Y:S01]  /*3810*/  LOP3.LUT R6, R7, R6, RZ, 0xc0, !PT ;  /* 0x0000000607067212 */ /* 0x000fe200078ec0ff */
[----:B------:R-:W-:Y:S01]  /*3820*/  IMAD.SHL.U32 R7, R3, 0x20, RZ ;  /* 0x0000002003077824 */ /* 0x000fe200078e00ff */
[----:B------:R-:W-:Y:S02]  /*3830*/  LOP3.LUT P0, RZ, R45, 0x80, RZ, 0xc0, !PT ;  /* 0x000000802dff7812 */ /* 0x000fe4000780c0ff */
[----:B------:R-:W-:Y:S02]  /*3840*/  @!P5 LOP3.LUT R47, RZ, R47, RZ, 0x33, !PT ;  /* 0x0000002fff2fd212 */ /* 0x000fe400078e33ff */
[----:B------:R-:W-:Y:S02]  /*3850*/  VOTE.ANY R50, PT, P6 ;  /* 0x0000000000327806 */ /* 0x000fe400030e0100 */
[----:B------:R-:W-:Y:S02]  /*3860*/  LOP3.LUT R47, R47, R6, RZ, 0xc0, !PT ;  /* 0x000000062f2f7212 */ /* 0x000fe400078ec0ff */
[----:B------:R-:W1:Y:S01]  /*3870*/  S2R R6, SR_LEMASK ;  /* 0x0000000000067919 */ /* 0x000e620000003a00 */
[----:B------:R-:W-:-:S04]  /*3880*/  @!P6 LOP3.LUT R50, RZ, R50, RZ, 0x33, !PT ;  /* 0x00000032ff32e212 */ /* 0x000fc800078e33ff */
[----:B------:R-:W-:Y:S02]  /*3890*/  VOTE.ANY R56, PT, P0 ;  /* 0x0000000000387806 */ /* 0x000fe400000e0100 */
[----:B------:R-:W-:Y:S02]  /*38a0*/  LOP3.LUT R47, R50, R47, RZ, 0xc0, !PT ;  /* 0x0000002f322f7212 */ /* 0x000fe400078ec0ff */
[----:B------:R-:W-:Y:S02]  /*38b0*/  @!P0 LOP3.LUT R56, RZ, R56, RZ, 0x33, !PT ;  /* 0x00000038ff388212 */ /* 0x000fe400078e33ff */
[----:B------:R-:W-:Y:S02]  /*38c0*/  LOP3.LUT R50, R7, 0x7c00, RZ, 0xc0, !PT ;  /* 0x00007c0007327812 */ /* 0x000fe400078ec0ff */
[----:B------:R-:W-:-:S03]  /*38d0*/  LOP3.LUT R47, R56, R47, RZ, 0xc0, !PT ;  /* 0x0000002f382f7212 */ /* 0x000fc600078ec0ff */
[----:B------:R-:W-:Y:S01]  /*38e0*/  IMAD.IADD R7, R23, 0x1, R50 ;  /* 0x0000000117077824 */ /* 0x000fe200078e0232 */
[----:B------:R-:W2:Y:S01]  /*38f0*/  FLO.U32 R49, R47 ;  /* 0x0000002f00317300 */ /* 0x000ea200000e0000 */
[----:B-1----:R-:W-:Y:S02]  /*3900*/  LOP3.LUT R55, R6, R47, RZ, 0xc0, !PT ;  /* 0x0000002f06377212 */ /* 0x002fe400078ec0ff */
[----:B--2---:R-:W-:-:S05]  /*3910*/  ISETP.NE.AND P0, PT, R0, R49, PT ;  /* 0x000000310000720c */ /* 0x004fca0003f05270 */
[----:B------:R-:W1:Y:S08]  /*3920*/  POPC R55, R55 ;  /* 0x0000003700377309 */ /* 0x000e700000000000 */
[----:B------:R-:W-:Y:S05]  /*3930*/  @P0 BRA `(.L_x_34) ;  /* 0x0000000000080947 */ /* 0x000fea0003800000 */
[----:B------:R-:W-:-:S06]  /*3940*/  IMAD R60, R45, 0x4, R7 ;  /* 0x000000042d3c7824 */ /* 0x000fcc00078e0207 */
[----:B-1----:R2:W3:Y:S02]  /*3950*/  ATOMS.ADD R60, [R60], R55 ;  /* 0x000000373c3c738c */ /* 0x0024e40000000000 */
.L_x_34:
[----:B------:R-:W-:Y:S05]  /*3960*/  BSYNC.RECONVERGENT B0 ;  /* 0x0000000000007941 */ /* 0x000fea0003800200 */
.L_x_33:
[----:B------:R-:W-:Y:S01]  /*3970*/  R2P PR, R52, 0x7f ;  /* 0x0000007f34007804 */ /* 0x000fe20000000000 */
[----:B---3--:R3:W4:Y:S01]  /*3980*/  SHFL.IDX PT, R60, R60, R49, 0x1f ;  /* 0x00001f313c3c7589 */ /* 0x00872200000e0000 */
[----:B------:R-:W-:Y:S11]  /*3990*/  BSSY.RECONVERGENT B0, `(.L_x_35) ;  /* 0x0000021000007945 */ /* 0x000ff60003800200 */
[----:B------:R-:W-:-:S02]  /*39a0*/  VOTE.ANY R45, PT, P0 ;  /* 0x00000000002d7806 */ /* 0x000fc400000e0100 */
[----:B------:R-:W-:Y:S02]  /*39b0*/  VOTE.ANY R50, PT, P1 ;  /* 0x0000000000327806 */ /* 0x000fe400008e0100 */
[----:B------:R-:W-:Y:S02]  /*39c0*/  @!P0 LOP3.LUT R45, RZ, R45, RZ, 0x33, !PT ;  /* 0x0000002dff2d8212 */ /* 0x000fe400078e33ff */
[----:B------:R-:W-:Y:S02]  /*39d0*/  VOTE.ANY R56, PT, P2 ;  /* 0x0000000000387806 */ /* 0x000fe400010e0100 */
[----:B------:R-:W-:Y:S02]  /*39e0*/  @!P1 LOP3.LUT R50, RZ, R50, RZ, 0x33, !PT ;  /* 0x00000032ff329212 */ /* 0x000fe400078e33ff */
[----:B------:R-:W-:Y:S02]  /*39f0*/  @!P2 LOP3.LUT R56, RZ, R56, RZ, 0x33, !PT ;  /* 0x00000038ff38a212 */ /* 0x000fe400078e33ff */
[----:B------:R-:W-:-:S02]  /*3a00*/  LOP3.LUT R45, R50, R45, RZ, 0xc0, !PT ;  /* 0x0000002d322d7212 */ /* 0x000fc400078ec0ff */
[----:B------:R-:W-:Y:S02]  /*3a10*/  VOTE.ANY R50, PT, P3 ;  /* 0x0000000000327806 */ /* 0x000fe400018e0100 */
[----:B------:R-:W-:Y:S02]  /*3a20*/  LOP3.LUT R45, R56, R45, RZ, 0xc0, !PT ;  /* 0x0000002d382d7212 */ /* 0x000fe400078ec0ff */
[----:B------:R-:W-:Y:S02]  /*3a30*/  LOP3.LUT P0, RZ, R52, 0x80, RZ, 0xc0, !PT ;  /* 0x0000008034ff7812 */ /* 0x000fe4000780c0ff */
[----:B------:R-:W-:Y:S02]  /*3a40*/  VOTE.ANY R56, PT, P4 ;  /* 0x0000000000387806 */ /* 0x000fe400020e0100 */
[----:B------:R-:W-:Y:S02]  /*3a50*/  @!P3 LOP3.LUT R50, RZ, R50, RZ, 0x33, !PT ;  /* 0x00000032ff32b212 */ /* 0x000fe400078e33ff */
[----:B------:R-:W-:-:S02]  /*3a60*/  @!P4 LOP3.LUT R56, RZ, R56, RZ, 0x33, !PT ;  /* 0x00000038ff38c212 */ /* 0x000fc400078e33ff */
[----:B------:R-:W-:Y:S02]  /*3a70*/  LOP3.LUT R45, R50, R45, RZ, 0xc0, !PT ;  /* 0x0000002d322d7212 */ /* 0x000fe400078ec0ff */
[----:B------:R-:W-:Y:S02]  /*3a80*/  VOTE.ANY R50, PT, P5 ;  /* 0x0000000000327806 */ /* 0x000fe400028e0100 */
[----:B------:R-:W-:Y:S02]  /*3a90*/  LOP3.LUT R45, R56, R45, RZ, 0xc0, !PT ;  /* 0x0000002d382d7212 */ /* 0x000fe400078ec0ff */
[----:B------:R-:W-:Y:S02]  /*3aa0*/  VOTE.ANY R56, PT, P6 ;  /* 0x0000000000387806 */ /* 0x000fe400030e0100 */
[----:B------:R-:W-:Y:S02]  /*3ab0*/  @!P5 LOP3.LUT R50, RZ, R50, RZ, 0x33, !PT ;  /* 0x00000032ff32d212 */ /* 0x000fe400078e33ff */
[----:B------:R-:W-:-:S02]  /*3ac0*/  VOTE.ANY R62, PT, P0 ;  /* 0x00000000003e7806 */ /* 0x000fc400000e0100 */
[----:B------:R-:W-:Y:S02]  /*3ad0*/  @!P6 LOP3.LUT R56, RZ, R56, RZ, 0x33, !PT ;  /* 0x00000038ff38e212 */ /* 0x000fe400078e33ff */
[----:B------:R-:W-:Y:S02]  /*3ae0*/  LOP3.LUT R45, R50, R45, RZ, 0xc0, !PT ;  /* 0x0000002d322d7212 */ /* 0x000fe400078ec0ff */
[----:B------:R-:W-:Y:S02]  /*3af0*/  @!P0 LOP3.LUT R62, RZ, R62, RZ, 0x33, !PT ;  /* 0x0000003eff3e8212 */ /* 0x000fe400078e33ff */
[----:B------:R-:W-:-:S04]  /*3b00*/  LOP3.LUT R45, R56, R45, RZ, 0xc0, !PT ;  /* 0x0000002d382d7212 */ /* 0x000fc800078ec0ff */
[----:B------:R-:W-:Y:S01]  /*3b10*/  LOP3.LUT R45, R62, R45, RZ, 0xc0, !PT ;  /* 0x0000002d3e2d7212 */ /* 0x000fe200078ec0ff */
[----:B------:R-:W-:-:S03]  /*3b20*/  IMAD.MOV.U32 R62, RZ, RZ, RZ ;  /* 0x000000ffff3e7224 */ /* 0x000fc600078e00ff */
[----:B------:R-:W5:Y:S01]  /*3b30*/  FLO.U32 R47, R45 ;  /* 0x0000002d002f7300 */ /* 0x000f6200000e0000 */
[----:B------:R-:W-:-:S07]  /*3b40*/  LOP3.LUT R57, R6, R45, RZ, 0xc0, !PT ;  /* 0x0000002d06397212 */ /* 0x000fce00078ec0ff */
[----:B------:R-:W0:Y:S01]  /*3b50*/  POPC R57, R57 ;  /* 0x0000003900397309 */ /* 0x000e220000000000 */
[----:B-----5:R-:W-:-:S13]  /*3b60*/  ISETP.NE.AND P0, PT, R0, R47, PT ;  /* 0x0000002f0000720c */ /* 0x020fda0003f05270 */
[----:B0--34-:R-:W-:Y:S05]  /*3b70*/  @P0 BRA `(.L_x_36) ;  /* 0x0000000000080947 */ /* 0x019fea0003800000 */
[----:B------:R-:W-:-:S05]  /*3b80*/  IMAD R52, R52, 0x4, R7 ;  /* 0x0000000434347824 */ /* 0x000fca00078e0207 */
[----:B------:R0:W3:Y:S02]  /*3b90*/  ATOMS.ADD R62, [R52], R57 ;  /* 0x00000039343e738c */ /* 0x0000e40000000000 */
.L_x_36:
[----:B------:R-:W-:Y:S05]  /*3ba0*/  BSYNC.RECONVERGENT B0 ;  /* 0x0000000000007941 */ /* 0x000fea0003800200 */
.L_x_35:
[----:B------:R-:W-:Y:S01]  /*3bb0*/  R2P PR, R54, 0x7f ;  /* 0x0000007f36007804 */ /* 0x000fe20000000000 */
[----:B---3--:R3:W4:Y:S01]  /*3bc0*/  SHFL.IDX PT, R62, R62, R47, 0x1f ;  /* 0x00001f2f3e3e7589 */ /* 0x00872200000e0000 */
[----:B------:R-:W-:Y:S01]  /*3bd0*/  BSSY.RECONVERGENT B0, `(.L_x_37) ;  /* 0x0000021000007945 */ /* 0x000fe20003800200 */
[----:B------:R-:W-:-:S10]  /*3be0*/  IMAD.MOV.U32 R56, RZ, RZ, RZ ;  /* 0x000000ffff387224 */ /* 0x000fd400078e00ff */
[----:B------:R-:W-:Y:S02]  /*3bf0*/  VOTE.ANY R45, PT, P0 ;  /* 0x00000000002d7806 */ /* 0x000fe400000e0100 */
[----:B------:R-:W-:Y:S02]  /*3c00*/  VOTE.ANY R50, PT, P1 ;  /* 0x0000000000327806 */ /* 0x000fe400008e0100 */
[----:B------:R-:W-:Y:S02]  /*3c10*/  @!P0 LOP3.LUT R45, RZ, R45, RZ, 0x33, !PT ;  /* 0x0000002dff2d8212 */ /* 0x000fe400078e33ff */
[----:B------:R-:W-:Y:S02]  /*3c20*/  @!P1 LOP3.LUT R50, RZ, R50, RZ, 0x33, !PT ;  /* 0x00000032ff329212 */ /* 0x000fe400078e33ff */
[----:B0-----:R-:W-:Y:S02]  /*3c30*/  VOTE.ANY R52, PT, P2 ;  /* 0x0000000000347806 */ /* 0x001fe400010e0100 */
[----:B------:R-:W-:-:S02]  /*3c40*/  LOP3.LUT R45, R50, R45, RZ, 0xc0, !PT ;  /* 0x0000002d322d7212 */ /* 0x000fc400078ec0ff */
[----:B------:R-:W-:Y:S02]  /*3c50*/  VOTE.ANY R50, PT, P3 ;  /* 0x0000000000327806 */ /* 0x000fe400018e0100 */
[----:B------:R-:W-:Y:S02]  /*3c60*/  @!P2 LOP3.LUT R52, RZ, R52, RZ, 0x33, !PT ;  /* 0x00000034ff34a212 */ /* 0x000fe400078e33ff */
[----:B------:R-:W-:Y:S02]  /*3c70*/  @!P3 LOP3.LUT R50, RZ, R50, RZ, 0x33, !PT ;  /* 0x00000032ff32b212 */ /* 0x000fe400078e33ff */
[----:B------:R-:W-:Y:S02]  /*3c80*/  LOP3.LUT R45, R52, R45, RZ, 0xc0, !PT ;  /* 0x0000002d342d7212 */ /* 0x000fe400078ec0ff */
[----:B------:R-:W-:Y:S02]  /*3c90*/  LOP3.LUT P0, RZ, R54, 0x80, RZ, 0xc0, !PT ;  /* 0x0000008036ff7812 */ /* 0x000fe4000780c0ff */
[----:B------:R-:W-:-:S02]  /*3ca0*/  VOTE.ANY R52, PT, P4 ;  /* 0x0000000000347806 */ /* 0x000fc400020e0100 */
[----:B------:R-:W-:Y:S02]  /*3cb0*/  LOP3.LUT R45, R50, R45, RZ, 0xc0, !PT ;  /* 0x0000002d322d7212 */ /* 0x000fe400078ec0ff */
[----:B------:R-:W-:Y:S02]  /*3cc0*/  VOTE.ANY R50, PT, P5 ;  /* 0x0000000000327806 */ /* 0x000fe400028e0100 */
[----:B------:R-:W-:Y:S02]  /*3cd0*/  @!P4 LOP3.LUT R52, RZ, R52, RZ, 0x33, !PT ;  /* 0x00000034ff34c212 */ /* 0x000fe400078e33ff */
[----:B------:R-:W-:Y:S02]  /*3ce0*/  @!P5 LOP3.LUT R50, RZ, R50, RZ, 0x33, !PT ;  /* 0x00000032ff32d212 */ /* 0x000fe400078e33ff */
[----:B------:R-:W-:Y:S02]  /*3cf0*/  LOP3.LUT R45, R52, R45, RZ, 0xc0, !PT ;  /* 0x0000002d342d7212 */ /* 0x000fe400078ec0ff */
[----:B------:R-:W-:-:S02]  /*3d00*/  VOTE.ANY R52, PT, P6 ;  /* 0x0000000000347806 */ /* 0x000fc400030e0100 */
[----:B------:R-:W-:Y:S02]  /*3d10*/  LOP3.LUT R45, R50, R45, RZ, 0xc0, !PT ;  /* 0x0000002d322d7212 */ /* 0x000fe400078ec0ff */
[----:B------:R-:W-:Y:S02]  /*3d20*/  VOTE.ANY R50, PT, P0 ;  /* 0x0000000000327806 */ /* 0x000fe400000e0100 */
[----:B------:R-:W-:Y:S02]  /*3d30*/  @!P6 LOP3.LUT R52, RZ, R52, RZ, 0x33, !PT ;  /* 0x00000034ff34e212 */ /* 0x000fe400078e33ff */
[----:B------:R-:W-:Y:S02]  /*3d40*/  @!P0 LOP3.LUT R50, RZ, R50, RZ, 0x33, !PT ;  /* 0x00000032ff328212 */ /* 0x000fe400078e33ff */
[----:B------:R-:W-:-:S04]  /*3d50*/  LOP3.LUT R45, R52, R45, RZ, 0xc0, !PT ;  /* 0x0000002d342d7212 */ /* 0x000fc800078ec0ff */
[----:B------:R-:W-:-:S04]  /*3d60*/  LOP3.LUT R45, R50, R45, RZ, 0xc0, !PT ;  /* 0x0000002d322d7212 */ /* 0x000fc800078ec0ff */
[----:B------:R-:W0:Y:S01]  /*3d70*/  FLO.U32 R49, R45 ;  /* 0x0000002d00317300 */ /* 0x000e2200000e0000 */
[----:B------:R-:W-:-:S07]  /*3d80*/  LOP3.LUT R51, R6, R45, RZ, 0xc0, !PT ;  /* 0x0000002d06337212 */ /* 0x000fce00078ec0ff */
[----:B------:R-:W1:Y:S01]  /*3d90*/  POPC R51, R51 ;  /* 0x0000003300337309 */ /* 0x000e620000000000 */
[----:B0-----:R-:W-:-:S13]  /*3da0*/  ISETP.NE.AND P0, PT, R0, R49, PT ;  /* 0x000000310000720c */ /* 0x001fda0003f05270 */
[----:B-1-34-:R-:W-:Y:S05]  /*3db0*/  @P0 BRA `(.L_x_38) ;  /* 0x0000000000080947 */ /* 0x01afea0003800000 */
[----:B------:R-:W-:-:S05]  /*3dc0*/  IMAD R54, R54, 0x4, R7 ;  /* 0x0000000436367824 */ /* 0x000fca00078e0207 */
[----:B------:R0:W1:Y:S02]  /*3dd0*/  ATOMS.ADD R56, [R54], R51 ;  /* 0x000000333638738c */ /* 0x0000640000000000 */
.L_x_38:
[----:B------:R-:W-:Y:S05]  /*3de0*/  BSYNC.RECONVERGENT B0 ;  /* 0x0000000000007941 */ /* 0x000fea0003800200 */
.L_x_37:
[----:B------:R-:W-:Y:S01]  /*3df0*/  R2P PR, R48, 0x7f ;  /* 0x0000007f30007804 */ /* 0x000fe20000000000 */
[----:B-1----:R1:W3:Y:S01]  /*3e00*/  SHFL.IDX PT, R56, R56, R49, 0x1f ;  /* 0x00001f3138387589 */ /* 0x0022e200000e0000 */
[----:B------:R-:W-:Y:S11]  /*3e10*/  BSSY.RECONVERGENT B0, `(.L_x_39) ;  /* 0x0000021000007945 */ /* 0x000ff60003800200 */
[----:B------:R-:W-:-:S02]  /*3e20*/  VOTE.ANY R45, PT, P0 ;  /* 0x00000000002d7806 */ /* 0x000fc400000e0100 */
[----:B------:R-:W-:Y:S02]  /*3e30*/  VOTE.ANY R50, PT, P1 ;  /* 0x0000000000327806 */ /* 0x000fe400008e0100 */
[----:B------:R-:W-:Y:S02]  /*3e40*/  @!P0 LOP3.LUT R45, RZ, R45, RZ, 0x33, !PT ;  /* 0x0000002dff2d8212 */ /* 0x000fe400078e33ff */
[----:B------:R-:W-:Y:S02]  /*3e50*/  @!P1 LOP3.LUT R50, RZ, R50, RZ, 0x33, !PT ;  /* 0x00000032ff329212 */ /* 0x000fe400078e33ff */
[----:B------:R-:W-:Y:S02]  /*3e60*/  VOTE.ANY R52, PT, P2 ;  /* 0x0000000000347806 */ /* 0x000fe400010e0100 */
[----:B------:R-:W-:Y:S02]  /*3e70*/  LOP3.LUT R45, R50, R45, RZ, 0xc0, !PT ;  /* 0x0000002d322d7212 */ /* 0x000fe400078ec0ff */
[----:B------:R-:W-:-:S02]  /*3e80*/  @!P2 LOP3.LUT R52, RZ, R52, RZ, 0x33, !PT ;  /* 0x00000034ff34a212 */ /* 0x000fc400078e33ff */
[----:B------:R-:W-:Y:S02]  /*3e90*/  VOTE.ANY R50, PT, P3 ;  /* 0x0000000000327806 */ /* 0x000fe400018e0100 */
[----:B------:R-:W-:Y:S02]  /*3ea0*/  LOP3.LUT R45, R52, R45, RZ, 0xc0, !PT ;  /* 0x0000002d342d7212 */ /* 0x000fe400078ec0ff */
[----:B------:R-:W-:Y:S02]  /*3eb0*/  @!P3 LOP3.LUT R50, RZ, R50, RZ, 0x33, !PT ;  /* 0x00000032ff32b212 */ /* 0x000fe400078e33ff */
[----:B------:R-:W-:Y:S02]  /*3ec0*/  LOP3.LUT P0, RZ, R48, 0x80, RZ, 0xc0, !PT ;  /* 0x0000008030ff7812 */ /* 0x000fe4000780c0ff */
[----:B------:R-:W-:Y:S02]  /*3ed0*/  LOP3.LUT R45, R50, R45, RZ, 0xc0, !PT ;  /* 0x0000002d322d7212 */ /* 0x000fe400078ec0ff */
[----:B------:R-:W-:-:S02]  /*3ee0*/  VOTE.ANY R50, PT, P4 ;  /* 0x0000000000327806 */ /* 0x000fc400020e0100 */
[----:B------:R-:W-:Y:S02]  /*3ef0*/  VOTE.ANY R52, PT, P5 ;  /* 0x0000000000347806 */ /* 0x000fe400028e0100 */
[----:B------:R-:W-:Y:S02]  /*3f00*/  @!P4 LOP3.LUT R50, RZ, R50, RZ, 0x33, !PT ;  /* 0x00000032ff32c212 */ /* 0x000fe400078e33ff */
[----:B------:R-:W-:Y:S02]  /*3f10*/  @!P5 LOP3.LUT R52, RZ, R52, RZ, 0x33, !PT ;  /* 0x00000034ff34d212 */ /* 0x000fe400078e33ff */
[----:B------:R-:W-:Y:S02]  /*3f20*/  LOP3.LUT R45, R50, R45, RZ, 0xc0, !PT ;  /* 0x0000002d322d7212 */ /* 0x000fe400078ec0ff */
[----:B------:R-:W-:Y:S02]  /*3f30*/  VOTE.ANY R50, PT, P6 ;  /* 0x0000000000327806 */ /* 0x000fe400030e0100 */
[----:B------:R-:W-:-:S02]  /*3f40*/  LOP3.LUT R45, R52, R45, RZ, 0xc0, !PT ;  /* 0x0000002d342d7212 */ /* 0x000fc400078ec0ff */
[----:B------:R-:W-:Y:S02]  /*3f50*/  @!P6 LOP3.LUT R50, RZ, R50, RZ, 0x33, !PT ;  /* 0x00000032ff32e212 */ /* 0x000fe400078e33ff */
[----:B------:R-:W-:Y:S02]  /*3f60*/  VOTE.ANY R52, PT, P0 ;  /* 0x0000000000347806 */ /* 0x000fe400000e0100 */
[----:B------:R-:W-:Y:S01]  /*3f70*/  LOP3.LUT R45, R50, R45, RZ, 0xc0, !PT ;  /* 0x0000002d322d7212 */ /* 0x000fe200078ec0ff */
[----:B------:R-:W-:Y:S01]  /*3f80*/  IMAD.MOV.U32 R50, RZ, RZ, RZ ;  /* 0x000000ffff327224 */ /* 0x000fe200078e00ff */
[----:B------:R-:W-:-:S04]  /*3f90*/  @!P0 LOP3.LUT R52, RZ, R52, RZ, 0x33, !PT ;  /* 0x00000034ff348212 */ /* 0x000fc800078e33ff */
[----:B------:R-:W-:-:S04]  /*3fa0*/  LOP3.LUT R45, R52, R45, RZ, 0xc0, !PT ;  /* 0x0000002d342d7212 */ /* 0x000fc800078ec0ff */
[----:B------:R-:W4:Y:S01]  /*3fb0*/  FLO.U32 R53, R45 ;  /* 0x0000002d00357300 */ /* 0x000f2200000e0000 */
[----:B------:R-:W-:-:S07]  /*3fc0*/  LOP3.LUT R47, R6, R45, RZ, 0xc0, !PT ;  /* 0x0000002d062f7212 */ /* 0x000fce00078ec0ff */
[----:B------:R-:W0:Y:S01]  /*3fd0*/  POPC R47, R47 ;  /* 0x0000002f002f7309 */ /* 0x000e220000000000 */
[----:B----4-:R-:W-:-:S13]  /*3fe0*/  ISETP.NE.AND P0, PT, R0, R53, PT ;  /* 0x000000350000720c */ /* 0x010fda0003f05270 */
[----:B01-3--:R-:W-:Y:S05]  /*3ff0*/  @P0 BRA `(.L_x_40) ;  /* 0x0000000000080947 */ /* 0x00bfea0003800000 */
[----:B------:R-:W-:-:S05]  /*4000*/  IMAD R48, R48, 0x4, R7 ;  /* 0x0000000430307824 */ /* 0x000fca00078e0207 */
[----:B------:R0:W1:Y:S02]  /*4010*/  ATOMS.ADD R50, [R48], R47 ;  /* 0x0000002f3032738c */ /* 0x0000640000000000 */
.L_x_40:
[----:B------:R-:W-:Y:S05]  /*4020*/  BSYNC.RECONVERGENT B0 ;  /* 0x0000000000007941 */ /* 0x000fea0003800200 */
.L_x_39:
[----:B------:R-:W-:Y:S01]  /*4030*/  R2P PR, R46, 0x7f ;  /* 0x0000007f2e007804 */ /* 0x000fe20000000000 */
[----:B-1----:R1:W3:Y:S01]  /*4040*/  SHFL.IDX PT, R50, R50, R53, 0x1f ;  /* 0x00001f3532327589 */ /* 0x0022e200000e0000 */
[----:B------:R-:W-:Y:S11]  /*4050*/  BSSY.RECONVERGENT B0, `(.L_x_41) ;  /* 0x0000021000007945 */ /* 0x000ff60003800200 */
[----:B------:R-:W-:-:S02]  /*4060*/  VOTE.ANY R45, PT, P0 ;  /* 0x00000000002d7806 */ /* 0x000fc400000e0100 */
[----:B0-----:R-:W-:Y:S02]  /*4070*/  VOTE.ANY R48, PT, P1 ;  /* 0x0000000000307806 */ /* 0x001fe400008e0100 */
[----:B------:R-:W-:Y:S02]  /*4080*/  @!P0 LOP3.LUT R45, RZ, R45, RZ, 0x33, !PT ;  /* 0x0000002dff2d8212 */ /* 0x000fe400078e33ff */
[----:B------:R-:W-:Y:S02]  /*4090*/  @!P1 LOP3.LUT R48, RZ, R48, RZ, 0x33, !PT ;  /* 0x00000030ff309212 */ /* 0x000fe400078e33ff */
[----:B------:R-:W-:Y:S02]  /*40a0*/  LOP3.LUT P0, RZ, R46, 0x80, RZ, 0xc0, !PT ;  /* 0x000000802eff7812 */ /* 0x000fe4000780c0ff */
[----:B------:R-:W-:Y:S02]  /*40b0*/  LOP3.LUT R45, R48, R45, RZ, 0xc0, !PT ;  /* 0x0000002d302d7212 */ /* 0x000fe400078ec0ff */
[----:B------:R-:W-:-:S04]  /*40c0*/  VOTE.ANY R48, PT, P2 ;  /* 0x0000000000307806 */ /* 0x000fc800010e0100 */
[----:B------:R-:W-:-:S04]  /*40d0*/  @!P2 LOP3.LUT R48, RZ, R48, RZ, 0x33, !PT ;  /* 0x00000030ff30a212 */ /* 0x000fc800078e33ff */
        /* <DEDUP_REMOVED lines=15> */
[----:B------:R-:W-:Y:S01]  /*41d0*/  LOP3.LUT R59, R48, R45, RZ, 0xc0, !PT ;  /* 0x0000002d303b7212 */ /* 0x000fe200078ec0ff */
[----:B------:R-:W-:-:S03]  /*41e0*/  IMAD.MOV.U32 R48, RZ, RZ, RZ ;  /* 0x000000ffff307224 */ /* 0x000fc600078e00ff */
[----:B------:R-:W0:Y:S01]  /*41f0*/  FLO.U32 R49, R59 ;  /* 0x0000003b00317300 */ /* 0x000e2200000e0000 */
[----:B------:R-:W-:-:S07]  /*4200*/  LOP3.LUT R45, R6, R59, RZ, 0xc0, !PT ;  /* 0x0000003b062d7212 */ /* 0x000fce00078ec0ff */
[----:B------:R-:W4:Y:S01]  /*4210*/  POPC R45, R45 ;  /* 0x0000002d002d7309 */ /* 0x000f220000000000 */
[----:B0-----:R-:W-:-:S13]  /*4220*/  ISETP.NE.AND P0, PT, R0, R49, PT ;  /* 0x000000310000720c */ /* 0x001fda0003f05270 */
[----:B-1-34-:R-:W-:Y:S05]  /*4230*/  @P0 BRA `(.L_x_42) ;  /* 0x0000000000080947 */ /* 0x01afea0003800000 */
[----:B------:R-:W-:-:S05]  /*4240*/  IMAD R46, R46, 0x4, R7 ;  /* 0x000000042e2e7824 */ /* 0x000fca00078e0207 */
[----:B------:R0:W1:Y:S02]  /*4250*/  ATOMS.ADD R48, [R46], R45 ;  /* 0x0000002d2e30738c */ /* 0x0000640000000000 */
.L_x_42:
[----:B------:R-:W-:Y:S05]  /*4260*/  BSYNC.RECONVERGENT B0 ;  /* 0x0000000000007941 */ /* 0x000fea0003800200 */
.L_x_41:
[----:B------:R-:W-:Y:S01]  /*4270*/  R2P PR, R44, 0x7f ;  /* 0x0000007f2c007804 */ /* 0x000fe20000000000 */
[----:B-1----:R1:W3:Y:S01]  /*4280*/  SHFL.IDX PT, R48, R48, R49, 0x1f ;  /* 0x00001f3130307589 */ /* 0x0022e200000e0000 */
[----:B------:R-:W-:Y:S01]  /*4290*/  BSSY.RECONVERGENT B0, `(.L_x_43) ;  /* 0x0000021000007945 */ /* 0x000fe20003800200 */
[----:B------:R-:W-:-:S10]  /*42a0*/  IMAD.MOV.U32 R52, RZ, RZ, RZ ;  /* 0x000000ffff347224 */ /* 0x000fd400078e00ff */
[----:B0-----:R-:W-:Y:S02]  /*42b0*/  VOTE.ANY R46, PT, P0 ;  /* 0x00000000002e7806 */ /* 0x001fe400000e0100 */
[----:B------:R-:W-:Y:S02]  /*42c0*/  VOTE.ANY R53, PT, P1 ;  /* 0x0000000000357806 */ /* 0x000fe400008e0100 */
[----:B------:R-:W-:Y:S02]  /*42d0*/  @!P0 LOP3.LUT R46, RZ, R46, RZ, 0x33, !PT ;  /* 0x0000002eff2e8212 */ /* 0x000fe400078e33ff */
[----:B------:R-:W-:Y:S02]  /*42e0*/  @!P1 LOP3.LUT R53, RZ, R53, RZ, 0x33, !PT ;  /* 0x00000035ff359212 */ /* 0x000fe400078e33ff */
[----:B------:R-:W-:Y:S02]  /*42f0*/  LOP3.LUT P0, RZ, R44, 0x80, RZ, 0xc0, !PT ;  /* 0x000000802cff7812 */ /* 0x000fe4000780c0ff */
[----:B------:R-:W-:-:S02]  /*4300*/  LOP3.LUT R46, R53, R46, RZ, 0xc0, !PT ;  /* 0x0000002e352e7212 */ /* 0x000fc400078ec0ff */
        /* <DEDUP_REMOVED lines=17> */
[----:B------:R-:W-:-:S04]  /*4420*/  LOP3.LUT R59, R53, R46, RZ, 0xc0, !PT ;  /* 0x0000002e353b7212 */ /* 0x000fc800078ec0ff */
[----:B------:R-:W0:Y:S01]  /*4430*/  FLO.U32 R53, R59 ;  /* 0x0000003b00357300 */ /* 0x000e2200000e0000 */
[----:B------:R-:W-:-:S07]  /*4440*/  LOP3.LUT R46, R6, R59, RZ, 0xc0, !PT ;  /* 0x0000003b062e7212 */ /* 0x000fce00078ec0ff */
[----:B------:R-:W4:Y:S01]  /*4450*/  POPC R46, R46 ;  /* 0x0000002e002e7309 */ /* 0x000f220000000000 */
[----:B0-----:R-:W-:-:S13]  /*4460*/  ISETP.NE.AND P0, PT, R0, R53, PT ;  /* 0x000000350000720c */ /* 0x001fda0003f05270 */
[----:B-1-34-:R-:W-:Y:S05]  /*4470*/  @P0 BRA `(.L_x_44) ;  /* 0x0000000000080947 */ /* 0x01afea0003800000 */
[----:B------:R-:W-:-:S05]  /*4480*/  IMAD R49, R44, 0x4, R7 ;  /* 0x000000042c317824 */ /* 0x000fca00078e0207 */
[----:B------:R0:W1:Y:S02]  /*4490*/  ATOMS.ADD R52, [R49], R46 ;  /* 0x0000002e3134738c */ /* 0x0000640000000000 */
.L_x_44:
[----:B------:R-:W-:Y:S05]  /*44a0*/  BSYNC.RECONVERGENT B0 ;  /* 0x0000000000007941 */ /* 0x000fea0003800200 */
.L_x_43:
[----:B------:R-:W-:Y:S01]  /*44b0*/  R2P PR, R42, 0x7f ;  /* 0x0000007f2a007804 */ /* 0x000fe20000000000 */
[----:B------:R-:W-:Y:S01]  /*44c0*/  BSSY.RECONVERGENT B0, `(.L_x_45) ;  /* 0x0000022000007945 */ /* 0x000fe20003800200 */
[----:B------:R-:W-:-:S11]  /*44d0*/  IMAD.MOV.U32 R64, RZ, RZ, RZ ;  /* 0x000000ffff407224 */ /* 0x000fd600078e00ff */
[----:B------:R-:W-:Y:S02]  /*44e0*/  VOTE.ANY R44, PT, P0 ;  /* 0x00000000002c7806 */ /* 0x000fe400000e0100 */
[----:B0-----:R-:W-:Y:S02]  /*44f0*/  VOTE.ANY R49, PT, P1 ;  /* 0x0000000000317806 */ /* 0x001fe400008e0100 */
        /* <DEDUP_REMOVED lines=22> */
[----:B-1----:R0:W1:Y:S02]  /*4660*/  SHFL.IDX PT, R49, R52, R53, 0x1f ;  /* 0x00001f3534317589 */ /* 0x00206400000e0000 */
[----:B------:R-:W3:Y:S01]  /*4670*/  FLO.U32 R59, R61 ;  /* 0x0000003d003b7300 */ /* 0x000ee200000e0000 */
[----:B------:R-:W-:-:S07]  /*4680*/  LOP3.LUT R44, R6, R61, RZ, 0xc0, !PT ;  /* 0x0000003d062c7212 */ /* 0x000fce00078ec0ff */
[----:B------:R-:W4:Y:S01]  /*4690*/  POPC R44, R44 ;  /* 0x0000002c002c7309 */ /* 0x000f220000000000 */
[----:B---3--:R-:W-:-:S13]  /*46a0*/  ISETP.NE.AND P0, PT, R0, R59, PT ;  /* 0x0000003b0000720c */ /* 0x008fda0003f05270 */
[----:B01--4-:R-:W-:Y:S05]  /*46b0*/  @P0 BRA `(.L_x_46) ;  /* 0x0000000000080947 */ /* 0x013fea0003800000 */
[----:B------:R-:W-:-:S05]  /*46c0*/  IMAD R53, R42, 0x4, R7 ;  /* 0x000000042a357824 */ /* 0x000fca00078e0207 */
[----:B------:R0:W1:Y:S02]  /*46d0*/  ATOMS.ADD R64, [R53], R44 ;  /* 0x0000002c3540738c */ /* 0x0000640000000000 */
.L_x_46:
[----:B------:R-:W-:Y:S05]  /*46e0*/  BSYNC.RECONVERGENT B0 ;  /* 0x0000000000007941 */ /* 0x000fea0003800200 */
.L_x_45:
        /* <DEDUP_REMOVED lines=35> */
.L_x_48:
[----:B------:R-:W-:Y:S05]  /*4920*/  BSYNC.RECONVERGENT B0 ;  /* 0x0000000000007941 */ /* 0x000fea0003800200 */
.L_x_47:
[----:B------:R-:W-:Y:S01]  /*4930*/  R2P PR, R38, 0x7f ;  /* 0x0000007f26007804 */ /* 0x000fe20000000000 */
[----:B------:R-:W-:Y:S01]  /*4940*/  IMAD.IADD R40, R55, 0x1, R60 ;  /* 0x0000000137287824 */ /* 0x000fe200078e023c */
[----:B------:R-:W-:Y:S01]  /*4950*/  BSSY.RECONVERGENT B0, `(.L_x_49) ;  /* 0x0000022000007945 */ /* 0x000fe20003800200 */
[----:B------:R-:W-:-:S10]  /*4960*/  IMAD.MOV.U32 R60, RZ, RZ, RZ ;  /* 0x000000ffff3c7224 */ /* 0x000fd400078e00ff */
[----:B------:R-:W-:Y:S02]  /*4970*/  VOTE.ANY R52, PT, P0 ;  /* 0x0000000000347806 */ /* 0x000fe400000e0100 */
[----:B--2---:R-:W-:Y:S02]  /*4980*/  VOTE.ANY R55, PT, P1 ;  /* 0x0000000000377806 */ /* 0x004fe400008e0100 */
        /* <DEDUP_REMOVED lines=22> */
[----:B-1----:R1:W2:Y:S02]  /*4af0*/  SHFL.IDX PT, R55, R54, R61, 0x1f ;  /* 0x00001f3d36377589 */ /* 0x0022a400000e0000 */
[----:B0-----:R-:W0:Y:S01]  /*4b00*/  FLO.U32 R59, R63 ;  /* 0x0000003f003b7300 */ /* 0x001e2200000e0000 */
[----:B------:R-:W-:-:S07]  /*4b10*/  LOP3.LUT R52, R6, R63, RZ, 0xc0, !PT ;  /* 0x0000003f06347212 */ /* 0x000fce00078ec0ff */
[----:B------:R-:W3:Y:S01]  /*4b20*/  POPC R52, R52 ;  /* 0x0000003400347309 */ /* 0x000ee20000000000 */
[----:B0-----:R-:W-:-:S13]  /*4b30*/  ISETP.NE.AND P0, PT, R0, R59, PT ;  /* 0x0000003b0000720c */ /* 0x001fda0003f05270 */
[----:B-123--:R-:W-:Y:S05]  /*4b40*/  @P0 BRA `(.L_x_50) ;  /* 0x0000000000080947 */ /* 0x00efea0003800000 */
[----:B------:R-:W-:-:S05]  /*4b50*/  IMAD R61, R38, 0x4, R7 ;  /* 0x00000004263d7824 */ /* 0x000fca00078e0207 */
[----:B------:R0:W1:Y:S02]  /*4b60*/  ATOMS.ADD R60, [R61], R52 ;  /* 0x000000343d3c738c */ /* 0x0000640000000000 */
.L_x_50:
[----:B------:R-:W-:Y:S05]  /*4b70*/  BSYNC.RECONVERGENT B0 ;  /* 0x0000000000007941 */ /* 0x000fea0003800200 */
.L_x_49:
[----:B------:R-:W-:Y:S01]  /*4b80*/  R2P PR, R26, 0x7f ;  /* 0x0000007f1a007804 */ /* 0x000fe20000000000 */
[----:B------:R-:W-:Y:S01]  /*4b90*/  IMAD.IADD R38, R57, 0x1, R62 ;  /* 0x0000000139267824 */ /* 0x000fe200078e023e */
[----:B------:R-:W-:Y:S01]  /*4ba0*/  BSSY.RECONVERGENT B0, `(.L_x_51) ;  /* 0x0000022000007945 */ /* 0x000fe20003800200 */
[----:B------:R-:W-:-:S10]  /*4bb0*/  IMAD.MOV.U32 R62, RZ, RZ, RZ ;  /* 0x000000ffff3e7224 */ /* 0x000fd400078e00ff */
[----:B------:R-:W-:Y:S02]  /*4bc0*/  VOTE.ANY R54, PT, P0 ;  /* 0x0000000000367806 */ /* 0x000fe400000e0100 */
        /* <DEDUP_REMOVED lines=31> */
.L_x_52:
[----:B------:R-:W-:Y:S05]  /*4dc0*/  BSYNC.RECONVERGENT B0 ;  /* 0x0000000000007941 */ /* 0x000fea0003800200 */
.L_x_51:
[----:B------:R-:W-:Y:S01]  /*4dd0*/  R2P PR, R16, 0x7f ;  /* 0x0000007f10007804 */ /* 0x000fe20000000000 */
[----:B------:R-:W-:Y:S01]  /*4de0*/  IMAD.IADD R26, R51, 0x1, R56 ;  /* 0x00000001331a7824 */ /* 0x000fe200078e0238 */
[----:B------:R-:W-:Y:S11]  /*4df0*/  BSSY.RECONVERGENT B0, `(.L_x_53) ;  /* 0x0000022000007945 */ /* 0x000ff60003800200 */
[----:B0-----:R-:W-:-:S02]  /*4e00*/  VOTE.ANY R59, PT, P0 ;  /* 0x00000000003b7806 */ /* 0x001fc400000e0100 */
[----:B------:R-:W-:Y:S02]  /*4e10*/  VOTE.ANY R56, PT, P1 ;  /* 0x0000000000387806 */ /* 0x000fe400008e0100 */
[----:B------:R-:W-:Y:S02]  /*4e20*/  @!P0 LOP3.LUT R59, RZ, R59, RZ, 0x33, !PT ;  /* 0x0000003bff3b8212 */ /* 0x000fe400078e33ff */
[----:B------:R-:W-:Y:S02]  /*4e30*/  @!P1 LOP3.LUT R56, RZ, R56, RZ, 0x33, !PT ;  /* 0x00000038ff389212 */ /* 0x000fe400078e33ff */
[----:B------:R-:W-:Y:S02]  /*4e40*/  VOTE.ANY R51, PT, P2 ;  /* 0x0000000000337806 */ /* 0x000fe400010e0100 */
[----:B------:R-:W-:Y:S02]  /*4e50*/  LOP3.LUT R56, R56, R59, RZ, 0xc0, !PT ;  /* 0x0000003b38387212 */ /* 0x000fe400078ec0ff */
[----:B------:R-:W-:Y:S01]  /*4e60*/  @!P2 LOP3.LUT R51, RZ, R51, RZ, 0x33, !PT ;  /* 0x00000033ff33a212 */ /* 0x000fe200078e33ff */
[----:B-1----:R0:W1:Y:S01]  /*4e70*/  SHFL.IDX PT, R59, R62, R61, 0x1f ;  /* 0x00001f3d3e3b7589 */ /* 0x00206200000e0000 */
[----:B------:R-:W-:-:S02]  /*4e80*/  LOP3.LUT P0, RZ, R16, 0x80, RZ, 0xc0, !PT ;  /* 0x0000008010ff7812 */ /* 0x000fc4000780c0ff */
        /* <DEDUP_REMOVED lines=17> */
[----:B------:R-:W2:Y:S01]  /*4fa0*/  FLO.U32 R63, R65 ;  /* 0x00000041003f7300 */ /* 0x000ea200000e0000 */
[----:B------:R-:W-:-:S07]  /*4fb0*/  LOP3.LUT R51, R6, R65, RZ, 0xc0, !PT ;  /* 0x0000004106337212 */ /* 0x000fce00078ec0ff */
[----:B------:R-:W3:Y:S01]  /*4fc0*/  POPC R51, R51 ;  /* 0x0000003300337309 */ /* 0x000ee20000000000 */
[----:B--2---:R-:W-:-:S13]  /*4fd0*/  ISETP.NE.AND P0, PT, R0, R63, PT ;  /* 0x0000003f0000720c */ /* 0x004fda0003f05270 */
[----:B01-3--:R-:W-:Y:S05]  /*4fe0*/  @P0 BRA `(.L_x_54) ;  /* 0x0000000000080947 */ /* 0x00bfea0003800000 */
[----:B------:R-:W-:-:S05]  /*4ff0*/  IMAD R16, R16, 0x4, R7 ;  /* 0x0000000410107824 */ /* 0x000fca00078e0207 */
[----:B------:R0:W1:Y:S02]  /*5000*/  ATOMS.ADD R56, [R16], R51 ;  /* 0x000000331038738c */ /* 0x0000640000000000 */
.L_x_54:
[----:B------:R-:W-:Y:S05]  /*5010*/  BSYNC.RECONVERGENT B0 ;  /* 0x0000000000007941 */ /* 0x000fea0003800200 */
.L_x_53:
[----:B------:R-:W-:Y:S01]  /*5020*/  R2P PR, R15, 0x7f ;  /* 0x0000007f0f007804 */ /* 0x000fe20000000000 */
[----:B------:R-:W-:Y:S01]  /*5030*/  IMAD.IADD R50, R47, 0x1, R50 ;  /* 0x000000012f327824 */ /* 0x000fe200078e0232 */
[----:B-1----:R1:W2:Y:S01]  /*5040*/  SHFL.IDX PT, R56, R56, R63, 0x1f ;  /* 0x00001f3f38387589 */ /* 0x0022a200000e0000 */
[----:B------:R-:W-:Y:S01]  /*5050*/  BSSY.RECONVERGENT B0, `(.L_x_55) ;  /* 0x0000021000007945 */ /* 0x000fe20003800200 */
[----:B------:R-:W-:-:S09]  /*5060*/  IMAD.MOV.U32 R60, RZ, RZ, RZ ;  /* 0x000000ffff3c7224 */ /* 0x000fd200078e00ff */
        /* <DEDUP_REMOVED lines=26> */
[----:B------:R-:W3:Y:S01]  /*5210*/  POPC R16, R16 ;  /* 0x0000001000107309 */ /* 0x000ee20000000000 */
[----:B0-----:R-:W-:-:S13]  /*5220*/  ISETP.NE.AND P0, PT, R0, R47, PT ;  /* 0x0000002f0000720c */ /* 0x001fda0003f05270 */
[----:B-123--:R-:W-:Y:S05]  /*5230*/  @P0 BRA `(.L_x_56) ;  /* 0x0000000000080947 */ /* 0x00efea0003800000 */
[----:B------:R-:W-:-:S05]  /*5240*/  IMAD R15, R15, 0x4, R7 ;  /* 0x000000040f0f7824 */ /* 0x000fca00078e0207 */
[----:B------:R0:W1:Y:S02]  /*5250*/  ATOMS.ADD R60, [R15], R16 ;  /* 0x000000100f3c738c */ /* 0x0000640000000000 */
.L_x_56:
[----:B------:R-:W-:Y:S05]  /*5260*/  BSYNC.RECONVERGENT B0 ;  /* 0x0000000000007941 */ /* 0x000fea0003800200 */
.L_x_55:
[----:B------:R-:W-:Y:S01]  /*5270*/  R2P PR, R4, 0x7f ;  /* 0x0000007f04007804 */ /* 0x000fe20000000000 */
[----:B------:R-:W-:Y:S01]  /*5280*/  IMAD.IADD R48, R45, 0x1, R48 ;  /* 0x000000012d307824 */ /* 0x000fe200078e0230 */
[----:B-1----:R1:W2:Y:S01]  /*5290*/  SHFL.IDX PT, R47, R60, R47, 0x1f ;  /* 0x00001f2f3c2f7589 */ /* 0x0022a200000e0000 */
[----:B------:R-:W-:Y:S10]  /*52a0*/  BSSY.RECONVERGENT B0, `(.L_x_57) ;  /* 0x0000021000007945 */ /* 0x000ff40003800200 */
[----:B0-----:R-:W-:-:S02]  /*52b0*/  VOTE.ANY R15, PT, P0 ;  /* 0x00000000000f7806 */ /* 0x001fc400000e0100 */
[----:B------:R-:W-:Y:S02]  /*52c0*/  VOTE.ANY R62, PT, P1 ;  /* 0x00000000003e7806 */ /* 0x000fe400008e0100 */
        /* <DEDUP_REMOVED lines=25> */
[----:B------:R-:W3:Y:S01]  /*5460*/  POPC R15, R15 ;  /* 0x0000000f000f7309 */ /* 0x000ee20000000000 */
[----:B0-----:R-:W-:-:S13]  /*5470*/  ISETP.NE.AND P0, PT, R0, R45, PT ;  /* 0x0000002d0000720c */ /* 0x001fda0003f05270 */
[----:B-123--:R-:W-:Y:S05]  /*5480*/  @P0 BRA `(.L_x_58) ;  /* 0x0000000000080947 */ /* 0x00efea0003800000 */
[----:B------:R-:W-:-:S05]  /*5490*/  IMAD R4, R4, 0x4, R7 ;  /* 0x0000000404047824 */ /* 0x000fca00078e0207 */
[----:B------:R0:W1:Y:S02]  /*54a0*/  ATOMS.ADD R62, [R4], R15 ;  /* 0x0000000f043e738c */ /* 0x0000640000000000 */
.L_x_58:
[----:B------:R-:W-:Y:S05]  /*54b0*/  BSYNC.RECONVERGENT B0 ;  /* 0x0000000000007941 */ /* 0x000fea0003800200 */
.L_x_57:
[----:B------:R-:W-:Y:S01]  /*54c0*/  R2P PR, R8, 0x7f ;  /* 0x0000007f08007804 */ /* 0x000fe20000000000 */
[----:B0-----:R-:W-:Y:S01]  /*54d0*/  IMAD.IADD R4, R46, 0x1, R49 ;  /* 0x000000012e047824 */ /* 0x001fe200078e0231 */
[----:B-1----:R0:W1:Y:S01]  /*54e0*/  SHFL.IDX PT, R62, R62, R45, 0x1f ;  /* 0x00001f2d3e3e7589 */ /* 0x00206200000e0000 */
[----:B------:R-:W-:Y:S10]  /*54f0*/  BSSY.RECONVERGENT B0, `(.L_x_59) ;  /* 0x0000021000007945 */ /* 0x000ff40003800200 */
[----:B------:R-:W-:-:S02]  /*5500*/  VOTE.ANY R60, PT, P0 ;  /* 0x00000000003c7806 */ /* 0x000fc400000e0100 */
[----:B------:R-:W-:Y:S02]  /*5510*/  VOTE.ANY R49, PT, P1 ;  /* 0x0000000000317806 */ /* 0x000fe400008e0100 */
[----:B------:R-:W-:Y:S02]  /*5520*/  @!P0 LOP3.LUT R60, RZ, R60, RZ, 0x33, !PT ;  /* 0x0000003cff3c8212 */ /* 0x000fe400078e33ff */
[----:B------:R-:W-:Y:S02]  /*5530*/  @!P1 LOP3.LUT R49, RZ, R49, RZ, 0x33, !PT ;  /* 0x00000031ff319212 */ /* 0x000fe400078e33ff */
[----:B------:R-:W-:Y:S02]  /*5540*/  VOTE.ANY R46, PT, P2 ;  /* 0x00000000002e7806 */ /* 0x000fe400010e0100 */
[----:B------:R-:W-:Y:S01]  /*5550*/  LOP3.LUT R49, R49, R60, RZ, 0xc0, !PT ;  /* 0x0000003c31317212 */ /* 0x000fe200078ec0ff */
[----:B------:R-:W-:Y:S01]  /*5560*/  IMAD.MOV.U32 R60, RZ, RZ, RZ ;  /* 0x000000ffff3c7224 */ /* 0x000fe200078e00ff */
[----:B------:R-:W-:-:S02]  /*5570*/  @!P2 LOP3.LUT R46, RZ, R46, RZ, 0x33, !PT ;  /* 0x0000002eff2ea212 */ /* 0x000fc400078e33ff */
        /* <DEDUP_REMOVED lines=17> */
[----:B------:R-:W2:Y:S01]  /*5690*/  FLO.U32 R49, R61 ;  /* 0x0000003d00317300 */ /* 0x000ea200000e0000 */
[----:B------:R-:W-:-:S07]  /*56a0*/  LOP3.LUT R46, R6, R61, RZ, 0xc0, !PT ;  /* 0x0000003d062e7212 */ /* 0x000fce00078ec0ff */
[----:B------:R-:W3:Y:S01]  /*56b0*/  POPC R46, R46 ;  /* 0x0000002e002e7309 */ /* 0x000ee20000000000 */
[----:B--2---:R-:W-:-:S13]  /*56c0*/  ISETP.NE.AND P0, PT, R0, R49, PT ;  /* 0x000000310000720c */ /* 0x004fda0003f05270 */
[----:B01-3--:R-:W-:Y:S05]  /*56d0*/  @P0 BRA `(.L_x_60) ;  /* 0x0000000000080947 */ /* 0x00bfea0003800000 */
[----:B------:R-:W-:-:S05]  /*56e0*/  IMAD R45, R8, 0x4, R7 ;  /* 0x00000004082d7824 */ /* 0x000fca00078e0207 */
[----:B------:R0:W1:Y:S02]  /*56f0*/  ATOMS.ADD R60, [R45], R46 ;  /* 0x0000002e2d3c738c */ /* 0x0000640000000000 */
.L_x_60:
[----:B------:R-:W-:Y:S05]  /*5700*/  BSYNC.RECONVERGENT B0 ;  /* 0x0000000000007941 */ /* 0x000fea0003800200 */
.L_x_59:
[----:B------:R-:W-:Y:S01]  /*5710*/  R2P PR, R9, 0x7f ;  /* 0x0000007f09007804 */ /* 0x000fe20000000000 */
[----:B------:R-:W-:Y:S01]  /*5720*/  IMAD.IADD R44, R44, 0x1, R53 ;  /* 0x000000012c2c7824 */ /* 0x000fe200078e0235 */
[----:B-1----:R1:W2:Y:S01]  /*5730*/  SHFL.IDX PT, R49, R60, R49, 0x1f ;  /* 0x00001f313c317589 */ /* 0x0022a200000e0000 */
[----:B------:R-:W-:Y:S01]  /*5740*/  BSSY.RECONVERGENT B0, `(.L_x_61) ;  /* 0x0000021000007945 */ /* 0x000fe20003800200 */
[----:B------:R-:W-:-:S09]  /*5750*/  IMAD.MOV.U32 R64, RZ, RZ, RZ ;  /* 0x000000ffff407224 */ /* 0x000fd200078e00ff */
        /* <DEDUP_REMOVED lines=31> */
.L_x_62:
[----:B------:R-:W-:Y:S05]  /*5950*/  BSYNC.RECONVERGENT B0 ;  /* 0x0000000000007941 */ /* 0x000fea0003800200 */
.L_x_61:
        /* <DEDUP_REMOVED lines=36> */
.L_x_64:
[----:B------:R-:W-:Y:S05]  /*5ba0*/  BSYNC.RECONVERGENT B0 ;  /* 0x0000000000007941 */ /* 0x000fea0003800200 */
.L_x_63:
[----:B------:R-:W-:Y:S01]  /*5bb0*/  R2P PR, R14, 0x7f ;  /* 0x0000007f0e007804 */ /* 0x000fe20000000000 */
[----:B-1----:R1:W2:Y:S01]  /*5bc0*/  SHFL.IDX PT, R60, R60, R55, 0x1f ;  /* 0x00001f373c3c7589 */ /* 0x0022a200000e0000 */
        /* <DEDUP_REMOVED lines=25> */
[----:B-1----:R-:W0:Y:S01]  /*5d60*/  FLO.U32 R55, R9 ;  /* 0x0000000900377300 */ /* 0x002e2200000e0000 */
[----:B------:R-:W-:-:S07]  /*5d70*/  LOP3.LUT R6, R6, R9, RZ, 0xc0, !PT ;  /* 0x0000000906067212 */ /* 0x000fce00078ec0ff */
[----:B------:R1:W3:Y:S01]  /*5d80*/  POPC R61, R6 ;  /* 0x00000006003d7309 */ /* 0x0002e20000000000 */
[----:B0-----:R-:W-:Y:S01]  /*5d90*/  ISETP.NE.AND P0, PT, R0, R55, PT ;  /* 0x000000370000720c */ /* 0x001fe20003f05270 */
[----:B------:R-:W-:-:S12]  /*5da0*/  IMAD.MOV.U32 R0, RZ, RZ, RZ ;  /* 0x000000ffff007224 */ /* 0x000fd800078e00ff */
[----:B-123--:R-:W-:Y:S05]  /*5db0*/  @P0 BRA `(.L_x_66) ;  /* 0x0000000000080947 */ /* 0x00efea0003800000 */
[----:B------:R-:W-:-:S06]  /*5dc0*/  IMAD R0, R14, 0x4, R7 ;  /* 0x000000040e007824 */ /* 0x000fcc00078e0207 */
[----:B------:R0:W1:Y:S02]  /*5dd0*/  ATOMS.ADD R0, [R0], R61 ;  /* 0x0000003d0000738c */ /* 0x0000640000000000 */
.L_x_66:
[----:B------:R-:W-:Y:S05]  /*5de0*/  BSYNC.RECONVERGENT B0 ;  /* 0x0000000000007941 */ /* 0x000fea0003800200 */
.L_x_65:
[----:B-1----:R-:W1:Y:S01]  /*5df0*/  SHFL.IDX PT, R0, R0, R55, 0x1f ;  /* 0x00001f3700007589 */ /* 0x002e6200000e0000 */
[----:B------:R-:W-:Y:S01]  /*5e00*/  IMAD.IADD R14, R54, 0x1, R59 ;  /* 0x00000001360e7824 */ /* 0x000fe200078e023b */
[----:B------:R-:W-:Y:S01]  /*5e10*/  ISETP.NE.AND P0, PT, R58, RZ, PT ;  /* 0x000000ff3a00720c */ /* 0x000fe20003f05270 */
[----:B------:R-:W-:Y:S01]  /*5e20*/  IMAD R10, R40, 0x4, R23 ;  /* 0x00000004280a7824 */ /* 0x000fe200078e0217 */
[----:B------:R-:W-:Y:S01]  /*5e30*/  BAR.SYNC.DEFER_BLOCKING 0x0 ;  /* 0x0000000000007b1d */ /* 0x000fe20000010000 */
[----:B------:R-:W-:Y:S02]  /*5e40*/  IMAD.IADD R54, R8, 0x1, R45 ;  /* 0x0000000108367824 */ /* 0x000fe400078e022d */
[--C-:B------:R-:W-:Y:S02]  /*5e50*/  IMAD R9, R38, 0x4, R23.reuse ;  /* 0x0000000426097824 */ /* 0x100fe400078e0217 */
[--C-:B------:R-:W-:Y:S01]  /*5e60*/  IMAD R8, R26, 0x4, R23.reuse ;  /* 0x000000041a087824 */ /* 0x100fe200078e0217 */
[----:B------:R-:W-:Y:S01]  /*5e70*/  BSSY B1, `(.L_x_67) ;  /* 0x0000057000017945 */ /* 0x000fe20003800000 */
[----:B------:R-:W-:-:S02]  /*5e80*/  IMAD R7, R50, 0x4, R23 ;  /* 0x0000000432077824 */ /* 0x000fc400078e0217 */
[----:B------:R-:W-:Y:S02]  /*5e90*/  IMAD.IADD R52, R52, 0x1, R57 ;  /* 0x0000000134347824 */ /* 0x000fe400078e0239 */
[--C-:B------:R-:W-:Y:S02]  /*5ea0*/  IMAD R6, R48, 0x4, R23.reuse ;  /* 0x0000000430067824 */ /* 0x100fe400078e0217 */
[----:B------:R-:W-:Y:S02]  /*5eb0*/  IMAD R4, R4, 0x4, R23 ;  /* 0x0000000404047824 */ /* 0x000fe400078e0217 */
[----:B------:R-:W-:Y:S02]  /*5ec0*/  IMAD.IADD R56, R51, 0x1, R56 ;  /* 0x0000000133387824 */ /* 0x000fe400078e0238 */
[----:B------:R-:W-:Y:S02]  /*5ed0*/  IMAD.IADD R16, R16, 0x1, R47 ;  /* 0x0000000110107824 */ /* 0x000fe400078e022f */
[----:B------:R-:W-:-:S02]  /*5ee0*/  IMAD.IADD R62, R15, 0x1, R62 ;  /* 0x000000010f3e7824 */ /* 0x000fc400078e023e */
[----:B-1----:R-:W-:Y:S02]  /*5ef0*/  IMAD.IADD R38, R61, 0x1, R0 ;  /* 0x000000013d267824 */ /* 0x002fe400078e0200 */
[----:B------:R-:W-:Y:S01]  /*5f00*/  IMAD R0, R44, 0x4, R23 ;  /* 0x000000042c007824 */ /* 0x000fe200078e0217 */
[----:B------:R1:W-:Y:S01]  /*5f10*/  STS [R10+-0x4], R13 ;  /* 0xfffffc0d0a007388 */ /* 0x0003e20000000800 */
[----:B------:R-:W-:Y:S02]  /*5f20*/  IMAD.IADD R46, R46, 0x1, R49 ;  /* 0x000000012e2e7824 */ /* 0x000fe400078e0231 */
[--C-:B------:R-:W-:Y:S01]  /*5f30*/  IMAD R14, R14, 0x4, R23.reuse ;  /* 0x000000040e0e7824 */ /* 0x100fe200078e0217 */
[----:B------:R2:W-:Y:S01]  /*5f40*/  STS [R9+-0x4], R12 ;  /* 0xfffffc0c09007388 */ /* 0x0005e20000000800 */
[--C-:B------:R-:W-:Y:S02]  /*5f50*/  IMAD R15, R56, 0x4, R23.reuse ;  /* 0x00000004380f7824 */ /* 0x100fe400078e0217 */
[----:B------:R-:W-:Y:S01]  /*5f60*/  IMAD.IADD R60, R53, 0x1, R60 ;  /* 0x00000001353c7824 */ /* 0x000fe200078e023c */
[----:B------:R-:W-:Y:S01]  /*5f70*/  STS [R8+-0x4], R43 ;  /* 0xfffffc2b08007388 */ /* 0x000fe20000000800 */
[----:B------:R-:W-:-:S02]  /*5f80*/  IMAD R16, R16, 0x4, R23 ;  /* 0x0000000410107824 */ /* 0x000fc400078e0217 */
[--C-:B-1----:R-:W-:Y:S01]  /*5f90*/  IMAD R13, R52, 0x4, R23.reuse ;  /* 0x00000004340d7824 */ /* 0x102fe200078e0217 */
[----:B------:R1:W-:Y:S01]  /*5fa0*/  STS [R7+-0x4], R24 ;  /* 0xfffffc1807007388 */ /* 0x0003e20000000800 */
[--C-:B------:R-:W-:Y:S02]  /*5fb0*/  IMAD R26, R46, 0x4, R23.reuse ;  /* 0x000000042e1a7824 */ /* 0x100fe400078e0217 */
[--C-:B--2---:R-:W-:Y:S01]  /*5fc0*/  IMAD R12, R42, 0x4, R23.reuse ;  /* 0x000000042a0c7824 */ /* 0x104fe200078e0217 */
[----:B------:R2:W-:Y:S04]  /*5fd0*/  STS [R6+-0x4], R27 ;  /* 0xfffffc1b06007388 */ /* 0x0005e80000000800 */
[----:B------:R3:W-:Y:S01]  /*5fe0*/  STS [R4+-0x4], R25 ;  /* 0xfffffc1904007388 */ /* 0x0007e20000000800 */
[----:B-1----:R-:W-:-:S03]  /*5ff0*/  IMAD R24, R60, 0x4, R23 ;  /* 0x000000043c187824 */ /* 0x002fc600078e0217 */
[----:B------:R1:W-:Y:S01]  /*6000*/  STS [R0+-0x4], R17 ;  /* 0xfffffc1100007388 */ /* 0x0003e20000000800 */
[----:B--2---:R-:W-:-:S03]  /*6010*/  IMAD R27, R62, 0x4, R23 ;  /* 0x000000043e1b7824 */ /* 0x004fc600078e0217 */
[----:B------:R2:W-:Y:S01]  /*6020*/  STS [R12+-0x4], R41 ;  /* 0xfffffc290c007388 */ /* 0x0005e20000000800 */
[----:B---3--:R-:W-:-:S03]  /*6030*/  IMAD R25, R54, 0x4, R23 ;  /* 0x0000000436197824 */ /* 0x008fc600078e0217 */
[----:B------:R3:W-:Y:S01]  /*6040*/  STS [R13+-0x4], R36 ;  /* 0xfffffc240d007388 */ /* 0x0007e20000000800 */
[----:B-1----:R-:W-:-:S03]  /*6050*/  IMAD R17, R38, 0x4, R23 ;  /* 0x0000000426117824 */ /* 0x002fc600078e0217 */
[----:B------:R3:W-:Y:S01]  /*6060*/  STS [R14+-0x4], R39 ;  /* 0xfffffc270e007388 */ /* 0x0007e20000000800 */
[----:B--2---:R-:W-:-:S03]  /*6070*/  IMAD R41, R3, 0x8, R23 ;  /* 0x0000000803297824 */ /* 0x004fc600078e0217 */
[----:B------:R3:W-:Y:S04]  /*6080*/  STS [R15+-0x4], R34 ;  /* 0xfffffc220f007388 */ /* 0x0007e80000000800 */
[----:B------:R3:W-:Y:S04]  /*6090*/  STS [R16+-0x4], R37 ;  /* 0xfffffc2510007388 */ /* 0x0007e80000000800 */
[----:B------:R3:W-:Y:S04]  /*60a0*/  STS [R27+-0x4], R32 ;  /* 0xfffffc201b007388 */ /* 0x0007e80000000800 */
[----:B------:R3:W-:Y:S04]  /*60b0*/  STS [R26+-0x4], R33 ;  /* 0xfffffc211a007388 */ /* 0x0007e80000000800 */
[----:B------:R3:W-:Y:S04]  /*60c0*/  STS [R25+-0x4], R30 ;  /* 0xfffffc1e19007388 */ /* 0x0007e80000000800 */
[----:B------:R3:W-:Y:S04]  /*60d0*/  STS [R24+-0x4], R31 ;  /* 0xfffffc1f18007388 */ /* 0x0007e80000000800 */
[----:B------:R3:W-:Y:S01]  /*60e0*/  STS [R17+-0x4], R28 ;  /* 0xfffffc1c11007388 */ /* 0x0007e20000000800 */
[----:B------:R-:W-:Y:S05]  /*60f0*/  @P0 BRA `(.L_x_68) ;  /* 0x0000000000b80947 */ /* 0x000fea0003800000 */
[----:B------:R-:W3:Y:S02]  /*6100*/  LDCU.64 UR4, c[0x0][0x398] ;  /* 0x00007300ff0477ac */ /* 0x000ee40008000a00 */
[----:B---3--:R-:W-:-:S04]  /*6110*/  LEA R32, P0, R3, UR4, 0x3 ;  /* 0x0000000403207c11 */ /* 0x008fc8000f8018ff */
[----:B------:R-:W-:-:S05]  /*6120*/  LEA.HI.X R33, R3, UR5, RZ, 0x3, P0 ;  /* 0x0000000503217c11 */ /* 0x000fca00080f1cff */
[----:B------:R-:W2:Y:S01]  /*6130*/  LDG.E.64 R30, desc[UR6][R32.64] ;  /* 0x00000006201e7981 */ /* 0x000ea2000c1e1b00 */
[----:B------:R-:W-:Y:S02]  /*6140*/  SHF.R.S32.HI R37, RZ, 0x1f, R35 ;  /* 0x0000001fff257819 */ /* 0x000fe40000011423 */
[----:B--2---:R-:W-:-:S05]  /*6150*/  IADD3 R30, P0, PT, -R35, R30, RZ ;  /* 0x0000001e231e7210 */ /* 0x004fca0007f1e1ff */
[----:B------:R-:W-:Y:S01]  /*6160*/  IMAD.X R31, R31, 0x1, ~R37, P0 ;  /* 0x000000011f1f7824 */ /* 0x000fe200000e0e25 */
[----:B------:R-:W-:Y:S01]  /*6170*/  ISETP.GE.AND P0, PT, R5, 0x1, PT ;  /* 0x000000010500780c */ /* 0x000fe20003f06270 */
[----:B------:R-:W-:-:S03]  /*6180*/  IMAD.MOV.U32 R37, RZ, RZ, R20 ;  /* 0x000000ffff257224 */ /* 0x000fc600078e0014 */
[----:B------:R1:W-:Y:S09]  /*6190*/  STS.64 [R41+0x6600], R30 ;  /* 0x0066001e29007388 */ /* 0x0003f20000000a00 */
[----:B------:R-:W-:Y:S05]  /*61a0*/  @!P0 BRA `(.L_x_69) ;  /* 0x00000000006c8947 */ /* 0x000fea0003800000 */
[----:B------:R-:W-:Y:S01]  /*61b0*/  BSSY B0, `(.L_x_70) ;  /* 0x0000019000007945 */ /* 0x000fe20003800000 */
[----:B------:R-:W-:Y:S02]  /*61c0*/  IMAD.MOV.U32 R28, RZ, RZ, -0x1 ;  /* 0xffffffffff1c7424 */ /* 0x000fe400078e00ff */
[----:B------:R-:W-:Y:S02]  /*61d0*/  IMAD.MOV.U32 R32, RZ, RZ, R5 ;  /* 0x000000ffff207224 */ /* 0x000fe400078e0005 */
[----:B------:R-:W-:-:S07]  /*61e0*/  IMAD.MOV.U32 R37, RZ, RZ, R20 ;  /* 0x000000ffff257224 */ /* 0x000fce00078e0014 */
.L_x_74:
[----:B-1----:R-:W1:Y:S01]  /*61f0*/  LDC.64 R30, c[0x0][0x380] ;  /* 0x0000e000ff1e7b82 */ /* 0x002e620000000a00 */
[----:B------:R-:W-:Y:S01]  /*6200*/  VIADD R39, R32, 0xffffffff ;  /* 0xffffffff20277836 */ /* 0x000fe20000000000 */
[----:B------:R-:W-:Y:S03]  /*6210*/  BSSY B2, `(.L_x_71) ;  /* 0x0000008000027945 */ /* 0x000fe60003800000 */
[----:B------:R-:W-:-:S04]  /*6220*/  IMAD R33, R39, 0x100, R3 ;  /* 0x0000010027217824 */ /* 0x000fc800078e0203 */
[----:B-1----:R-:W-:-:S07]  /*6230*/  IMAD.WIDE R30, R33, 0x4, R30 ;  /* 0x00000004211e7825 */ /* 0x002fce00078e021e */
.L_x_72:
[----:B------:R-:W-:Y:S05]  /*6240*/  YIELD ;  /* 0x0000000000007946 */ /* 0x000fea0003800000 */
[----:B------:R1:W-:Y:S06]  /*6250*/  MEMBAR.SC.CTA ;  /* 0x0000000000007992 */ /* 0x0003ec0000000000 */
[----:B-1----:R-:W2:Y:S02]  /*6260*/  LDG.E.STRONG.SYS R33, desc[UR6][R30.64] ;  /* 0x000000061e217981 */ /* 0x002ea4000c1f5900 */
[----:B--2---:R-:W-:-:S13]  /*6270*/  ISETP.NE.AND P0, PT, R33, RZ, PT ;  /* 0x000000ff2100720c */ /* 0x004fda0003f05270 */
[----:B------:R-:W-:Y:S05]  /*6280*/  @!P0 BRA `(.L_x_72) ;  /* 0xfffffffc00ec8947 */ /* 0x000fea000383ffff */
[----:B------:R-:W-:Y:S05]  /*6290*/  BSYNC B2 ;  /* 0x0000000000027941 */ /* 0x000fea0003800000 */
.L_x_71:
[----:B------:R-:W-:Y:S01]  /*62a0*/  BSSY.RECONVERGENT B2, `(.L_x_73) ;  /* 0x0000006000027945 */ /* 0x000fe20003800200 */
[C---:B------:R-:W-:Y:S02]  /*62b0*/  ISETP.GT.AND P0, PT, R33.reuse, -0x1, PT ;  /* 0xffffffff2100780c */ /* 0x040fe40003f04270 */
[----:B------:R-:W-:Y:S01]  /*62c0*/  LOP3.LUT R30, R33, 0x3fffffff, RZ, 0xc0, !PT ;  /* 0x3fffffff211e7812 */ /* 0x000fe200078ec0ff */
[----:B------:R-:W-:Y:S05]  /*62d0*/  WARPSYNC.EXCLUSIVE R28 ;  /* 0x000000001c007348 */ /* 0x000fea0003a00000 */
[----:B------:R-:W-:-:S05]  /*62e0*/  IMAD.IADD R37, R30, 0x1, R37 ;  /* 0x000000011e257824 */ /* 0x000fca00078e0225 */
[----:B------:R-:W-:-:S07]  /*62f0*/  VOTE.ANY R28, PT, P0 ;  /* 0x00000000001c7806 */ /* 0x000fce00000e0100 */
[----:B------:R-:W-:Y:S05]  /*6300*/  BSYNC.RECONVERGENT B2 ;  /* 0x0000000000027941 */ /* 0x000fea0003800200 */
.L_x_73:
[----:B------:R-:W-:Y:S01]  /*6310*/  ISETP.GT.U32.AND P1, PT, R32, 0x1, PT ;  /* 0x000000012000780c */ /* 0x000fe20003f24070 */
[----:B------:R-:W-:-:S12]  /*6320*/  IMAD.MOV.U32 R32, RZ, RZ, R39 ;  /* 0x000000ffff207224 */ /* 0x000fd800078e0027 */
[----:B------:R-:W-:Y:S05]  /*6330*/  @P0 BRA P1, `(.L_x_74) ;  /* 0xfffffffc00ac0947 */ /* 0x000fea000083ffff */
[----:B------:R-:W-:Y:S05]  /*6340*/  BSYNC B0 ;  /* 0x0000000000007941 */ /* 0x000fea0003800000 */
.L_x_70:
[----:B------:R2:W3:Y:S02]  /*6350*/  LDS.64 R30, [R41+0x6600] ;  /* 0x00660000291e7984 */ /* 0x0004e40000000a00 */
.L_x_69:
[----:B------:R-:W4:Y:S01]  /*6360*/  LDC.64 R32, c[0x0][0x380] ;  /* 0x0000e000ff207b82 */ /* 0x000f220000000a00 */
[C---:B------:R-:W-:Y:S01]  /*6370*/  IMAD.IADD R39, R37.reuse, 0x1, -R20 ;  /* 0x0000000125277824 */ /* 0x040fe200078e0a14 */
[----:B------:R-:W-:-:S04]  /*6380*/  LOP3.LUT R37, R37, 0x80000000, RZ, 0xfc, !PT ;  /* 0x8000000025257812 */ /* 0x000fc800078efcff */
[----:B---3--:R-:W-:Y:S01]  /*6390*/  IADD3 R28, P0, PT, R39, R30, RZ ;  /* 0x0000001e271c7210 */ /* 0x008fe20007f1e0ff */
[----:B----4-:R-:W-:-:S03]  /*63a0*/  IMAD.WIDE R32, R29, 0x4, R32 ;  /* 0x000000041d207825 */ /* 0x010fc600078e0220 */
[----:B------:R-:W-:Y:S02]  /*63b0*/  LEA.HI.X.SX32 R29, R39, R31, 0x1, P0 ;  /* 0x0000001f271d7211 */ /* 0x000fe400000f0eff */
[----:B------:R4:W-:Y:S04]  /*63c0*/  STG.E.STRONG.SYS desc[UR6][R32.64], R37 ;  /* 0x0000002520007986 */ /* 0x0009e8000c115906 */
[----:B------:R4:W-:Y:S03]  /*63d0*/  STS.64 [R41+0x6600], R28 ;  /* 0x0066001c29007388 */ /* 0x0009e60000000a00 */
.L_x_68:
[----:B------:R-:W-:Y:S05]  /*63e0*/  BSYNC B1 ;  /* 0x0000000000017941 */ /* 0x000fea0003800000 */
.L_x_67:
[----:B---34-:R-:W3:Y:S01]  /*63f0*/  LDC R28, c[0x0][0x3c0] ;  /* 0x0000f000ff1c7b82 */ /* 0x018ee20000000800 */
[----:B------:R-:W-:-:S07]  /*6400*/  VIADD R29, R18, 0x1980 ;  /* 0x00001980121d7836 */ /* 0x000fce0000000000 */
[----:B------:R-:W4:Y:S01]  /*6410*/  LDC.64 R32, c[0x0][0x390] ;  /* 0x0000e400ff207b82 */ /* 0x000f220000000a00 */
[----:B---3--:R-:W-:Y:S02]  /*6420*/  ISETP.GE.AND P0, PT, R29, R28, PT ;  /* 0x0000001c1d00720c */ /* 0x008fe40003f06270 */
[----:B----4-:R-:W-:-:S04]  /*6430*/  ISETP.EQ.U32.AND P1, PT, R32, RZ, PT ;  /* 0x000000ff2000720c */ /* 0x010fc80003f22070 */
[----:B------:R-:W-:-:S04]  /*6440*/  ISETP.EQ.OR.EX P0, PT, R33, RZ, !P0, P1 ;  /* 0x000000ff2100720c */ /* 0x000fc80004702710 */
[----:B------:R-:W-:-:S13]  /*6450*/  ISETP.GT.U32.OR P0, PT, R3, 0xff, P0 ;  /* 0x000000ff0300780c */ /* 0x000fda0000704470 */
[----:B------:R-:W-:Y:S05]  /*6460*/  @P0 BRA `(.L_x_75) ;  /* 0x0000000000200947 */ /* 0x000fea0003800000 */
[----:B-1----:R-:W1:Y:S01]  /*6470*/  LDS.64 R30, [R41+0x6600] ;  /* 0x00660000291e7984 */ /* 0x002e620000000a00 */
[C---:B------:R-:W-:Y:S02]  /*6480*/  LEA R32, P2, R3.reuse, R32, 0x3 ;  /* 0x0000002003207211 */ /* 0x040fe400078418ff */
[--C-:B------:R-:W-:Y:S02]  /*6490*/  SHF.R.S32.HI R37, RZ, 0x1f, R20.reuse ;  /* 0x0000001fff257819 */ /* 0x100fe40000011414 */
[----:B------:R-:W-:Y:S02]  /*64a0*/  LEA.HI.X R33, R3, R33, RZ, 0x3, P2 ;  /* 0x0000002103217211 */ /* 0x000fe400010f1cff */
[----:B-1----:R-:W-:Y:S02]  /*64b0*/  IADD3 R30, P0, P1, R30, R35, R20 ;  /* 0x000000231e1e7210 */ /* 0x002fe4000791e014 */
[----:B------:R-:W-:-:S04]  /*64c0*/  SHF.R.S32.HI R35, RZ, 0x1f, R35 ;  /* 0x0000001fff237819 */ /* 0x000fc80000011423 */
[----:B------:R-:W-:-:S05]  /*64d0*/  IADD3.X R31, PT, PT, R31, R35, R37, P0, P1 ;  /* 0x000000231f1f7210 */ /* 0x000fca00007e2425 */
[----:B------:R3:W-:Y:S02]  /*64e0*/  STG.E.64 desc[UR6][R32.64], R30 ;  /* 0x0000001e20007986 */ /* 0x0007e4000c101b06 */
.L_x_75:
[----:B------:R-:W-:Y:S01]  /*64f0*/  ISETP.GT.AND P0, PT, R29, R28, PT ;  /* 0x0000001c1d00720c */ /* 0x000fe20003f04270 */
[----:B------:R-:W-:Y:S05]  /*6500*/  WARPSYNC.ALL ;  /* 0x0000000000007948 */ /* 0x000fea0003800000 */
[----:B------:R-:W-:Y:S07]  /*6510*/  BAR.SYNC.DEFER_BLOCKING 0x0 ;  /* 0x0000000000007b1d */ /* 0x000fee0000010000 */
[----:B------:R-:W-:Y:S05]  /*6520*/  @P0 BRA `(.L_x_76) ;  /* 0x0000001000500947 */ /* 0x000fea0003800000 */
[----:B------:R-:W4:Y:S01]  /*6530*/  LDS R29, [R22] ;  /* 0x00000000161d7984 */ /* 0x000f220000000800 */
[----:B------:R-:W5:Y:S01]  /*6540*/  LDCU UR4, c[0x0][0x3c4] ;  /* 0x00007880ff0477ac */ /* 0x000f620008000800 */
[----:B------:R-:W0:Y:S01]  /*6550*/  LDCU.64 UR8, c[0x0][0x3a0] ;  /* 0x00007400ff0877ac */ /* 0x000e220008000a00 */
[----:B----4-:R-:W-:-:S04]  /*6560*/  ISETP.NE.AND P1, PT, R29, 0x7fffffff, PT ;  /* 0x7fffffff1d00780c */ /* 0x010fc80003f25270 */
[C---:B------:R-:W-:Y:S02]  /*6570*/  SEL R20, R29.reuse, 0x80000000, P1 ;  /* 0x800000001d147807 */ /* 0x040fe40000800000 */
[----:B------:R-:W-:Y:S02]  /*6580*/  ISETP.GT.AND P1, PT, R29, -0x1, PT ;  /* 0xffffffff1d00780c */ /* 0x000fe40003f24270 */
[----:B-----5:R-:W-:-:S04]  /*6590*/  SHF.R.U32.HI R20, RZ, UR4, R20 ;  /* 0x00000004ff147c19 */ /* 0x020fc80008011614 */
[----:B------:R-:W-:-:S05]  /*65a0*/  LOP3.LUT R20, R20, R19, RZ, 0x30, !PT ;  /* 0x0000001314147212 */ /* 0x000fca00078e30ff */
[----:B-1-3--:R-:W-:Y:S02]  /*65b0*/  IMAD R31, R20, 0x8, R23 ;  /* 0x00000008141f7824 */ /* 0x00afe400078e0217 */
[----:B------:R-:W-:-:S04]  /*65c0*/  IMAD.MOV.U32 R20, RZ, RZ, -0x1 ;  /* 0xffffffffff147424 */ /* 0x000fc800078e00ff */
[----:B------:R-:W1:Y:S02]  /*65d0*/  LDS.64 R30, [R31+0x6600] ;  /* 0x006600001f1e7984 */ /* 0x000e640000000a00 */
[----:B-1----:R-:W-:Y:S02]  /*65e0*/  IADD3 R33, P2, PT, R30, R3, RZ ;  /* 0x000000031e217210 */ /* 0x002fe40007f5e0ff */
[----:B------:R-:W-:-:S03]  /*65f0*/  SEL R30, R20, 0x80000000, P1 ;  /* 0x80000000141e7807 */ /* 0x000fc60000800000 */
[----:B------:R-:W-:Y:S01]  /*6600*/  IMAD.X R34, RZ, RZ, R31, P2 ;  /* 0x000000ffff227224 */ /* 0x000fe200010e061f */
[C---:B0-----:R-:W-:Y:S02]  /*6610*/  LEA R32, P2, R33.reuse, UR8, 0x2 ;  /* 0x0000000821207c11 */ /* 0x041fe4000f8410ff */
[----:B------:R-:W-:Y:S02]  /*6620*/  LOP3.LUT R29, R30, R29, RZ, 0x3c, !PT ;  /* 0x0000001d1e1d7212 */ /* 0x000fe400078e3cff */
[----:B------:R-:W-:-:S05]  /*6630*/  LEA.HI.X R33, R33, UR9, R34, 0x2, P2 ;  /* 0x0000000921217c11 */ /* 0x000fca00090f1422 */
[----:B------:R-:W-:Y:S01]  /*6640*/  STG.E desc[UR6][R32.64], R29 ;  /* 0x0000001d20007986 */ /* 0x000fe2000c101906 */
[----:B------:R-:W-:-:S03]  /*6650*/  NOP ;  /* 0x0000000000007918 */ /* 0x000fc60000000000 */
[----:B------:R-:W0:Y:S02]  /*6660*/  LDS R34, [R22+0x600] ;  /* 0x0006000016227984 */ /* 0x000e240000000800 */
[----:B0-----:R-:W-:-:S04]  /*6670*/  ISETP.NE.AND P1, PT, R34, 0x7fffffff, PT ;  /* 0x7fffffff2200780c */ /* 0x001fc80003f25270 */
[C---:B------:R-:W-:Y:S02]  /*6680*/  SEL R30, R34.reuse, 0x80000000, P1 ;  /* 0x80000000221e7807 */ /* 0x040fe40000800000 */
[----:B------:R-:W-:Y:S02]  /*6690*/  ISETP.GT.AND P1, PT, R34, -0x1, PT ;  /* 0xffffffff2200780c */ /* 0x000fe40003f24270 */
[----:B------:R-:W-:Y:S02]  /*66a0*/  SHF.R.U32.HI R30, RZ, UR4, R30 ;  /* 0x00000004ff1e7c19 */ /* 0x000fe4000801161e */
[----:B------:R-:W-:Y:S02]  /*66b0*/  SEL R29, R20, 0x80000000, P1 ;  /* 0x80000000141d7807 */ /* 0x000fe40000800000 */
[----:B------:R-:W-:Y:S02]  /*66c0*/  LOP3.LUT R30, R30, R19, RZ, 0x30, !PT ;  /* 0x000000131e1e7212 */ /* 0x000fe400078e30ff */
[----:B------:R-:W-:-:S03]  /*66d0*/  LOP3.LUT R29, R29, R34, RZ, 0x3c, !PT ;  /* 0x000000221d1d7212 */ /* 0x000fc600078e3cff */
[----:B------:R-:W-:-:S06]  /*66e0*/  IMAD R30, R30, 0x8, R23 ;  /* 0x000000081e1e7824 */ /* 0x000fcc00078e0217 */
[----:B------:R-:W0:Y:S02]  /*66f0*/  LDS.64 R30, [R30+0x6600] ;  /* 0x006600001e1e7984 */ /* 0x000e240000000a00 */
[----:B0-----:R-:W-:-:S05]  /*6700*/  IADD3 R35, P2, PT, R30, R3, RZ ;  /* 0x000000031e237210 */ /* 0x001fca0007f5e0ff */
[----:B------:R-:W-:Y:S01]  /*6710*/  IMAD.X R36, RZ, RZ, R31, P2 ;  /* 0x000000ffff247224 */ /* 0x000fe200010e061f */
[----:B------:R-:W-:-:S04]  /*6720*/  LEA R32, P2, R35, UR8, 0x2 ;  /* 0x0000000823207c11 */ /* 0x000fc8000f8410ff */
        /* <DEDUP_REMOVED lines=231> */
[----:B------:R-:W-:-:S04]  /*75a0*/  SHF.R.U32.HI R30, RZ, UR4, R30 ;  /* 0x00000004ff1e7c19 */ /* 0x000fc8000801161e */
[----:B------:R-:W-:-:S05]  /*75b0*/  LOP3.LUT R30, R30, R19, RZ, 0x30, !PT ;  /* 0x000000131e1e7212 */ /* 0x000fca00078e30ff */
[----:B------:R-:W-:Y:S01]  /*75c0*/  IMAD R35, R30, 0x8, R23 ;  /* 0x000000081e237824 */ /* 0x000fe200078e0217 */
[----:B------:R-:W-:-:S04]  /*75d0*/  SEL R23, R20, 0x80000000, P1 ;  /* 0x8000000014177807 */ /* 0x000fc80000800000 */
[----:B------:R-:W0:Y:S01]  /*75e0*/  LDS.64 R30, [R35+0x6600] ;  /* 0x00660000231e7984 */ /* 0x000e220000000a00 */
[----:B------:R-:W-:Y:S02]  /*75f0*/  LOP3.LUT R23, R23, R34, RZ, 0x3c, !PT ;  /* 0x0000002217177212 */ /* 0x000fe400078e3cff */
[----:B0-----:R-:W-:-:S05]  /*7600*/  IADD3 R36, P2, PT, R30, R3, RZ ;  /* 0x000000031e247210 */ /* 0x001fca0007f5e0ff */
[----:B------:R-:W-:Y:S01]  /*7610*/  IMAD.X R31, RZ, RZ, R31, P2 ;  /* 0x000000ffff1f7224 */ /* 0x000fe200010e061f */
[----:B------:R-:W-:-:S04]  /*7620*/  LEA R30, P2, R36, UR8, 0x2 ;  /* 0x00000008241e7c11 */ /* 0x000fc8000f8410ff */
[----:B------:R-:W-:-:S05]  /*7630*/  LEA.HI.X R31, R36, UR9, R31, 0x2, P2 ;  /* 0x00000009241f7c11 */ /* 0x000fca00090f141f */
[----:B------:R0:W-:Y:S01]  /*7640*/  STG.E desc[UR6][R30.64+0x6000], R23 ;  /* 0x006000171e007986 */ /* 0x0001e2000c101906 */
[----:B------:R-:W-:Y:S01]  /*7650*/  NOP ;  /* 0x0000000000007918 */ /* 0x000fe20000000000 */
[----:B------:R-:W-:Y:S05]  /*7660*/  BRA `(.L_x_77) ;  /* 0x0000001800607947 */ /* 0x000fea0003800000 */
.L_x_76:
[----:B------:R-:W-:Y:S01]  /*7670*/  IMAD R29, R5, -0x1980, R28 ;  /* 0xffffe680051d7824 */ /* 0x000fe200078e021c */
[----:B------:R-:W-:Y:S01]  /*7680*/  BSSY.RECONVERGENT B0, `(.L_x_78) ;  /* 0x000001e000007945 */ /* 0x000fe20003800200 */
[C---:B------:R-:W-:Y:S02]  /*7690*/  VIADD R20, R3.reuse, 0x180 ;  /* 0x0000018003147836 */ /* 0x040fe40000000000 */
[C---:B-1-3--:R-:W-:Y:S01]  /*76a0*/  VIADD R30, R3.reuse, 0x300 ;  /* 0x00000300031e7836 */ /* 0x04afe20000000000 */
[CC--:B------:R-:W-:Y:S01]  /*76b0*/  ISETP.GE.AND P1, PT, R3.reuse, R29.reuse, PT ;  /* 0x0000001d0300720c */ /* 0x0c0fe20003f26270 */
[C---:B------:R-:W-:Y:S01]  /*76c0*/  VIADD R32, R3.reuse, 0x480 ;  /* 0x0000048003207836 */ /* 0x040fe20000000000 */
[-C--:B------:R-:W-:Y:S01]  /*76d0*/  ISETP.GE.AND P5, PT, R20, R29.reuse, PT ;  /* 0x0000001d1400720c */ /* 0x080fe20003fa6270 */
[C---:B------:R-:W-:Y:S01]  /*76e0*/  VIADD R20, R3.reuse, 0x600 ;  /* 0x0000060003147836 */ /* 0x040fe20000000000 */
[-C--:B------:R-:W-:Y:S01]  /*76f0*/  ISETP.GE.AND P4, PT, R30, R29.reuse, PT ;  /* 0x0000001d1e00720c */ /* 0x080fe20003f86270 */
[----:B------:R-:W-:Y:S01]  /*7700*/  VIADD R34, R3, 0x780 ;  /* 0x0000078003227836 */ /* 0x000fe20000000000 */
[----:B------:R-:W-:-:S02]  /*7710*/  ISETP.GE.AND P3, PT, R32, R29, PT ;  /* 0x0000001d2000720c */ /* 0x000fc40003f66270 */
[----:B------:R-:W-:-:S05]  /*7720*/  ISETP.GE.AND P2, PT, R20, R29, PT ;  /* 0x0000001d1400720c */ /* 0x000fca0003f46270 */
[----:B------:R-:W-:Y:S08]  /*7730*/  @P1 BRA `(.L_x_79) ;  /* 0x0000000000481947 */ /* 0x000ff00003800000 */
[----:B------:R-:W1:Y:S01]  /*7740*/  LDS R20, [R22] ;  /* 0x0000000016147984 */ /* 0x000e620000000800 */
[----:B------:R-:W3:Y:S01]  /*7750*/  LDCU UR4, c[0x0][0x3c4] ;  /* 0x00007880ff0477ac */ /* 0x000ee20008000800 */
[----:B------:R-:W-:Y:S01]  /*7760*/  IMAD.MOV.U32 R33, RZ, RZ, -0x1 ;  /* 0xffffffffff217424 */ /* 0x000fe200078e00ff */
[----:B-1----:R-:W-:-:S04]  /*7770*/  ISETP.NE.AND P1, PT, R20, 0x7fffffff, PT ;  /* 0x7fffffff1400780c */ /* 0x002fc80003f25270 */
[C---:B------:R-:W-:Y:S02]  /*7780*/  SEL R30, R20.reuse, 0x80000000, P1 ;  /* 0x80000000141e7807 */ /* 0x040fe40000800000 */
[----:B------:R-:W-:Y:S02]  /*7790*/  ISETP.GT.AND P1, PT, R20, -0x1, PT ;  /* 0xffffffff1400780c */ /* 0x000fe40003f24270 */
[----:B---3--:R-:W-:Y:S01]  /*77a0*/  SHF.R.U32.HI R30, RZ, UR4, R30 ;  /* 0x00000004ff1e7c19 */ /* 0x008fe2000801161e */
[----:B------:R-:W1:Y:S01]  /*77b0*/  LDCU.64 UR4, c[0x0][0x3a0] ;  /* 0x00007400ff0477ac */ /* 0x000e620008000a00 */
[----:B------:R-:W-:Y:S02]  /*77c0*/  SEL R33, R33, 0x80000000, P1 ;  /* 0x8000000021217807 */ /* 0x000fe40000800000 */
[----:B------:R-:W-:Y:S02]  /*77d0*/  LOP3.LUT R30, R30, R19, RZ, 0x30, !PT ;  /* 0x000000131e1e7212 */ /* 0x000fe400078e30ff */
[----:B------:R-:W-:-:S03]  /*77e0*/  LOP3.LUT R33, R33, R20, RZ, 0x3c, !PT ;  /* 0x0000001421217212 */ /* 0x000fc600078e3cff */
[----:B------:R-:W-:-:S05]  /*77f0*/  IMAD R32, R30, 0x8, R23 ;  /* 0x000000081e207824 */ /* 0x000fca00078e0217 */
[----:B------:R-:W3:Y:S02]  /*7800*/  LDS.64 R30, [R32+0x6600] ;  /* 0x00660000201e7984 */ /* 0x000ee40000000a00 */
[----:B---3--:R-:W-:-:S04]  /*7810*/  IADD3 R35, P6, PT, R30, R3, RZ ;  /* 0x000000031e237210 */ /* 0x008fc80007fde0ff */
[----:B-1----:R-:W-:Y:S01]  /*7820*/  LEA R30, P1, R35, UR4, 0x2 ;  /* 0x00000004231e7c11 */ /* 0x002fe2000f8210ff */
[----:B------:R-:W-:-:S05]  /*7830*/  IMAD.X R36, RZ, RZ, R31, P6 ;  /* 0x000000ffff247224 */ /* 0x000fca00030e061f */
[----:B------:R-:W-:-:S05]  /*7840*/  LEA.HI.X R31, R35, UR5, R36, 0x2, P1 ;  /* 0x00000005231f7c11 */ /* 0x000fca00088f1424 */
[----:B------:R1:W-:Y:S02]  /*7850*/  STG.E desc[UR6][R30.64], R33 ;  /* 0x000000211e007986 */ /* 0x0003e4000c101906 */
.L_x_79:
[----:B------:R-:W-:Y:S05]  /*7860*/  BSYNC.RECONVERGENT B0 ;  /* 0x0000000000007941 */ /* 0x000fea0003800200 */
.L_x_78:
[----:B------:R-:W-:Y:S01]  /*7870*/  NOP ;  /* 0x0000000000007918 */ /* 0x000fe20000000000 */
[----:B------:R-:W-:Y:S01]  /*7880*/  BSSY.RECONVERGENT B0, `(.L_x_80) ;  /* 0x0000016000007945 */ /* 0x000fe20003800200 */
[----:B------:R-:W-:Y:S01]  /*7890*/  ISETP.GE.AND P1, PT, R34, R29, PT ;  /* 0x0000001d2200720c */ /* 0x000fe20003f26270 */
[----:B------:R-:W-:Y:S02]  /*78a0*/  VIADD R34, R3, 0x900 ;  /* 0x0000090003227836 */ /* 0x000fe40000000000 */
[----:B------:R-:W-:Y:S10]  /*78b0*/  @P5 BRA `(.L_x_81) ;  /* 0x0000000000485947 */ /* 0x000ff40003800000 */
[----:B------:R-:W3:Y:S01]  /*78c0*/  LDS R20, [R22+0x600] ;  /* 0x0006000016147984 */ /* 0x000ee20000000800 */
[----:B------:R-:W4:Y:S01]  /*78d0*/  LDCU UR4, c[0x0][0x3c4] ;  /* 0x00007880ff0477ac */ /* 0x000f220008000800 */
[----:B-1----:R-:W-:Y:S01]  /*78e0*/  IMAD.MOV.U32 R33, RZ, RZ, -0x1 ;  /* 0xffffffffff217424 */ /* 0x002fe200078e00ff */
[----:B---3--:R-:W-:-:S04]  /*78f0*/  ISETP.NE.AND P5, PT, R20, 0x7fffffff, PT ;  /* 0x7fffffff1400780c */ /* 0x008fc80003fa5270 */
[C---:B------:R-:W-:Y:S02]  /*7900*/  SEL R30, R20.reuse, 0x80000000, P5 ;  /* 0x80000000141e7807 */ /* 0x040fe40002800000 */
[----:B------:R-:W-:Y:S02]  /*7910*/  ISETP.GT.AND P5, PT, R20, -0x1, PT ;  /* 0xffffffff1400780c */ /* 0x000fe40003fa4270 */
[----:B----4-:R-:W-:Y:S01]  /*7920*/  SHF.R.U32.HI R30, RZ, UR4, R30 ;  /* 0x00000004ff1e7c19 */ /* 0x010fe2000801161e */
        /* <DEDUP_REMOVED lines=11> */
.L_x_81:
[----:B------:R-:W-:Y:S05]  /*79e0*/  BSYNC.RECONVERGENT B0 ;  /* 0x0000000000007941 */ /* 0x000fea0003800200 */
.L_x_80:
[----:B------:R-:W-:Y:S01]  /*79f0*/  NOP ;  /* 0x0000000000007918 */ /* 0x000fe20000000000 */
[----:B------:R-:W-:Y:S01]  /*7a00*/  BSSY.RECONVERGENT B0, `(.L_x_82) ;  /* 0x0000016000007945 */ /* 0x000fe20003800200 */
[----:B------:R-:W-:Y:S01]  /*7a10*/  ISETP.GE.AND P5, PT, R34, R29, PT ;  /* 0x0000001d2200720c */ /* 0x000fe20003fa6270 */
[----:B------:R-:W-:Y:S02]  /*7a20*/  VIADD R34, R3, 0xa80 ;  /* 0x00000a8003227836 */ /* 0x000fe40000000000 */
[----:B------:R-:W-:Y:S10]  /*7a30*/  @P4 BRA `(.L_x_83) ;  /* 0x0000000000484947 */ /* 0x000ff40003800000 */
[----:B------:R-:W4:Y:S01]  /*7a40*/  LDS R20, [R22+0xc00] ;  /* 0x000c000016147984 */ /* 0x000f220000000800 */
[----:B------:R-:W5:Y:S01]  /*7a50*/  LDCU UR4, c[0x0][0x3c4] ;  /* 0x00007880ff0477ac */ /* 0x000f620008000800 */
[----:B-1-3--:R-:W-:Y:S01]  /*7a60*/  IMAD.MOV.U32 R33, RZ, RZ, -0x1 ;  /* 0xffffffffff217424 */ /* 0x00afe200078e00ff */
[----:B----4-:R-:W-:-:S04]  /*7a70*/  ISETP.NE.AND P4, PT, R20, 0x7fffffff, PT ;  /* 0x7fffffff1400780c */ /* 0x010fc80003f85270 */
[C---:B------:R-:W-:Y:S02]  /*7a80*/  SEL R30, R20.reuse, 0x80000000, P4 ;  /* 0x80000000141e7807 */ /* 0x040fe40002000000 */
[----:B------:R-:W-:Y:S02]  /*7a90*/  ISETP.GT.AND P4, PT, R20, -0x1, PT ;  /* 0xffffffff1400780c */ /* 0x000fe40003f84270 */
[----:B-----5:R-:W-:Y:S01]  /*7aa0*/  SHF.R.U32.HI R30, RZ, UR4, R30 ;  /* 0x00000004ff1e7c19 */ /* 0x020fe2000801161e */
        /* <DEDUP_REMOVED lines=11> */
.L_x_83:
[----:B------:R-:W-:Y:S05]  /*7b60*/  BSYNC.RECONVERGENT B0 ;  /* 0x0000000000007941 */ /* 0x000fea0003800200 */
.L_x_82:
[----:B------:R-:W-:Y:S01]  /*7b70*/  NOP ;  /* 0x0000000000007918 */ /* 0x000fe20000000000 */
[----:B------:R-:W-:Y:S01]  /*7b80*/  BSSY.RECONVERGENT B0, `(.L_x_84) ;  /* 0x0000016000007945 */ /* 0x000fe20003800200 */
[----:B------:R-:W-:Y:S02]  /*7b90*/  ISETP.GE.AND P4, PT, R34, R29, PT ;  /* 0x0000001d2200720c */ /* 0x000fe40003f86270 */
[----:B------:R-:W-:Y:S01]  /*7ba0*/  LOP3.LUT R34, R3, 0xc00, RZ, 0xfc, !PT ;  /* 0x00000c0003227812 */ /* 0x000fe200078efcff */
[----:B------:R-:W-:Y:S10]  /*7bb0*/  @P3 BRA `(.L_x_85) ;  /* 0x0000000000483947 */ /* 0x000ff40003800000 */
[----:B------:R-:W5:Y:S01]  /*7bc0*/  LDS R20, [R22+0x1200] ;  /* 0x0012000016147984 */ /* 0x000f620000000800 */
[----:B------:R-:W0:Y:S01]  /*7bd0*/  LDCU UR4, c[0x0][0x3c4] ;  /* 0x00007880ff0477ac */ /* 0x000e220008000800 */
[----:B-1-34-:R-:W-:Y:S01]  /*7be0*/  IMAD.MOV.U32 R33, RZ, RZ, -0x1 ;  /* 0xffffffffff217424 */ /* 0x01afe200078e00ff */
[----:B-----5:R-:W-:-:S04]  /*7bf0*/  ISETP.NE.AND P3, PT, R20, 0x7fffffff, PT ;  /* 0x7fffffff1400780c */ /* 0x020fc80003f65270 */
[C---:B------:R-:W-:Y:S02]  /*7c00*/  SEL R30, R20.reuse, 0x80000000, P3 ;  /* 0x80000000141e7807 */ /* 0x040fe40001800000 */
[----:B------:R-:W-:Y:S02]  /*7c10*/  ISETP.GT.AND P3, PT, R20, -0x1, PT ;  /* 0xffffffff1400780c */ /* 0x000fe40003f64270 */
[----:B0-----:R-:W-:Y:S01]  /*7c20*/  SHF.R.U32.HI R30, RZ, UR4, R30 ;  /* 0x00000004ff1e7c19 */ /* 0x001fe2000801161e */
[----:B------:R-:W0:Y:S01]  /*7c30*/  LDCU.64 UR4, c[0x0][0x3a0] ;  /* 0x00007400ff0477ac */ /* 0x000e220008000a00 */
[----:B------:R-:W-:Y:S02]  /*7c40*/  SEL R33, R33, 0x80000000, P3 ;  /* 0x8000000021217807 */ /* 0x000fe40001800000 */
[----:B------:R-:W-:Y:S02]  /*7c50*/  LOP3.LUT R30, R30, R19, RZ, 0x30, !PT ;  /* 0x000000131e1e7212 */ /* 0x000fe400078e30ff */
[----:B------:R-:W-:-:S03]  /*7c60*/  LOP3.LUT R33, R33, R20, RZ, 0x3c, !PT ;  /* 0x0000001421217212 */ /* 0x000fc600078e3cff */
[----:B------:R-:W-:-:S05]  /*7c70*/  IMAD R32, R30, 0x8, R23 ;  /* 0x000000081e207824 */ /* 0x000fca00078e0217 */
[----:B------:R-:W1:Y:S02]  /*7c80*/  LDS.64 R30, [R32+0x6600] ;  /* 0x00660000201e7984 */ /* 0x000e640000000a00 */
[----:B-1----:R-:W-:-:S04]  /*7c90*/  IADD3 R35, P6, PT, R30, R3, RZ ;  /* 0x000000031e237210 */ /* 0x002fc80007fde0ff */
[----:B0-----:R-:W-:Y:S01]  /*7ca0*/  LEA R30, P3, R35, UR4, 0x2 ;  /* 0x00000004231e7c11 */ /* 0x001fe2000f8610ff */
[----:B------:R-:W-:-:S05]  /*7cb0*/  IMAD.X R36, RZ, RZ, R31, P6 ;  /* 0x000000ffff247224 */ /* 0x000fca00030e061f */
[----:B------:R-:W-:-:S05]  /*7cc0*/  LEA.HI.X R31, R35, UR5, R36, 0x2, P3 ;  /* 0x00000005231f7c11 */ /* 0x000fca00098f1424 */
[----:B------:R0:W-:Y:S02]  /*7cd0*/  STG.E desc[UR6][R30.64+0x1200], R33 ;  /* 0x001200211e007986 */ /* 0x0001e4000c101906 */
.L_x_85:
[----:B------:R-:W-:Y:S05]  /*7ce0*/  BSYNC.RECONVERGENT B0 ;  /* 0x0000000000007941 */ /* 0x000fea0003800200 */
.L_x_84:
[----:B------:R-:W-:Y:S01]  /*7cf0*/  NOP ;  /* 0x0000000000007918 */ /* 0x000fe20000000000 */
[----:B------:R-:W-:Y:S01]  /*7d00*/  BSSY.RECONVERGENT B0, `(.L_x_86) ;  /* 0x0000016000007945 */ /* 0x000fe20003800200 */
[----:B------:R-:W-:Y:S01]  /*7d10*/  ISETP.GE.AND P3, PT, R34, R29, PT ;  /* 0x0000001d2200720c */ /* 0x000fe20003f66270 */
[----:B------:R-:W-:Y:S02]  /*7d20*/  VIADD R34, R3, 0xd80 ;  /* 0x00000d8003227836 */ /* 0x000fe40000000000 */
[----:B------:R-:W-:Y:S10]  /*7d30*/  @P2 BRA `(.L_x_87) ;  /* 0x0000000000482947 */ /* 0x000ff40003800000 */
[----:B------:R-:W5:Y:S01]  /*7d40*/  LDS R20, [R22+0x1800] ;  /* 0x0018000016147984 */ /* 0x000f620000000800 */
[----:B------:R-:W2:Y:S01]  /*7d50*/  LDCU UR4, c[0x0][0x3c4] ;  /* 0x00007880ff0477ac */ /* 0x000ea20008000800 */
[----:B01-34-:R-:W-:Y:S01]  /*7d60*/  IMAD.MOV.U32 R33, RZ, RZ, -0x1 ;  /* 0xffffffffff217424 */ /* 0x01bfe200078e00ff */
[----:B-----5:R-:W-:-:S04]  /*7d70*/  ISETP.NE.AND P2, PT, R20, 0x7fffffff, PT ;  /* 0x7fffffff1400780c */ /* 0x020fc80003f45270 */
[C---:B------:R-:W-:Y:S02]  /*7d80*/  SEL R30, R20.reuse, 0x80000000, P2 ;  /* 0x80000000141e7807 */ /* 0x040fe40001000000 */
[----:B------:R-:W-:Y:S02]  /*7d90*/  ISETP.GT.AND P2, PT, R20, -0x1, PT ;  /* 0xffffffff1400780c */ /* 0x000fe40003f44270 */
[----:B--2---:R-:W-:Y:S01]  /*7da0*/  SHF.R.U32.HI R30, RZ, UR4, R30 ;  /* 0x00000004ff1e7c19 */ /* 0x004fe2000801161e */
        /* <DEDUP_REMOVED lines=11> */
.L_x_87:
[----:B------:R-:W-:Y:S05]  /*7e60*/  BSYNC.RECONVERGENT B0 ;  /* 0x0000000000007941 */ /* 0x000fea0003800200 */
.L_x_86:
        /* <DEDUP_REMOVED lines=23> */
.L_x_89:
[----:B------:R-:W-:Y:S05]  /*7fe0*/  BSYNC.RECONVERGENT B0 ;  /* 0x0000000000007941 */ /* 0x000fea0003800200 */
.L_x_88:
        /* <DEDUP_REMOVED lines=23> */
.L_x_91:
[----:B------:R-:W-:Y:S05]  /*8160*/  BSYNC.RECONVERGENT B0 ;  /* 0x0000000000007941 */ /* 0x000fea0003800200 */
.L_x_90:
        /* <DEDUP_REMOVED lines=23> */
.L_x_93:
[----:B------:R-:W-:Y:S05]  /*82e0*/  BSYNC.RECONVERGENT B0 ;  /* 0x0000000000007941 */ /* 0x000fea0003800200 */
.L_x_92:
        /* <DEDUP_REMOVED lines=23> */
.L_x_95:
[----:B------:R-:W-:Y:S05]  /*8460*/  BSYNC.RECONVERGENT B0 ;  /* 0x0000000000007941 */ /* 0x000fea0003800200 */
.L_x_94:
        /* <DEDUP_REMOVED lines=23> */
.L_x_97:
[----:B------:R-:W-:Y:S05]  /*85e0*/  BSYNC.RECONVERGENT B0 ;  /* 0x0000000000007941 */ /* 0x000fea0003800200 */
.L_x_96:
        /* <DEDUP_REMOVED lines=23> */
.L_x_99:
[----:B------:R-:W-:Y:S05]  /*8760*/  BSYNC.RECONVERGENT B0 ;  /* 0x0000000000007941 */ /* 0x000fea0003800200 */
.L_x_98:
[----:B------:R-:W-:Y:S01]  /*8770*/  NOP ;  /* 0x0000000000007918 */ /* 0x000fe20000000000 */
[----:B------:R-:W-:Y:S01]  /*8780*/  BSSY.RECONVERGENT B0, `(.L_x_100) ;  /* 0x0000016000007945 */ /* 0x000fe20003800200 */
[----:B------:R-:W-:Y:S02]  /*8790*/  ISETP.GE.AND P1, PT, R34, R29, PT ;  /* 0x0000001d2200720c */ /* 0x000fe40003f26270 */
[----:B------:R-:W-:Y:S01]  /*87a0*/  LOP3.LUT R34, R3, 0x1800, RZ, 0xfc, !PT ;  /* 0x0000180003227812 */ /* 0x000fe200078efcff */
        /* <DEDUP_REMOVED lines=19> */
.L_x_101:
[----:B------:R-:W-:Y:S05]  /*88e0*/  BSYNC.RECONVERGENT B0 ;  /* 0x0000000000007941 */ /* 0x000fea0003800200 */
.L_x_100:
[----:B------:R-:W-:Y:S01]  /*88f0*/  NOP ;  /* 0x0000000000007918 */ /* 0x000fe20000000000 */
[----:B------:R-:W-:Y:S01]  /*8900*/  BSSY.RECONVERGENT B0, `(.L_x_102) ;  /* 0x0000015000007945 */ /* 0x000fe20003800200 */
[----:B------:R-:W-:-:S03]  /*8910*/  ISETP.GE.AND P5, PT, R34, R29, PT ;  /* 0x0000001d2200720c */ /* 0x000fc60003fa6270 */
        /* <DEDUP_REMOVED lines=19> */
.L_x_103:
[----:B------:R-:W-:Y:S05]  /*8a50*/  BSYNC.RECONVERGENT B0 ;  /* 0x0000000000007941 */ /* 0x000fea0003800200 */
.L_x_102:
[----:B------:R-:W-:Y:S01]  /*8a60*/  NOP ;  /* 0x0000000000007918 */ /* 0x000fe20000000000 */
[----:B------:R-:W-:Y:S04]  /*8a70*/  BSSY.RECONVERGENT B0, `(.L_x_104) ;  /* 0x0000014000007945 */ /* 0x000fe80003800200 */
[----:B------:R-:W-:Y:S05]  /*8a80*/  @P3 BRA `(.L_x_105) ;  /* 0x0000000000483947 */ /* 0x000fea0003800000 */
        /* <DEDUP_REMOVED lines=13> */
[----:B-1----:R-:W-:-:S05]  /*8b60*/  IADD3 R32, P4, PT, R30, R3, RZ ;  /* 0x000000031e207210 */ /* 0x002fca0007f9e0ff */
[----:B------:R-:W-:Y:S01]  /*8b70*/  IMAD.X R31, RZ, RZ, R31, P4 ;  /* 0x000000ffff1f7224 */ /* 0x000fe200020e061f */
[----:B0-----:R-:W-:-:S04]  /*8b80*/  LEA R30, P4, R32, UR4, 0x2 ;  /* 0x00000004201e7c11 */ /* 0x001fc8000f8810ff */
[----:B------:R-:W-:-:S05]  /*8b90*/  LEA.HI.X R31, R32, UR5, R31, 0x2, P4 ;  /* 0x00000005201f7c11 */ /* 0x000fca000a0f141f */
[----:B------:R0:W-:Y:S04]  /*8ba0*/  STG.E desc[UR6][R30.64+0x4e00], R33 ;  /* 0x004e00211e007986 */ /* 0x0001e8000c101906 */
.L_x_105:
[----:B------:R-:W-:Y:S05]  /*8bb0*/  BSYNC.RECONVERGENT B0 ;  /* 0x0000000000007941 */ /* 0x000fea0003800200 */
.L_x_104:
        /* <DEDUP_REMOVED lines=21> */
.L_x_107:
[----:B------:R-:W-:Y:S05]  /*8d10*/  BSYNC.RECONVERGENT B0 ;  /* 0x0000000000007941 */ /* 0x000fea0003800200 */
.L_x_106:
        /* <DEDUP_REMOVED lines=21> */
.L_x_109:
[----:B------:R-:W-:Y:S05]  /*8e70*/  BSYNC.RECONVERGENT B0 ;  /* 0x0000000000007941 */ /* 0x000fea0003800200 */
.L_x_108:
[----:B------:R-:W-:Y:S01]  /*8e80*/  NOP ;  /* 0x0000000000007918 */ /* 0x000fe20000000000 */
[----:B------:R-:W-:Y:S04]  /*8e90*/  BSSY.RECONVERGENT B0, `(.L_x_110) ;  /* 0x0000014000007945 */ /* 0x000fe80003800200 */
[----:B------:R-:W-:Y:S05]  /*8ea0*/  @P5 BRA `(.L_x_111) ;  /* 0x0000000000485947 */ /* 0x000fea0003800000 */
[----:B------:R-:W5:Y:S01]  /*8eb0*/  LDS R20, [R22+0x6000] ;  /* 0x0060000016147984 */ /* 0x000f620000000800 */
[----:B------:R-:W0:Y:S01]  /*8ec0*/  LDCU UR4, c[0x0][0x3c4] ;  /* 0x00007880ff0477ac */ /* 0x000e220008000800 */
[----:B-----5:R-:W-:-:S04]  /*8ed0*/  ISETP.NE.AND P1, PT, R20, 0x7fffffff, PT ;  /* 0x7fffffff1400780c */ /* 0x020fc80003f25270 */
[C---:B------:R-:W-:Y:S02]  /*8ee0*/  SEL R29, R20.reuse, 0x80000000, P1 ;  /* 0x80000000141d7807 */ /* 0x040fe40000800000 */
[----:B------:R-:W-:Y:S02]  /*8ef0*/  ISETP.GT.AND P1, PT, R20, -0x1, PT ;  /* 0xffffffff1400780c */ /* 0x000fe40003f24270 */
[----:B01-34-:R-:W-:Y:S01]  /*8f00*/  SHF.R.U32.HI R30, RZ, UR4, R29 ;  /* 0x00000004ff1e7c19 */ /* 0x01bfe2000801161d */
[----:B------:R-:W0:Y:S01]  /*8f10*/  LDCU.64 UR4, c[0x0][0x3a0] ;  /* 0x00007400ff0477ac */ /* 0x000e220008000a00 */
[----:B------:R-:W-:Y:S02]  /*8f20*/  IMAD.MOV.U32 R29, RZ, RZ, -0x1 ;  /* 0xffffffffff1d7424 */ /* 0x000fe400078e00ff */
[----:B------:R-:W-:-:S03]  /*8f30*/  LOP3.LUT R30, R30, R19, RZ, 0x30, !PT ;  /* 0x000000131e1e7212 */ /* 0x000fc600078e30ff */
[----:B------:R-:W-:Y:S02]  /*8f40*/  SEL R29, R29, 0x80000000, P1 ;  /* 0x800000001d1d7807 */ /* 0x000fe40000800000 */
[----:B------:R-:W-:Y:S02]  /*8f50*/  IMAD R23, R30, 0x8, R23 ;  /* 0x000000081e177824 */ /* 0x000fe400078e0217 */
[----:B------:R-:W-:-:S03]  /*8f60*/  LOP3.LUT R29, R29, R20, RZ, 0x3c, !PT ;  /* 0x000000141d1d7212 */ /* 0x000fc600078e3cff */
[----:B------:R-:W1:Y:S02]  /*8f70*/  LDS.64 R30, [R23+0x6600] ;  /* 0x00660000171e7984 */ /* 0x000e640000000a00 */
[----:B-1----:R-:W-:-:S05]  /*8f80*/  IADD3 R32, P2, PT, R30, R3, RZ ;  /* 0x000000031e207210 */ /* 0x002fca0007f5e0ff */
[----:B------:R-:W-:Y:S01]  /*8f90*/  IMAD.X R31, RZ, RZ, R31, P2 ;  /* 0x000000ffff1f7224 */ /* 0x000fe200010e061f */
[----:B0-----:R-:W-:-:S04]  /*8fa0*/  LEA R30, P2, R32, UR4, 0x2 ;  /* 0x00000004201e7c11 */ /* 0x001fc8000f8410ff */
[----:B------:R-:W-:-:S05]  /*8fb0*/  LEA.HI.X R31, R32, UR5, R31, 0x2, P2 ;  /* 0x00000005201f7c11 */ /* 0x000fca00090f141f */
[----:B------:R0:W-:Y:S04]  /*8fc0*/  STG.E desc[UR6][R30.64+0x6000], R29 ;  /* 0x0060001d1e007986 */ /* 0x0001e8000c101906 */
.L_x_111:
[----:B------:R-:W-:Y:S05]  /*8fd0*/  BSYNC.RECONVERGENT B0 ;  /* 0x0000000000007941 */ /* 0x000fea0003800200 */
.L_x_110:
[----:B------:R-:W-:Y:S01]  /*8fe0*/  NOP ;  /* 0x0000000000007918 */ /* 0x000fe20000000000 */
.L_x_77:
[----:B01-34-:R-:W0:Y:S01]  /*8ff0*/  LDS R30, [R22+0x1200] ;  /* 0x00120000161e7984 */ /* 0x01be220000000800 */
[----:B------:R-:W1:Y:S03]  /*9000*/  LDCU UR4, c[0x0][0x3c4] ;  /* 0x00007880ff0477ac */ /* 0x000e660008000800 */
[----:B------:R-:W3:Y:S04]  /*9010*/  LDS R20, [R22] ;  /* 0x0000000016147984 */ /* 0x000ee80000000800 */
[----:B------:R-:W4:Y:S04]  /*9020*/  LDS R23, [R22+0x600] ;  /* 0x0006000016177984 */ /* 0x000f280000000800 */
[----:B------:R-:W5:Y:S04]  /*9030*/  LDS R29, [R22+0xc00] ;  /* 0x000c0000161d7984 */ /* 0x000f680000000800 */
[----:B------:R-:W2:Y:S04]  /*9040*/  LDS R31, [R22+0x1800] ;  /* 0x00180000161f7984 */ /* 0x000ea80000000800 */
[----:B------:R-:W1:Y:S04]  /*9050*/  LDS R36, [R22+0x3600] ;  /* 0x0036000016247984 */ /* 0x000e680000000800 */
[----:B------:R-:W1:Y:S04]  /*9060*/  LDS R32, [R22+0x1e00] ;  /* 0x001e000016207984 */ /* 0x000e680000000800 */
[----:B------:R-:W1:Y:S04]  /*9070*/  LDS R33, [R22+0x2400] ;  /* 0x0024000016217984 */ /* 0x000e680000000800 */
[----:B------:R-:W1:Y:S04]  /*9080*/  LDS R34, [R22+0x2a00] ;  /* 0x002a000016227984 */ /* 0x000e680000000800 */
[----:B------:R-:W1:Y:S04]  /*9090*/  LDS R35, [R22+0x3000] ;  /* 0x0030000016237984 */ /* 0x000e680000000800 */
[----:B------:R-:W1:Y:S01]  /*90a0*/  LDS R38, [R22+0x3c00] ;  /* 0x003c000016267984 */ /* 0x000e620000000800 */
[----:B0-----:R-:W-:-:S03]  /*90b0*/  ISETP.NE.AND P2, PT, R30, 0x7fffffff, PT ;  /* 0x7fffffff1e00780c */ /* 0x001fc60003f45270 */
[----:B------:R-:W0:Y:S01]  /*90c0*/  LDS R47, [R22+0x6000] ;  /* 0x00600000162f7984 */ /* 0x000e220000000800 */
[----:B---3--:R-:W-:Y:S02]  /*90d0*/  ISETP.NE.AND P5, PT, R20, 0x7fffffff, PT ;  /* 0x7fffffff1400780c */ /* 0x008fe40003fa5270 */
[----:B------:R-:W-:Y:S01]  /*90e0*/  SEL R30, R30, 0x80000000, P2 ;  /* 0x800000001e1e7807 */ /* 0x000fe20001000000 */
[----:B------:R-:W3:Y:S01]  /*90f0*/  LDS R40, [R22+0x4200] ;  /* 0x0042000016287984 */ /* 0x000ee20000000800 */
[----:B----4-:R-:W-:Y:S02]  /*9100*/  ISETP.NE.AND P4, PT, R23, 0x7fffffff, PT ;  /* 0x7fffffff1700780c */ /* 0x010fe40003f85270 */
[----:B------:R-:W-:Y:S01]  /*9110*/  SEL R20, R20, 0x80000000, P5 ;  /* 0x8000000014147807 */ /* 0x000fe20002800000 */
[----:B------:R-:W4:Y:S01]  /*9120*/  LDS R42, [R22+0x4800] ;  /* 0x00480000162a7984 */ /* 0x000f220000000800 */
[----:B-----5:R-:W-:Y:S02]  /*9130*/  ISETP.NE.AND P3, PT, R29, 0x7fffffff, PT ;  /* 0x7fffffff1d00780c */ /* 0x020fe40003f65270 */
[----:B------:R-:W-:Y:S01]  /*9140*/  SEL R23, R23, 0x80000000, P4 ;  /* 0x8000000017177807 */ /* 0x000fe20002000000 */
[----:B------:R-:W5:Y:S01]  /*9150*/  LDS R44, [R22+0x4e00] ;  /* 0x004e0000162c7984 */ /* 0x000f620000000800 */
[----:B--2---:R-:W-:-:S02]  /*9160*/  ISETP.NE.AND P1, PT, R31, 0x7fffffff, PT ;  /* 0x7fffffff1f00780c */ /* 0x004fc40003f25270 */
[----:B------:R-:W-:Y:S01]  /*9170*/  SEL R29, R29, 0x80000000, P3 ;  /* 0x800000001d1d7807 */ /* 0x000fe20001800000 */
[----:B------:R-:W2:Y:S01]  /*9180*/  LDS R45, [R22+0x5400] ;  /* 0x00540000162d7984 */ /* 0x000ea20000000800 */
[----:B-1----:R-:W-:Y:S02]  /*9190*/  ISETP.NE.AND P2, PT, R36, 0x7fffffff, PT ;  /* 0x7fffffff2400780c */ /* 0x002fe40003f45270 */
[----:B------:R-:W-:Y:S01]  /*91a0*/  SEL R31, R31, 0x80000000, P1 ;  /* 0x800000001f1f7807 */ /* 0x000fe20000800000 */
[----:B------:R-:W1:Y:S01]  /*91b0*/  LDS R46, [R22+0x5a00] ;  /* 0x005a0000162e7984 */ /* 0x000e620000000800 */
[----:B------:R-:W-:Y:S02]  /*91c0*/  ISETP.NE.AND P6, PT, R32, 0x7fffffff, PT ;  /* 0x7fffffff2000780c */ /* 0x000fe40003fc5270 */
[----:B------:R-:W-:Y:S02]  /*91d0*/  SEL R37, R36, 0x80000000, P2 ;  /* 0x8000000024257807 */ /* 0x000fe40001000000 */
[----:B------:R-:W-:-:S02]  /*91e0*/  ISETP.NE.AND P5, PT, R33, 0x7fffffff, PT ;  /* 0x7fffffff2100780c */ /* 0x000fc40003fa5270 */
[----:B------:R-:W-:Y:S02]  /*91f0*/  SEL R32, R32, 0x80000000, P6 ;  /* 0x8000000020207807 */ /* 0x000fe40003000000 */
[C---:B------:R-:W-:Y:S02]  /*9200*/  ISETP.NE.AND P4, PT, R34.reuse, 0x7fffffff, PT ;  /* 0x7fffffff2200780c */ /* 0x040fe40003f85270 */
[----:B------:R-:W-:Y:S02]  /*9210*/  SEL R33, R33, 0x80000000, P5 ;  /* 0x8000000021217807 */ /* 0x000fe40002800000 */
[----:B------:R-:W-:Y:S02]  /*9220*/  ISETP.NE.AND P3, PT, R35, 0x7fffffff, PT ;  /* 0x7fffffff2300780c */ /* 0x000fe40003f65270 */
[----:B------:R-:W-:Y:S02]  /*9230*/  SEL R34, R34, 0x80000000, P4 ;  /* 0x8000000022227807 */ /* 0x000fe40002000000 */
[----:B------:R-:W-:-:S02]  /*9240*/  ISETP.NE.AND P1, PT, R38, 0x7fffffff, PT ;  /* 0x7fffffff2600780c */ /* 0x000fc40003f25270 */
[----:B------:R-:W-:Y:S02]  /*9250*/  SEL R35, R35, 0x80000000, P3 ;  /* 0x8000000023237807 */ /* 0x000fe40001800000 */
[C---:B0-----:R-:W-:Y:S02]  /*9260*/  ISETP.NE.AND P2, PT, R47.reuse, 0x7fffffff, PT ;  /* 0x7fffffff2f00780c */ /* 0x041fe40003f45270 */
[----:B------:R-:W-:Y:S02]  /*9270*/  SEL R39, R38, 0x80000000, P1 ;  /* 0x8000000026277807 */ /* 0x000fe40000800000 */
[----:B---3--:R-:W-:Y:S02]  /*9280*/  ISETP.NE.AND P6, PT, R40, 0x7fffffff, PT ;  /* 0x7fffffff2800780c */ /* 0x008fe40003fc5270 */
[----:B------:R-:W-:Y:S02]  /*9290*/  SEL R49, R47, 0x80000000, P2 ;  /* 0x800000002f317807 */ /* 0x000fe40001000000 */
[----:B----4-:R-:W-:-:S02]  /*92a0*/  ISETP.NE.AND P5, PT, R42, 0x7fffffff, PT ;  /* 0x7fffffff2a00780c */ /* 0x010fc40003fa5270 */
[----:B------:R-:W-:Y:S02]  /*92b0*/  SEL R41, R40, 0x80000000, P6 ;  /* 0x8000000028297807 */ /* 0x000fe40003000000 */
[----:B-----5:R-:W-:Y:S02]  /*92c0*/  ISETP.NE.AND P4, PT, R44, 0x7fffffff, PT ;  /* 0x7fffffff2c00780c */ /* 0x020fe40003f85270 */
[----:B------:R-:W-:Y:S02]  /*92d0*/  SEL R43, R42, 0x80000000, P5 ;  /* 0x800000002a2b7807 */ /* 0x000fe40002800000 */
[----:B--2---:R-:W-:Y:S02]  /*92e0*/  ISETP.NE.AND P3, PT, R45, 0x7fffffff, PT ;  /* 0x7fffffff2d00780c */ /* 0x004fe40003f65270 */
[----:B------:R-:W-:Y:S02]  /*92f0*/  SEL R44, R44, 0x80000000, P4 ;  /* 0x800000002c2c7807 */ /* 0x000fe40002000000 */
[----:B-1----:R-:W-:-:S02]  /*9300*/  ISETP.NE.AND P1, PT, R46, 0x7fffffff, PT ;  /* 0x7fffffff2e00780c */ /* 0x002fc40003f25270 */
[----:B------:R-:W-:Y:S02]  /*9310*/  SEL R45, R45, 0x80000000, P3 ;  /* 0x800000002d2d7807 */ /* 0x000fe40001800000 */
[----:B------:R-:W-:Y:S02]  /*9320*/  SEL R47, R46, 0x80000000, P1 ;  /* 0x800000002e2f7807 */ /* 0x000fe40000800000 */
[----:B------:R-:W-:Y:S02]  /*9330*/  SHF.R.U32.HI R30, RZ, UR4, R30 ;  /* 0x00000004ff1e7c19 */ /* 0x000fe4000801161e */
[----:B------:R-:W-:Y:S02]  /*9340*/  SHF.R.U32.HI R32, RZ, UR4, R32 ;  /* 0x00000004ff207c19 */ /* 0x000fe40008011620 */
[----:B------:R-:W-:Y:S02]  /*9350*/  SHF.R.U32.HI R34, RZ, UR4, R34 ;  /* 0x00000004ff227c19 */ /* 0x000fe40008011622 */
[----:B------:R-:W-:-:S02]  /*9360*/  SHF.R.U32.HI R20, RZ, UR4, R20 ;  /* 0x00000004ff147c19 */ /* 0x000fc40008011614 */
[----:B------:R-:W-:Y:S02]  /*9370*/  SHF.R.U32.HI R22, RZ, UR4, R23 ;  /* 0x00000004ff167c19 */ /* 0x000fe40008011617 */
[----:B------:R-:W-:Y:S02]  /*9380*/  SHF.R.U32.HI R42, RZ, UR4, R29 ;  /* 0x00000004ff2a7c19 */ /* 0x000fe4000801161d */
        /* <DEDUP_REMOVED lines=11> */
[-C--:B------:R-:W-:Y:S02]  /*9440*/  LOP3.LUT R41, R30, R19.reuse, RZ, 0x30, !PT ;  /* 0x000000131e297212 */ /* 0x080fe400078e30ff */
[-C--:B------:R-:W-:Y:S02]  /*9450*/  LOP3.LUT R39, R32, R19.reuse, RZ, 0x30, !PT ;  /* 0x0000001320277212 */ /* 0x080fe400078e30ff */
[-C--:B------:R-:W-:Y:S02]  /*9460*/  LOP3.LUT R37, R34, R19.reuse, RZ, 0x30, !PT ;  /* 0x0000001322257212 */ /* 0x080fe400078e30ff */
[-C--:B------:R-:W-:Y:S02]  /*9470*/  LOP3.LUT R44, R20, R19.reuse, RZ, 0x30, !PT ;  /* 0x00000013142c7212 */ /* 0x080fe400078e30ff */
[----:B------:R-:W-:-:S02]  /*9480*/  LOP3.LUT R43, R22, R19, RZ, 0x30, !PT ;  /* 0x00000013162b7212 */ /* 0x000fc400078e30ff */
[-C--:B------:R-:W-:Y:S02]  /*9490*/  LOP3.LUT R42, R42, R19.reuse, RZ, 0x30, !PT ;  /* 0x000000132a2a7212 */ /* 0x080fe400078e30ff */
        /* <DEDUP_REMOVED lines=10> */
[----:B------:R-:W-:Y:S01]  /*9540*/  LOP3.LUT R45, R58, R19, RZ, 0x30, !PT ;  /* 0x000000133a2d7212 */ /* 0x000fe200078e30ff */
[----:B------:R-:W-:Y:S06]  /*9550*/  @P0 BRA `(.L_x_112) ;  /* 0x0000000000640947 */ /* 0x000fec0003800000 */
[----:B------:R-:W0:Y:S01]  /*9560*/  LDCU.64 UR4, c[0x0][0x3b8] ;  /* 0x00007700ff0477ac */ /* 0x000e220008000a00 */
[----:B------:R-:W-:Y:S01]  /*9570*/  IMAD R11, R5, 0x1980, RZ ;  /* 0x00001980050b7824 */ /* 0x000fe200078e02ff */
[----:B------:R-:W-:-:S04]  /*9580*/  LOP3.LUT R2, R21, 0x1f, R3, 0xf8, !PT ;  /* 0x0000001f15027812 */ /* 0x000fc800078ef803 */
[----:B------:R-:W-:-:S04]  /*9590*/  IADD3 R3, P1, PT, R11, R2, RZ ;  /* 0x000000020b037210 */ /* 0x000fc80007f3e0ff */
[----:B------:R-:W-:Y:S02]  /*95a0*/  LEA.HI.X.SX32 R18, R11, RZ, 0x1, P1 ;  /* 0x000000ff0b127211 */ /* 0x000fe400008f0eff */
        /* <DEDUP_REMOVED lines=20> */
.L_x_112:
[--C-:B------:R-:W-:Y:S01]  /*96f0*/  IMAD.IADD R60, R28, 0x1, -R18.reuse ;  /* 0x000000011c3c7824 */ /* 0x100fe200078e0a12 */
[----:B------:R-:W0:Y:S01]  /*9700*/  LDCU.64 UR4, c[0x0][0x3b8] ;  /* 0x00007700ff0477ac */ /* 0x000e220008000a00 */
[C---:B------:R-:W-:Y:S01]  /*9710*/  VIADD R3, R11.reuse, 0x20 ;  /* 0x000000200b037836 */ /* 0x040fe20000000000 */
[----:B------:R-:W-:Y:S01]  /*9720*/  SHF.R.S32.HI R62, RZ, 0x1f, R18 ;  /* 0x0000001fff3e7819 */ /* 0x000fe20000011412 */
[----:B------:R-:W-:Y:S01]  /*9730*/  VIADD R19, R11, 0xa0 ;  /* 0x000000a00b137836 */ /* 0x000fe20000000000 */
[----:B------:R-:W-:Y:S02]  /*9740*/  IADD3 R64, P2, PT, R18, R11, RZ ;  /* 0x0000000b12407210 */ /* 0x000fe40007f5e0ff */
[-C--:B------:R-:W-:Y:S01]  /*9750*/  ISETP.GE.AND P5, PT, R3, R60.reuse, PT ;  /* 0x0000003c0300720c */ /* 0x080fe20003fa6270 */
[C---:B------:R-:W-:Y:S01]  /*9760*/  VIADD R3, R11.reuse, 0x40 ;  /* 0x000000400b037836 */ /* 0x040fe20000000000 */
[----:B------:R-:W-:Y:S01]  /*9770*/  ISETP.GE.AND P6, PT, R11, R60, PT ;  /* 0x0000003c0b00720c */ /* 0x000fe20003fc6270 */
[----:B------:R-:W-:-:S03]  /*9780*/  IMAD.X R65, RZ, RZ, R62, P2 ;  /* 0x000000ffff417224 */ /* 0x000fc600010e063e */
[----:B------:R-:W-:Y:S01]  /*9790*/  ISETP.GE.AND P1, PT, R3, R60, PT ;  /* 0x0000003c0300720c */ /* 0x000fe20003f26270 */
[----:B------:R-:W-:-:S05]  /*97a0*/  VIADD R3, R11, 0x60 ;  /* 0x000000600b037836 */ /* 0x000fca0000000000 */
[----:B------:R-:W-:Y:S01]  /*97b0*/  ISETP.GE.AND P4, PT, R3, R60, PT ;  /* 0x0000003c0300720c */ /* 0x000fe20003f86270 */
[----:B------:R-:W-:Y:S01]  /*97c0*/  VIADD R3, R11, 0x80 ;  /* 0x000000800b037836 */ /* 0x000fe20000000000 */
[----:B0-----:R-:W-:-:S04]  /*97d0*/  LEA R2, P2, R64, UR4, 0x2 ;  /* 0x0000000440027c11 */ /* 0x001fc8000f8410ff */
[----:B------:R-:W-:Y:S02]  /*97e0*/  ISETP.GE.AND P3, PT, R3, R60, PT ;  /* 0x0000003c0300720c */ /* 0x000fe40003f66270 */
[----:B------:R-:W-:-:S04]  /*97f0*/  SHF.L.U64.HI R3, R64, 0x2, R65 ;  /* 0x0000000240037819 */ /* 0x000fc80000010241 */
[----:B------:R-:W-:Y:S02]  /*9800*/  IADD3.X R3, PT, PT, R3, UR5, RZ, P2, !PT ;  /* 0x0000000503037c10 */ /* 0x000fe400097fe4ff */
[-C--:B------:R-:W-:Y:S01]  /*9810*/  ISETP.GE.AND P2, PT, R19, R60.reuse, PT ;  /* 0x0000003c1300720c */ /* 0x080fe20003f46270 */
[----:B------:R-:W-:Y:S02]  /*9820*/  VIADD R19, R11, 0xc0 ;  /* 0x000000c00b137836 */ /* 0x000fe40000000000 */
[----:B------:R-:W5:Y:S03]  /*9830*/  @!P6 LDG.E R63, desc[UR6][R2.64] ;  /* 0x00000006023fe981 */ /* 0x000f66000c1e1900 */
[-C--:B------:R-:W-:Y:S01]  /*9840*/  ISETP.GE.AND P6, PT, R19, R60.reuse, PT ;  /* 0x0000003c1300720c */ /* 0x080fe20003fc6270 */
[----:B------:R-:W-:Y:S01]  /*9850*/  VIADD R19, R11, 0xe0 ;  /* 0x000000e00b137836 */ /* 0x000fe20000000000 */
[----:B------:R-:W5:Y:S04]  /*9860*/  @!P5 LDG.E R56, desc[UR6][R2.64+0x80] ;  /* 0x000080060238d981 */ /* 0x000f68000c1e1900 */
[-C--:B------:R-:W-:Y:S01]  /*9870*/  ISETP.GE.AND P5, PT, R19, R60.reuse, PT ;  /* 0x0000003c1300720c */ /* 0x080fe20003fa6270 */
[----:B------:R-:W-:Y:S01]  /*9880*/  VIADD R19, R11, 0x100 ;  /* 0x000001000b137836 */ /* 0x000fe20000000000 */
[----:B------:R-:W5:Y:S04]  /*9890*/  @!P1 LDG.E R61, desc[UR6][R2.64+0x100] ;  /* 0x00010006023d9981 */ /* 0x000f68000c1e1900 */
[----:B------:R-:W-:Y:S01]  /*98a0*/  ISETP.GE.AND P1, PT, R19, R60, PT ;  /* 0x0000003c1300720c */ /* 0x000fe20003f26270 */
[----:B------:R-:W5:Y:S01]  /*98b0*/  @!P2 LDG.E R57, desc[UR6][R2.64+0x280] ;  /* 0x000280060239a981 */ /* 0x000f62000c1e1900 */
[----:B------:R-:W-:-:S03]  /*98c0*/  VIADD R21, R11, 0x120 ;  /* 0x000001200b157836 */ /* 0x000fc60000000000 */
[----:B------:R-:W5:Y:S04]  /*98d0*/  @!P4 LDG.E R54, desc[UR6][R2.64+0x180] ;  /* 0x000180060236c981 */ /* 0x000f68000c1e1900 */
[----:B------:R-:W5:Y:S04]  /*98e0*/  @!P3 LDG.E R59, desc[UR6][R2.64+0x200] ;  /* 0x00020006023bb981 */ /* 0x000f68000c1e1900 */
[C---:B------:R-:W-:Y:S01]  /*98f0*/  @!P1 LEA R18, P2, R64.reuse, UR4, 0x2 ;  /* 0x0000000440129c11 */ /* 0x040fe2000f8410ff */
[----:B------:R-:W5:Y:S03]  /*9900*/  @!P6 LDG.E R55, desc[UR6][R2.64+0x300] ;  /* 0x000300060237e981 */ /* 0x000f66000c1e1900 */
[----:B------:R-:W-:Y:S01]  /*9910*/  @!P1 LEA.HI.X R19, R64, UR5, R65, 0x2, P2 ;  /* 0x0000000540139c11 */ /* 0x000fe200090f1441 */
[----:B------:R0:W5:Y:S04]  /*9920*/  @!P5 LDG.E R53, desc[UR6][R2.64+0x380] ;  /* 0x000380060235d981 */ /* 0x000168000c1e1900 */
[----:B------:R1:W5:Y:S01]  /*9930*/  @!P1 LDG.E R52, desc[UR6][R18.64+0x400] ;  /* 0x0004000612349981 */ /* 0x000362000c1e1900 */
[----:B------:R-:W-:Y:S01]  /*9940*/  ISETP.GE.AND P1, PT, R21, R60, PT ;  /* 0x0000003c1500720c */ /* 0x000fe20003f26270 */
[----:B0-----:R-:W-:-:S12]  /*9950*/  VIADD R3, R11, 0x140 ;  /* 0x000001400b037836 */ /* 0x001fd80000000000 */
[----:B------:R-:W-:-:S04]  /*9960*/  @!P1 LEA R20, P2, R64, UR4, 0x2 ;  /* 0x0000000440149c11 */ /* 0x000fc8000f8410ff */
[----:B------:R-:W-:-:S05]  /*9970*/  @!P1 LEA.HI.X R21, R64, UR5, R65, 0x2, P2 ;  /* 0x0000000540159c11 */ /* 0x000fca00090f1441 */
[----:B------:R0:W5:Y:S01]  /*9980*/  @!P1 LDG.E R51, desc[UR6][R20.64+0x480] ;  /* 0x0004800614339981 */ /* 0x000162000c1e1900 */
[----:B------:R-:W-:Y:S01]  /*9990*/  ISETP.GE.AND P1, PT, R3, R60, PT ;  /* 0x0000003c0300720c */ /* 0x000fe20003f26270 */
[----:B-1----:R-:W-:-:S12]  /*99a0*/  VIADD R19, R11, 0x160 ;  /* 0x000001600b137836 */ /* 0x002fd80000000000 */
[----:B------:R-:W-:-:S04]  /*99b0*/  @!P1 LEA R2, P2, R64, UR4, 0x2 ;  /* 0x0000000440029c11 */ /* 0x000fc8000f8410ff */
[----:B------:R-:W-:-:S05]  /*99c0*/  @!P1 LEA.HI.X R3, R64, UR5, R65, 0x2, P2 ;  /* 0x0000000540039c11 */ /* 0x000fca00090f1441 */
[----:B------:R1:W5:Y:S01]  /*99d0*/  @!P1 LDG.E R50, desc[UR6][R2.64+0x500] ;  /* 0x0005000602329981 */ /* 0x000362000c1e1900 */
[----:B------:R-:W-:Y:S01]  /*99e0*/  ISETP.GE.AND P1, PT, R19, R60, PT ;  /* 0x0000003c1300720c */ /* 0x000fe20003f26270 */
[----:B0-----:R-:W-:-:S12]  /*99f0*/  VIADD R21, R11, 0x180 ;  /* 0x000001800b157836 */ /* 0x001fd80000000000 */
[----:B------:R-:W-:-:S04]  /*9a00*/  @!P1 LEA R18, P2, R64, UR4, 0x2 ;  /* 0x0000000440129c11 */ /* 0x000fc8000f8410ff */
[----:B------:R-:W-:-:S05]  /*9a10*/  @!P1 LEA.HI.X R19, R64, UR5, R65, 0x2, P2 ;  /* 0x0000000540139c11 */ /* 0x000fca00090f1441 */
[----:B------:R-:W5:Y:S01]  /*9a20*/  @!P1 LDG.E R49, desc[UR6][R18.64+0x580] ;  /* 0x0005800612319981 */ /* 0x000f62000c1e1900 */
[----:B------:R-:W-:Y:S01]  /*9a30*/  ISETP.GE.AND P1, PT, R21, R60, PT ;  /* 0x0000003c1500720c */ /* 0x000fe20003f26270 */
[----:B-1----:R-:W-:-:S12]  /*9a40*/  VIADD R3, R11, 0x1a0 ;  /* 0x000001a00b037836 */ /* 0x002fd80000000000 */
[----:B------:R-:W-:-:S04]  /*9a50*/  @!P1 LEA R20, P2, R64, UR4, 0x2 ;  /* 0x0000000440149c11 */ /* 0x000fc8000f8410ff */
[----:B------:R-:W-:-:S05]  /*9a60*/  @!P1 LEA.HI.X R21, R64, UR5, R65, 0x2, P2 ;  /* 0x0000000540159c11 */ /* 0x000fca00090f1441 */
[----:B------:R0:W5:Y:S01]  /*9a70*/  @!P1 LDG.E R48, desc[UR6][R20.64+0x600] ;  /* 0x0006000614309981 */ /* 0x000162000c1e1900 */
[----:B------:R-:W-:Y:S01]  /*9a80*/  ISETP.GE.AND P1, PT, R3, R60, PT ;  /* 0x0000003c0300720c */ /* 0x000fe20003f26270 */
[----:B0-----:R-:W-:-:S05]  /*9a90*/  VIADD R21, R11, 0x200 ;  /* 0x000002000b157836 */ /* 0x001fca0000000000 */
[----:B------:R-:W-:-:S07]  /*9aa0*/  ISETP.GE.AND P3, PT, R21, R60, PT ;  /* 0x0000003c1500720c */ /* 0x000fce0003f66270 */
[----:B------:R-:W-:Y:S01]  /*9ab0*/  @!P1 LEA R22, P2, R64, UR4, 0x2 ;  /* 0x0000000440169c11 */ /* 0x000fe2000f8410ff */
[----:B------:R-:W-:-:S03]  /*9ac0*/  VIADD R3, R11, 0x1c0 ;  /* 0x000001c00b037836 */ /* 0x000fc60000000000 */
[----:B------:R-:W-:-:S05]  /*9ad0*/  @!P1 LEA.HI.X R23, R64, UR5, R65, 0x2, P2 ;  /* 0x0000000540179c11 */ /* 0x000fca00090f1441 */
[----:B------:R-:W5:Y:S01]  /*9ae0*/  @!P1 LDG.E R47, desc[UR6][R22.64+0x680] ;  /* 0x00068006162f9981 */ /* 0x000f62000c1e1900 */
[----:B------:R-:W0:Y:S01]  /*9af0*/  @!P3 S2R R20, SR_TID.X ;  /* 0x000000000014b919 */ /* 0x000e220000002100 */
[----:B------:R-:W-:Y:S01]  /*9b00*/  ISETP.GE.AND P1, PT, R3, R60, PT ;  /* 0x0000003c0300720c */ /* 0x000fe20003f26270 */
[----:B------:R-:W-:-:S12]  /*9b10*/  VIADD R3, R11, 0x1e0 ;  /* 0x000001e00b037836 */ /* 0x000fd80000000000 */
[----:B------:R-:W-:-:S04]  /*9b20*/  @!P1 LEA R18, P2, R64, UR4, 0x2 ;  /* 0x0000000440129c11 */ /* 0x000fc8000f8410ff */
[----:B------:R-:W-:Y:S02]  /*9b30*/  @!P1 LEA.HI.X R19, R64, UR5, R65, 0x2, P2 ;  /* 0x0000000540139c11 */ /* 0x000fe400090f1441 */
[----:B------:R-:W-:-:S03]  /*9b40*/  ISETP.GE.AND P2, PT, R3, R60, PT ;  /* 0x0000003c0300720c */ /* 0x000fc60003f46270 */
[----:B------:R1:W5:Y:S01]  /*9b50*/  @!P1 LDG.E R46, desc[UR6][R18.64+0x700] ;  /* 0x00070006122e9981 */ /* 0x000362000c1e1900 */
[C---:B0-----:R-:W-:Y:S02]  /*9b60*/  @!P3 LOP3.LUT R21, R20.reuse, 0x3e0, RZ, 0xc0, !PT ;  /* 0x000003e01415b812 */ /* 0x041fe400078ec0ff */
[----:B------:R-:W-:Y:S01]  /*9b70*/  @!P3 LOP3.LUT R20, R20, 0x1f, RZ, 0xc0, !PT ;  /* 0x0000001f1414b812 */ /* 0x000fe200078ec0ff */
[----:B-1----:R-:W-:-:S06]  /*9b80*/  @!P3 IMAD R19, R5, 0x1980, RZ ;  /* 0x000019800513b824 */ /* 0x002fcc00078e02ff */
[----:B------:R-:W-:Y:S01]  /*9b90*/  @!P2 LEA R2, P1, R64, UR4, 0x2 ;  /* 0x000000044002ac11 */ /* 0x000fe2000f8210ff */
[----:B------:R-:W-:-:S03]  /*9ba0*/  @!P3 IMAD R20, R21, 0x11, R20 ;  /* 0x000000111514b824 */ /* 0x000fc600078e0214 */
[----:B------:R-:W-:Y:S02]  /*9bb0*/  @!P2 LEA.HI.X R3, R64, UR5, R65, 0x2, P1 ;  /* 0x000000054003ac11 */ /* 0x000fe400088f1441 */
[----:B------:R-:W-:-:S03]  /*9bc0*/  @!P3 IADD3 R20, P1, PT, R19, R20, RZ ;  /* 0x000000141314b210 */ /* 0x000fc60007f3e0ff */
[----:B------:R1:W5:Y:S02]  /*9bd0*/  @!P2 LDG.E R11, desc[UR6][R2.64+0x780] ;  /* 0x00078006020ba981 */ /* 0x000364000c1e1900 */
[----:B------:R-:W-:Y:S01]  /*9be0*/  @!P3 IMAD.X R19, RZ, RZ, R62, P1 ;  /* 0x000000ffff13b224 */ /* 0x000fe200008e063e */
[----:B------:R-:W-:-:S04]  /*9bf0*/  @!P3 LEA R18, P1, R20, UR4, 0x2 ;  /* 0x000000041412bc11 */ /* 0x000fc8000f8210ff */
[----:B------:R-:W-:-:S05]  /*9c00*/  @!P3 LEA.HI.X R19, R20, UR5, R19, 0x2, P1 ;  /* 0x000000051413bc11 */ /* 0x000fca00088f1413 */
[----:B------:R1:W5:Y:S04]  /*9c10*/  @!P3 LDG.E R58, desc[UR6][R18.64+0x800] ;  /* 0x00080006123ab981 */ /* 0x000368000c1e1900 */
.L_x_113:
[----:B------:R-:W-:Y:S08]  /*9c20*/  BAR.SYNC.DEFER_BLOCKING 0x0 ;  /* 0x0000000000007b1d */ /* 0x000ff00000010000 */
[----:B------:R-:W2:Y:S01]  /*9c30*/  S2UR UR5, SR_CgaCtaId ;  /* 0x00000000000579c3 */ /* 0x000ea20000008800 */
[----:B------:R-:W-:Y:S01]  /*9c40*/  UMOV UR4, 0x400 ;  /* 0x0000040000047882 */ /* 0x000fe20000000000 */
[----:B01----:R-:W0:Y:S01]  /*9c50*/  S2R R2, SR_TID.X ;  /* 0x0000000000027919 */ /* 0x003e220000002100 */
[----:B-----5:R1:W-:Y:S04]  /*9c60*/  STS [R10+-0x4], R63 ;  /* 0xfffffc3f0a007388 */ /* 0x0203e80000000800 */
[----:B------:R1:W-:Y:S01]  /*9c70*/  STS [R9+-0x4], R56 ;  /* 0xfffffc3809007388 */ /* 0x0003e20000000800 */
[----:B--2---:R-:W-:-:S03]  /*9c80*/  ULEA UR4, UR5, UR4, 0x18 ;  /* 0x0000000405047291 */ /* 0x004fc6000f8ec0ff */
[----:B------:R1:W-:Y:S04]  /*9c90*/  STS [R8+-0x4], R61 ;  /* 0xfffffc3d08007388 */ /* 0x0003e80000000800 */
[----:B------:R1:W-:Y:S04]  /*9ca0*/  STS [R7+-0x4], R54 ;  /* 0xfffffc3607007388 */ /* 0x0003e80000000800 */
[----:B------:R1:W-:Y:S01]  /*9cb0*/  STS [R6+-0x4], R59 ;  /* 0xfffffc3b06007388 */ /* 0x0003e20000000800 */
[----:B0-----:R-:W-:-:S03]  /*9cc0*/  LEA R3, R2, UR4, 0x2 ;  /* 0x0000000402037c11 */ /* 0x001fc6000f8e10ff */
[----:B------:R1:W-:Y:S04]  /*9cd0*/  STS [R4+-0x4], R57 ;  /* 0xfffffc3904007388 */ /* 0x0003e80000000800 */
        /* <DEDUP_REMOVED lines=10> */
[----:B------:R1:W-:Y:S01]  /*9d80*/  STS [R17+-0x4], R58 ;  /* 0xfffffc3a11007388 */ /* 0x0003e20000000800 */
[----:B------:R-:W-:Y:S06]  /*9d90*/  BAR.SYNC.DEFER_BLOCKING 0x0 ;  /* 0x0000000000007b1d */ /* 0x000fec0000010000 */
[----:B------:R-:W-:Y:S05]  /*9da0*/  @P0 BRA `(.L_x_114) ;  /* 0x00000008006c0947 */ /* 0x000fea0003800000 */
[----:B------:R-:W-:Y:S01]  /*9db0*/  LEA R44, R44, UR4, 0x3 ;  /* 0x000000042c2c7c11 */ /* 0x000fe2000f8e18ff */
[----:B-1----:R-:W-:Y:S01]  /*9dc0*/  LDS R11, [R3] ;  /* 0x00000000030b7984 */ /* 0x002fe20000000800 */
[----:B------:R-:W0:Y:S01]  /*9dd0*/  LDCU.64 UR8, c[0x0][0x3b0] ;  /* 0x00007600ff0877ac */ /* 0x000e220008000a00 */
[----:B------:R-:W-:Y:S02]  /*9de0*/  LEA R43, R43, UR4, 0x3 ;  /* 0x000000042b2b7c11 */ /* 0x000fe4000f8e18ff */
[----:B------:R-:W1:Y:S01]  /*9df0*/  LDS.64 R4, [R44+0x6600] ;  /* 0x006600002c047984 */ /* 0x000e620000000a00 */
[----:B------:R-:W-:Y:S02]  /*9e00*/  LEA R42, R42, UR4, 0x3 ;  /* 0x000000042a2a7c11 */ /* 0x000fe4000f8e18ff */
[----:B------:R-:W-:Y:S02]  /*9e10*/  LEA R41, R41, UR4, 0x3 ;  /* 0x0000000429297c11 */ /* 0x000fe4000f8e18ff */
[----:B------:R-:W-:-:S02]  /*9e20*/  LEA R40, R40, UR4, 0x3 ;  /* 0x0000000428287c11 */ /* 0x000fc4000f8e18ff */
[----:B------:R-:W-:Y:S02]  /*9e30*/  LEA R39, R39, UR4, 0x3 ;  /* 0x0000000427277c11 */ /* 0x000fe4000f8e18ff */
[----:B------:R-:W-:Y:S02]  /*9e40*/  LEA R38, R38, UR4, 0x3 ;  /* 0x0000000426267c11 */ /* 0x000fe4000f8e18ff */
[----:B------:R-:W-:Y:S02]  /*9e50*/  LEA R37, R37, UR4, 0x3 ;  /* 0x0000000425257c11 */ /* 0x000fe4000f8e18ff */
        /* <DEDUP_REMOVED lines=9> */
[----:B-1----:R-:W-:-:S05]  /*9ef0*/  IADD3 R0, P0, PT, R4, R2, RZ ;  /* 0x0000000204007210 */ /* 0x002fca0007f1e0ff */
[----:B------:R-:W-:Y:S01]  /*9f00*/  IMAD.X R5, RZ, RZ, R5, P0 ;  /* 0x000000ffff057224 */ /* 0x000fe200000e0605 */
[----:B0-----:R-:W-:-:S04]  /*9f10*/  LEA R6, P0, R0, UR8, 0x2 ;  /* 0x0000000800067c11 */ /* 0x001fc8000f8010ff */
[----:B------:R-:W-:-:S05]  /*9f20*/  LEA.HI.X R7, R0, UR9, R5, 0x2, P0 ;  /* 0x0000000900077c11 */ /* 0x000fca00080f1405 */
[----:B------:R-:W-:Y:S01]  /*9f30*/  STG.E desc[UR6][R6.64], R11 ;  /* 0x0000000b06007986 */ /* 0x000fe2000c101906 */
[----:B------:R-:W-:-:S03]  /*9f40*/  NOP ;  /* 0x0000000000007918 */ /* 0x000fc60000000000 */
[----:B------:R-:W0:Y:S04]  /*9f50*/  LDS.64 R4, [R43+0x6600] ;  /* 0x006600002b047984 */ /* 0x000e280000000a00 */
[----:B------:R-:W1:Y:S01]  /*9f60*/  LDS R13, [R3+0x600] ;  /* 0x00060000030d7984 */ /* 0x000e620000000800 */
[----:B0-----:R-:W-:-:S05]  /*9f70*/  IADD3 R0, P0, PT, R4, R2, RZ ;  /* 0x0000000204007210 */ /* 0x001fca0007f1e0ff */
[----:B------:R-:W-:Y:S01]  /*9f80*/  IMAD.X R5, RZ, RZ, R5, P0 ;  /* 0x000000ffff057224 */ /* 0x000fe200000e0605 */
[----:B------:R-:W-:-:S04]  /*9f90*/  LEA R8, P0, R0, UR8, 0x2 ;  /* 0x0000000800087c11 */ /* 0x000fc8000f8010ff */
[----:B------:R-:W-:-:S05]  /*9fa0*/  LEA.HI.X R9, R0, UR9, R5, 0x2, P0 ;  /* 0x0000000900097c11 */ /* 0x000fca00080f1405 */
[----:B-1----:R-:W-:Y:S01]  /*9fb0*/  STG.E desc[UR6][R8.64+0x600], R13 ;  /* 0x0006000d08007986 */ /* 0x002fe2000c101906 */
        /* <DEDUP_REMOVED lines=120> */
[----:B------:R-:W-:Y:S01]  /*a740*/  NOP ;  /* 0x0000000000007918 */ /* 0x000fe20000000000 */
[----:B------:R-:W-:Y:S05]  /*a750*/  EXIT ;  /* 0x000000000000794d */ /* 0x000fea0003800000 */
.L_x_114:
[----:B-1----:R-:W-:Y:S01]  /*a760*/  LEA R7, R44, UR4, 0x3 ;  /* 0x000000042c077c11 */ /* 0x002fe2000f8e18ff */
[----:B------:R-:W-:Y:S01]  /*a770*/  IMAD R5, R5, -0x1980, R28 ;  /* 0xffffe68005057824 */ /* 0x000fe200078e021c */
[----:B------:R-:W-:Y:S02]  /*a780*/  LEA R43, R43, UR4, 0x3 ;  /* 0x000000042b2b7c11 */ /* 0x000fe4000f8e18ff */
[----:B------:R-:W-:Y:S02]  /*a790*/  LEA R41, R41, UR4, 0x3 ;  /* 0x0000000429297c11 */ /* 0x000fe4000f8e18ff */
[----:B------:R-:W0:Y:S01]  /*a7a0*/  LDS.64 R6, [R7+0x6600] ;  /* 0x0066000007067984 */ /* 0x000e220000000a00 */
[----:B------:R-:W-:Y:S02]  /*a7b0*/  ISETP.GE.AND P1, PT, R2, R5, PT ;  /* 0x000000050200720c */ /* 0x000fe40003f26270 */
[----:B------:R-:W-:Y:S02]  /*a7c0*/  LEA R39, R39, UR4, 0x3 ;  /* 0x0000000427277c11 */ /* 0x000fe4000f8e18ff */
[----:B------:R-:W-:-:S02]  /*a7d0*/  LEA R37, R37, UR4, 0x3 ;  /* 0x0000000425257c11 */ /* 0x000fc4000f8e18ff */
[----:B------:R-:W-:Y:S02]  /*a7e0*/  LEA R35, R35, UR4, 0x3 ;  /* 0x0000000423237c11 */ /* 0x000fe4000f8e18ff */
[----:B------:R-:W-:Y:S02]  /*a7f0*/  LEA R33, R33, UR4, 0x3 ;  /* 0x0000000421217c11 */ /* 0x000fe4000f8e18ff */
[----:B------:R-:W-:Y:S02]  /*a800*/  LEA R31, R31, UR4, 0x3 ;  /* 0x000000041f1f7c11 */ /* 0x000fe4000f8e18ff */
[----:B------:R-:W-:Y:S01]  /*a810*/  LEA R45, R45, UR4, 0x3 ;  /* 0x000000042d2d7c11 */ /* 0x000fe2000f8e18ff */
[----:B------:R-:W1:Y:S01]  /*a820*/  @!P1 LDS R13, [R3] ;  /* 0x00000000030d9984 */ /* 0x000e620000000800 */
[----:B------:R-:W2:Y:S01]  /*a830*/  @!P1 LDC.64 R8, c[0x0][0x3b0] ;  /* 0x0000ec00ff089b82 */ /* 0x000ea20000000a00 */
[----:B0-----:R-:W-:-:S05]  /*a840*/  @!P1 IADD3 R0, P0, PT, R6, R2, RZ ;  /* 0x0000000206009210 */ /* 0x001fca0007f1e0ff */
[----:B------:R-:W-:Y:S01]  /*a850*/  @!P1 IMAD.X R6, RZ, RZ, R7, P0 ;  /* 0x000000ffff069224 */ /* 0x000fe200000e0607 */
[----:B--2---:R-:W-:-:S04]  /*a860*/  @!P1 LEA R8, P0, R0, R8, 0x2 ;  /* 0x0000000800089211 */ /* 0x004fc800078010ff */
[----:B------:R-:W-:Y:S01]  /*a870*/  @!P1 LEA.HI.X R9, R0, R9, R6, 0x2, P0 ;  /* 0x0000000900099211 */ /* 0x000fe200000f1406 */
[----:B------:R-:W-:-:S04]  /*a880*/  VIADD R0, R2, 0x180 ;  /* 0x0000018002007836 */ /* 0x000fc80000000000 */
[----:B-1----:R-:W-:Y:S01]  /*a890*/  @!P1 STG.E desc[UR6][R8.64], R13 ;  /* 0x0000000d08009986 */ /* 0x002fe2000c101906 */
[----:B------:R-:W-:-:S03]  /*a8a0*/  NOP ;  /* 0x0000000000007918 */ /* 0x000fc60000000000 */
[----:B------:R-:W0:Y:S01]  /*a8b0*/  LDS.64 R6, [R43+0x6600] ;  /* 0x006600002b067984 */ /* 0x000e220000000a00 */
[----:B------:R-:W-:-:S13]  /*a8c0*/  ISETP.GE.AND P1, PT, R0, R5, PT ;  /* 0x000000050000720c */ /* 0x000fda0003f26270 */
[----:B------:R-:W1:Y:S01]  /*a8d0*/  @!P1 LDS R15, [R3+0x600] ;  /* 0x00060000030f9984 */ /* 0x000e620000000800 */
[----:B------:R-:W2:Y:S01]  /*a8e0*/  @!P1 LDC.64 R10, c[0x0][0x3b0] ;  /* 0x0000ec00ff0a9b82 */ /* 0x000ea20000000a00 */
[----:B0-----:R-:W-:-:S05]  /*a8f0*/  @!P1 IADD3 R0, P0, PT, R6, R2, RZ ;  /* 0x0000000206009210 */ /* 0x001fca0007f1e0ff */
[----:B------:R-:W-:Y:S01]  /*a900*/  @!P1 IMAD.X R6, RZ, RZ, R7, P0 ;  /* 0x000000ffff069224 */ /* 0x000fe200000e0607 */
[----:B--2---:R-:W-:Y:S02]  /*a910*/  @!P1 LEA R10, P0, R0, R10, 0x2 ;  /* 0x0000000a000a9211 */ /* 0x004fe400078010ff */
[----:B------:R-:W-:Y:S02]  /*a920*/  LEA R7, R42, UR4, 0x3 ;  /* 0x000000042a077c11 */ /* 0x000fe4000f8e18ff */
        /* <DEDUP_REMOVED lines=69> */
[----:B------:R-:W-:Y:S02]  /*ad80*/  @!P1 LEA.HI.X R11, R0, R11, R6, 0x2, P0 ;  /* 0x0000000b000b9211 */ /* 0x000fe400000f1406 */
[----:B------:R-:W-:-:S03]  /*ad90*/  LOP3.LUT R0, R2, 0xc00, RZ, 0xfc, !PT ;  /* 0x00000c0002007812 */ /* 0x000fc600078efcff */
        /* <DEDUP_REMOVED lines=88> */
[C---:B--2---:R-:W-:Y:S02]  /*b320*/  @!P1 LEA R10, P0, R0.reuse, R10, 0x2 ;  /* 0x0000000a000a9211 */ /* 0x044fe400078010ff */
        /* <DEDUP_REMOVED lines=9> */
[----:B0-----:R-:W-:-:S05]  /*b3c0*/  IADD3 R2, P0, PT, R6, R2, RZ ;  /* 0x0000000206027210 */ /* 0x001fca0007f1e0ff */
[----:B------:R-:W-:Y:S01]  /*b3d0*/  IMAD.X R6, RZ, RZ, R7, P0 ;  /* 0x000000ffff067224 */ /* 0x000fe200000e0607 */
[----:B--2---:R-:W-:-:S04]  /*b3e0*/  @!P1 LEA R4, P0, R2, R4, 0x2 ;  /* 0x0000000402049211 */ /* 0x004fc800078010ff */
[----:B------:R-:W-:-:S05]  /*b3f0*/  @!P1 LEA.HI.X R5, R2, R5, R6, 0x2, P0 ;  /* 0x0000000502059211 */ /* 0x000fca00000f1406 */
[----:B-1----:R-:W-:Y:S01]  /*b400*/  @!P1 STG.E desc[UR6][R4.64+0x6000], R3 ;  /* 0x0060000304009986 */ /* 0x002fe2000c101906 */
[----:B------:R-:W-:Y:S01]  /*b410*/  NOP ;  /* 0x0000000000007918 */ /* 0x000fe20000000000 */
[----:B------:R-:W-:Y:S05]  /*b420*/  EXIT ;  /* 0x000000000000794d */ /* 0x000fea0003800000 */
.L_x_30:
[----:B------:R-:W-:Y:S02]  /*b430*/  IMAD.MOV.U32 R72, RZ, RZ, R57 ;  /* 0x000000ffff487224 */ /* 0x000fe400078e0039 */
[----:B------:R-:W-:Y:S02]  /*b440*/  IMAD.MOV.U32 R65, RZ, RZ, 0x1 ;  /* 0x00000001ff417424 */ /* 0x000fe400078e00ff */
[----:B------:R-:W-:Y:S02]  /*b450*/  IMAD.MOV.U32 R74, RZ, RZ, RZ ;  /* 0x000000ffff4a7224 */ /* 0x000fe400078e00ff */
[----:B------:R-:W-:-:S07]  /*b460*/  IMAD.MOV.U32 R63, RZ, RZ, -0x1 ;  /* 0xffffffffff3f7424 */ /* 0x000fce00078e00ff */
[----:B------:R-:W-:Y:S05]  /*b470*/  WARPSYNC.COLLECTIVE R63, `(.L_x_115) ;  /* 0x000000003f087348 */ /* 0x000fea0003c00000 */
[----:B------:R0:W1:Y:S02]  /*b480*/  SHFL.UP P0, R70, R72, R65, R74 ;  /* 0x0400004148467389 */ /* 0x000064000000004a */
[----:B01----:R-:W-:Y:S05]  /*b490*/  ENDCOLLECTIVE ;  /* 0x000000000000791b */ /* 0x003fea0003800000 */
.L_x_115:
[----:B------:R-:W-:Y:S02]  /*b4a0*/  IMAD.MOV.U32 R65, RZ, RZ, 0x2 ;  /* 0x00000002ff417424 */ /* 0x000fe400078e00ff */
[----:B------:R-:W-:-:S04]  /*b4b0*/  IMAD.MOV.U32 R66, RZ, RZ, R70 ;  /* 0x000000ffff427224 */ /* 0x000fc800078e0046 */
[----:B------:R-:W-:-:S04]  /*b4c0*/  @P0 IMAD.IADD R66, R57, 0x1, R66 ;  /* 0x0000000139420824 */ /* 0x000fc800078e0242 */
[----:B------:R-:W-:-:S07]  /*b4d0*/  IMAD.MOV.U32 R72, RZ, RZ, R66 ;  /* 0x000000ffff487224 */ /* 0x000fce00078e0042 */
[----:B------:R-:W-:Y:S05]  /*b4e0*/  WARPSYNC.COLLECTIVE R63, `(.L_x_116) ;  /* 0x000000003f087348 */ /* 0x000fea0003c00000 */
[----:B------:R0:W1:Y:S02]  /*b4f0*/  SHFL.UP P0, R70, R72, R65, R74 ;  /* 0x0400004148467389 */ /* 0x000064000000004a */
[----:B01----:R-:W-:Y:S05]  /*b500*/  ENDCOLLECTIVE ;  /* 0x000000000000791b */ /* 0x003fea0003800000 */
.L_x_116:
[----:B------:R-:W-:Y:S02]  /*b510*/  IMAD.MOV.U32 R65, RZ, RZ, 0x4 ;  /* 0x00000004ff417424 */ /* 0x000fe400078e00ff */
[----:B------:R-:W-:-:S04]  /*b520*/  IMAD.MOV.U32 R59, RZ, RZ, R70 ;  /* 0x000000ffff3b7224 */ /* 0x000fc800078e0046 */
[----:B------:R-:W-:-:S04]  /*b530*/  @P0 IMAD.IADD R59, R66, 0x1, R59 ;  /* 0x00000001423b0824 */ /* 0x000fc800078e023b */
[----:B------:R-:W-:-:S07]  /*b540*/  IMAD.MOV.U32 R72, RZ, RZ, R59 ;  /* 0x000000ffff487224 */ /* 0x000fce00078e003b */
[----:B------:R-:W-:Y:S05]  /*b550*/  WARPSYNC.COLLECTIVE R63, `(.L_x_117) ;  /* 0x000000003f087348 */ /* 0x000fea0003c00000 */
[----:B------:R0:W1:Y:S02]  /*b560*/  SHFL.UP P0, R70, R72, R65, R74 ;  /* 0x0400004148467389 */ /* 0x000064000000004a */
[----:B01----:R-:W-:Y:S05]  /*b570*/  ENDCOLLECTIVE ;  /* 0x000000000000791b */ /* 0x003fea0003800000 */
.L_x_117:
[----:B------:R-:W-:Y:S02]  /*b580*/  IMAD.MOV.U32 R65, RZ, RZ, 0x8 ;  /* 0x00000008ff417424 */ /* 0x000fe400078e00ff */
[----:B------:R-:W-:-:S04]  /*b590*/  IMAD.MOV.U32 R68, RZ, RZ, R70 ;  /* 0x000000ffff447224 */ /* 0x000fc800078e0046 */
[----:B------:R-:W-:-:S04]  /*b5a0*/  @P0 IMAD.IADD R68, R59, 0x1, R68 ;  /* 0x000000013b440824 */ /* 0x000fc800078e0244 */
[----:B------:R-:W-:-:S07]  /*b5b0*/  IMAD.MOV.U32 R72, RZ, RZ, R68 ;  /* 0x000000ffff487224 */ /* 0x000fce00078e0044 */
[----:B------:R-:W-:Y:S05]  /*b5c0*/  WARPSYNC.COLLECTIVE R63, `(.L_x_118) ;  /* 0x000000003f087348 */ /* 0x000fea0003c00000 */
[----:B------:R0:W1:Y:S02]  /*b5d0*/  SHFL.UP P0, R70, R72, R65, R74 ;  /* 0x0400004148467389 */ /* 0x000064000000004a */
[----:B01----:R-:W-:Y:S05]  /*b5e0*/  ENDCOLLECTIVE ;  /* 0x000000000000791b */ /* 0x003fea0003800000 */
.L_x_118:
[----:B------:R-:W-:Y:S02]  /*b5f0*/  IMAD.MOV.U32 R65, RZ, RZ, 0x10 ;  /* 0x00000010ff417424 */ /* 0x000fe400078e00ff */
[----:B------:R-:W-:-:S04]  /*b600*/  IMAD.MOV.U32 R61, RZ, RZ, R70 ;  /* 0x000000ffff3d7224 */ /* 0x000fc800078e0046 */
[----:B------:R-:W-:-:S04]  /*b610*/  @P0 IMAD.IADD R61, R68, 0x1, R61 ;  /* 0x00000001443d0824 */ /* 0x000fc800078e023d */
[----:B------:R-:W-:-:S07]  /*b620*/  IMAD.MOV.U32 R72, RZ, RZ, R61 ;  /* 0x000000ffff487224 */ /* 0x000fce00078e003d */
[----:B------:R-:W-:Y:S05]  /*b630*/  WARPSYNC.COLLECTIVE R63, `(.L_x_119) ;  /* 0x000000003f087348 */ /* 0x000fea0003c00000 */
[----:B------:R0:W1:Y:S02]  /*b640*/  SHFL.UP P0, R70, R72, R65, R74 ;  /* 0x0400004148467389 */ /* 0x000064000000004a */
[----:B01----:R-:W-:Y:S05]  /*b650*/  ENDCOLLECTIVE ;  /* 0x000000000000791b */ /* 0x003fea0003800000 */
.L_x_119:
[----:B------:R-:W-:Y:S05]  /*b660*/  BRA `(.L_x_120) ;  /* 0xffffff7c00107947 */ /* 0x000fea000383ffff */
.L_x_121:
[----:B------:R-:W-:-:S00]  /*b670*/  BRA `(.L_x_121) ;  /* 0xfffffffc00fc7947 */ /* 0x000fc0000383ffff */
[----:B------:R-:W-:-:S00]  /*b680*/  NOP ;  /* 0x0000000000007918 */ /* 0x000fc00000000000 */
[----:B------:R-:W-:-:S00]  /*b690*/  NOP ;  /* 0x0000000000007918 */ /* 0x000fc00000000000 */
[----:B------:R-:W-:-:S00]  /*b6a0*/  NOP ;  /* 0x0000000000007918 */ /* 0x000fc00000000000 */
[----:B------:R-:W-:-:S00]  /*b6b0*/  NOP ;  /* 0x0000000000007918 */ /* 0x000fc00000000000 */
[----:B------:R-:W-:-:S00]  /*b6c0*/  NOP ;  /* 0x0000000000007918 */ /* 0x000fc00000000000 */
[----:B------:R-:W-:-:S00]  /*b6d0*/  NOP ;  /* 0x0000000000007918 */ /* 0x000fc00000000000 */
[----:B------:R-:W-:-:S00]  /*b6e0*/  NOP ;  /* 0x0000000000007918 */ /* 0x000fc00000000000 */
[----:B------:R-:W-:-:S00]  /*b6f0*/  NOP ;  /* 0x0000000000007918 */ /* 0x000fc00000000000 */
.L_x_462:


//--------------------- .text._ZN3cub18CUB_300001_SM_10006detail10radix_sort33DeviceRadixSortExclusiveSumKernelINS1_5radix10policy_hubIffyE10Policy1000EyEEvPT0_ --------------------------
	.section	.text._ZN3cub18CUB_300001_SM_10006detail10radix_sort33DeviceRadixSortExclusiveSumKernelINS1_5radix10policy_hubIffyE10Policy1000EyEEvPT0_,"ax",@progbits
	.align	128
        .global         _ZN3cub18CUB_300001_SM_10006detail10radix_sort33DeviceRadixSortExclusiveSumKernelINS1_5radix10policy_hubIffyE10Policy1000EyEEvPT0_
        .type           _ZN3cub18CUB_300001_SM_10006detail10radix_sort33DeviceRadixSortExclusiveSumKernelINS1_5radix10policy_hubIffyE10Policy1000EyEEvPT0_,@function
        .size           _ZN3cub18CUB_300001_SM_10006detail10radix_sort33DeviceRadixSortExclusiveSumKernelINS1_5radix10policy_hubIffyE10Policy1000EyEEvPT0_,(.L_x_463 - _ZN3cub18CUB_300001_SM_10006detail10radix_sort33DeviceRadixSortExclusiveSumKernelINS1_5radix10policy_hubIffyE10Policy1000EyEEvPT0_)
        .other          _ZN3cub18CUB_300001_SM_10006detail10radix_sort33DeviceRadixSortExclusiveSumKernelINS1_5radix10policy_hubIffyE10Policy1000EyEEvPT0_,@"STO_CUDA_ENTRY STV_DEFAULT"
_ZN3cub18CUB_300001_SM_10006detail10radix_sort33DeviceRadixSortExclusiveSumKernelINS1_5radix10policy_hubIffyE10Policy1000EyEEvPT0_:
.text._ZN3cub18CUB_300001_SM_10006detail10radix_sort33DeviceRadixSortExclusiveSumKernelINS1_5radix10policy_hubIffyE10Policy1000EyEEvPT0_:
[----:B------:R-:W-:Y:S01]  /*0000*/  LDC R1, c[0x0][0x37c] ;  /* 0x0000df00ff017b82 */ /* 0x000fe20000000800 */
[----:B------:R-:W0:Y:S07]  /*0010*/  S2R R18, SR_TID.X ;  /* 0x0000000000127919 */ /* 0x000e2e0000002100 */
[----:B------:R-:W1:Y:S01]  /*0020*/  LDC.64 R16, c[0x0][0x380] ;  /* 0x0000e000ff107b82 */ /* 0x000e620000000a00 */
[----:B------:R-:W2:Y:S01]  /*0030*/  LDCU.64 UR4, c[0x0][0x358] ;  /* 0x00006b00ff0477ac */ /* 0x000ea20008000a00 */
[----:B------:R-:W3:Y:S01]  /*0040*/  S2R R5, SR_CTAID.X ;  /* 0x0000000000057919 */ /* 0x000ee20000002500 */
[----:B0-----:R-:W-:Y:S01]  /*0050*/  ISETP.GT.U32.AND P1, PT, R18, 0xff, PT ;  /* 0x000000ff1200780c */ /* 0x001fe20003f24070 */
[----:B---3--:R-:W-:-:S04]  /*0060*/  IMAD R5, R5, 0x100, R18 ;  /* 0x0000010005057824 */ /* 0x008fc800078e0212 */
[----:B-1----:R-:W-:-:S08]  /*0070*/  IMAD.WIDE R16, R5, 0x8, R16 ;  /* 0x0000000805107825 */ /* 0x002fd000078e0210 */
[----:B--2---:R-:W2:Y:S01]  /*0080*/  @!P1 LDG.E.64 R2, desc[UR4][R16.64] ;  /* 0x0000000410029981 */ /* 0x004ea2000c1e1b00 */
[----:B------:R-:W-:Y:S02]  /*0090*/  MOV R0, 0x400 ;  /* 0x0000040000007802 */ /* 0x000fe40000000f00 */
[C---:B------:R-:W-:Y:S01]  /*00a0*/  ISETP.GT.U32.AND P0, PT, R18.reuse, 0x1f, PT ;  /* 0x0000001f1200780c */ /* 0x040fe20003f04070 */
[----:B------:R-:W0:Y:S02]  /*00b0*/  S2R R5, SR_CgaCtaId ;  /* 0x0000000000057919 */ /* 0x000e240000008800 */
[----:B0-----:R-:W-:Y:S02]  /*00c0*/  LEA R5, R5, R0, 0x18 ;  /* 0x0000000005057211 */ /* 0x001fe400078ec0ff */
[----:B------:R-:W-:-:S05]  /*00d0*/  LEA.HI R0, R18, R18, RZ, 0x1d ;  /* 0x0000001212007211 */ /* 0x000fca00078fe8ff */
[----:B------:R-:W-:-:S05]  /*00e0*/  IMAD R0, R0, 0x8, R5 ;  /* 0x0000000800007824 */ /* 0x000fca00078e0205 */
[----:B--2---:R0:W-:Y:S01]  /*00f0*/  STS.64 [R0+0x10], R2 ;  /* 0x0000100200007388 */ /* 0x0041e20000000a00 */
[----:B------:R-:W-:Y:S06]  /*0100*/  BAR.SYNC.DEFER_BLOCKING 0x0 ;  /* 0x0000000000007b1d */ /* 0x000fec0000010000 */
[----:B------:R-:W-:Y:S05]  /*0110*/  @P0 BRA `(.L_x_122) ;  /* 0x0000000400240947 */ /* 0x000fea0003800000 */
[----:B------:R-:W-:Y:S01]  /*0120*/  IMAD R18, R18, 0x48, R5 ;  /* 0x0000004812127824 */ /* 0x000fe200078e0205 */
[----:B------:R-:W-:-:S04]  /*0130*/  UMOV UR6, 0xffffffff ;  /* 0xffffffff00067882 */ /* 0x000fc80000000000 */
[----:B------:R-:W-:Y:S04]  /*0140*/  LDS.64 R14, [R18+0x10] ;  /* 0x00001000120e7984 */ /* 0x000fe80000000a00 */
[----:B------:R-:W-:Y:S04]  /*0150*/  LDS.64 R12, [R18+0x18] ;  /* 0x00001800120c7984 */ /* 0x000fe80000000a00 */
[----:B------:R-:W1:Y:S04]  /*0160*/  LDS.64 R10, [R18+0x20] ;  /* 0x00002000120a7984 */ /* 0x000e680000000a00 */
[----:B------:R-:W-:Y:S04]  /*0170*/  LDS.64 R8, [R18+0x28] ;  /* 0x0000280012087984 */ /* 0x000fe80000000a00 */
[----:B------:R-:W2:Y:S04]  /*0180*/  LDS.64 R6, [R18+0x30] ;  /* 0x0000300012067984 */ /* 0x000ea80000000a00 */
[----:B------:R-:W-:Y:S04]  /*0190*/  LDS.64 R4, [R18+0x38] ;  /* 0x0000380012047984 */ /* 0x000fe80000000a00 */
[----:B0-----:R-:W0:Y:S04]  /*01a0*/  LDS.64 R2, [R18+0x40] ;  /* 0x0000400012027984 */ /* 0x001e280000000a00 */
[----:B------:R-:W3:Y:S01]  /*01b0*/  LDS.64 R20, [R18+0x48] ;  /* 0x0000480012147984 */ /* 0x000ee20000000a00 */
[----:B-1----:R-:W-:-:S04]  /*01c0*/  IADD3 R19, P3, P4, R10, R12, R14 ;  /* 0x0000000c0a137210 */ /* 0x002fc80007c7e00e */
[----:B------:R-:W-:Y:S02]  /*01d0*/  IADD3.X R23, PT, PT, R11, R13, R15, P3, P4 ;  /* 0x0000000d0b177210 */ /* 0x000fe40001fe840f */
[----:B--2---:R-:W-:-:S04]  /*01e0*/  IADD3 R19, P0, P2, R6, R19, R8 ;  /* 0x0000001306137210 */ /* 0x004fc80007a1e008 */
[----:B------:R-:W-:Y:S02]  /*01f0*/  IADD3.X R23, PT, PT, R7, R23, R9, P0, P2 ;  /* 0x0000001707177210 */ /* 0x000fe400007e4409 */
[----:B0-----:R-:W-:-:S04]  /*0200*/  IADD3 R19, P3, P4, R2, R19, R4 ;  /* 0x0000001302137210 */ /* 0x001fc80007c7e004 */
[----:B---3--:R-:W-:Y:S02]  /*0210*/  IADD3 R20, P0, PT, R20, R19, RZ ;  /* 0x0000001314147210 */ /* 0x008fe40007f1e0ff */
[----:B------:R-:W-:-:S05]  /*0220*/  IADD3.X R19, PT, PT, R3, R23, R5, P3, P4 ;  /* 0x0000001703137210 */ /* 0x000fca0001fe8405 */
[----:B------:R-:W-:Y:S01]  /*0230*/  IMAD.X R19, R21, 0x1, R19, P0 ;  /* 0x0000000115137824 */ /* 0x000fe200000e0613 */
[----:B------:R-:W-:Y:S06]  /*0240*/  BRA.DIV UR6, `(.L_x_123) ;  /* 0x0000000206f07947 */ /* 0x000fec000b800000 */
[----:B------:R-:W0:Y:S04]  /*0250*/  SHFL.UP PT, R27, R20, 0x1, RZ ;  /* 0x04200000141b7989 */ /* 0x000e2800000e00ff */
[----:B------:R-:W1:Y:S01]  /*0260*/  SHFL.UP P0, R25, R19, 0x1, RZ ;  /* 0x0420000013197989 */ /* 0x000e6200000000ff */
[----:B0-----:R-:W-:-:S04]  /*0270*/  IADD3 R22, P2, PT, R27, R20, RZ ;  /* 0x000000141b167210 */ /* 0x001fc80007f5e0ff */
[----:B-1----:R-:W-:Y:S01]  /*0280*/  SEL R27, R22, R27, P0 ;  /* 0x0000001b161b7207 */ /* 0x002fe20000000000 */
[----:B------:R-:W-:-:S04]  /*0290*/  IMAD.X R26, R25, 0x1, R19, P2 ;  /* 0x00000001191a7824 */ /* 0x000fc800010e0613 */
[----:B------:R-:W0:Y:S01]  /*02a0*/  SHFL.UP PT, R28, R27, 0x2, RZ ;  /* 0x044000001b1c7989 */ /* 0x000e2200000e00ff */
[----:B------:R-:W-:-:S05]  /*02b0*/  SEL R26, R26, R25, P0 ;  /* 0x000000191a1a7207 */ /* 0x000fca0000000000 */
[----:B------:R-:W1:Y:S01]  /*02c0*/  SHFL.UP P0, R25, R26, 0x2, RZ ;  /* 0x044000001a197989 */ /* 0x000e6200000000ff */
[----:B0-----:R-:W-:-:S05]  /*02d0*/  IADD3 R21, P2, PT, R28, R27, RZ ;  /* 0x0000001b1c157210 */ /* 0x001fca0007f5e0ff */
[----:B-1----:R-:W-:Y:S01]  /*02e0*/  IMAD.X R22, R25, 0x1, R26, P2 ;  /* 0x0000000119167824 */ /* 0x002fe200010e061a */
[----:B------:R-:W-:-:S04]  /*02f0*/  SEL R28, R21, R28, P0 ;  /* 0x0000001c151c7207 */ /* 0x000fc80000000000 */
[----:B------:R-:W-:Y:S01]  /*0300*/  SEL R29, R22, R25, P0 ;  /* 0x00000019161d7207 */ /* 0x000fe20000000000 */
        /* <DEDUP_REMOVED lines=12> */
[----:B------:R0:W1:Y:S04]  /*03d0*/  SHFL.UP PT, R28, R27, 0x10, RZ ;  /* 0x060000001b1c7989 */ /* 0x00006800000e00ff */
[----:B------:R0:W2:Y:S02]  /*03e0*/  SHFL.UP P0, R25, R26, 0x10, RZ ;  /* 0x060000001a197989 */ /* 0x0000a400000000ff */
.L_x_134:
[----:B-1----:R-:W-:-:S04]  /*03f0*/  IADD3 R21, P2, PT, R28, R27, RZ ;  /* 0x0000001b1c157210 */ /* 0x002fc80007f5e0ff */
[----:B--2---:R-:W-:Y:S01]  /*0400*/  SEL R21, R21, R28, P0 ;  /* 0x0000001c15157207 */ /* 0x004fe20000000000 */
[----:B------:R-:W-:-:S05]  /*0410*/  IMAD.X R22, R25, 0x1, R26, P2 ;  /* 0x0000000119167824 */ /* 0x000fca00010e061a */
[----:B------:R-:W-:Y:S02]  /*0420*/  SEL R22, R22, R25, P0 ;  /* 0x0000001916167207 */ /* 0x000fe40000000000 */
[----:B------:R-:W-:-:S05]  /*0430*/  IADD3 R20, P0, PT, R21, -R20, RZ ;  /* 0x8000001415147210 */ /* 0x000fca0007f1e0ff */
[----:B------:R-:W-:Y:S01]  /*0440*/  IMAD.X R21, R22, 0x1, ~R19, P0 ;  /* 0x0000000116157824 */ /* 0x000fe200000e0e13 */
[----:B------:R-:W-:-:S04]  /*0450*/  IADD3 R14, P0, PT, R14, R20, RZ ;  /* 0x000000140e0e7210 */ /* 0x000fc80007f1e0ff */
[----:B------:R1:W-:Y:S01]  /*0460*/  STS.64 [R18+0x10], R20 ;  /* 0x0000101412007388 */ /* 0x0003e20000000a00 */
[----:B------:R-:W-:Y:S01]  /*0470*/  IMAD.X R15, R15, 0x1, R21, P0 ;  /* 0x000000010f0f7824 */ /* 0x000fe200000e0615 */
        /* <DEDUP_REMOVED lines=17> */
[----:B------:R-:W-:-:S05]  /*0590*/  IMAD.X R3, R3, 0x1, R5, P0 ;  /* 0x0000000103037824 */ /* 0x000fca00000e0605 */
[----:B------:R1:W-:Y:S03]  /*05a0*/  STS.64 [R18+0x48], R2 ;  /* 0x0000480212007388 */ /* 0x0003e60000000a00 */
.L_x_122:
[----:B------:R-:W-:Y:S05]  /*05b0*/  WARPSYNC.ALL ;  /* 0x0000000000007948 */ /* 0x000fea0003800000 */
[----:B------:R-:W-:Y:S06]  /*05c0*/  BAR.SYNC.DEFER_BLOCKING 0x0 ;  /* 0x0000000000007b1d */ /* 0x000fec0000010000 */
[----:B------:R-:W-:Y:S05]  /*05d0*/  @P1 EXIT ;  /* 0x000000000000194d */ /* 0x000fea0003800000 */
[----:B01----:R-:W0:Y:S04]  /*05e0*/  LDS.64 R2, [R0+0x10] ;  /* 0x0000100000027984 */ /* 0x003e280000000a00 */
[----:B0-----:R-:W-:Y:S01]  /*05f0*/  STG.E.64 desc[UR4][R16.64], R2 ;  /* 0x0000000210007986 */ /* 0x001fe2000c101b04 */
[----:B------:R-:W-:Y:S05]  /*0600*/  EXIT ;  /* 0x000000000000794d */ /* 0x000fea0003800000 */
.L_x_123:
[----:B------:R-:W-:Y:S02]  /*0610*/  IMAD.MOV.U32 R24, RZ, RZ, R20 ;  /* 0x000000ffff187224 */ /* 0x000fe400078e0014 */
[----:B------:R-:W-:Y:S02]  /*0620*/  IMAD.MOV.U32 R23, RZ, RZ, 0x1 ;  /* 0x00000001ff177424 */ /* 0x000fe400078e00ff */
[----:B------:R-:W-:Y:S02]  /*0630*/  IMAD.MOV.U32 R22, RZ, RZ, RZ ;  /* 0x000000ffff167224 */ /* 0x000fe400078e00ff */
[----:B------:R-:W-:-:S07]  /*0640*/  IMAD.MOV.U32 R21, RZ, RZ, -0x1 ;  /* 0xffffffffff157424 */ /* 0x000fce00078e00ff */
[----:B------:R-:W-:Y:S05]  /*0650*/  WARPSYNC.COLLECTIVE R21, `(.L_x_124) ;  /* 0x0000000015087348 */ /* 0x000fea0003c00000 */
[----:B------:R0:W1:Y:S02]  /*0660*/  SHFL.UP P0, R25, R24, R23, R22 ;  /* 0x0400001718197389 */ /* 0x0000640000000016 */
[----:B01----:R-:W-:Y:S05]  /*0670*/  ENDCOLLECTIVE ;  /* 0x000000000000791b */ /* 0x003fea0003800000 */
.L_x_124:
[----:B------:R-:W-:Y:S02]  /*0680*/  IMAD.MOV.U32 R24, RZ, RZ, R19 ;  /* 0x000000ffff187224 */ /* 0x000fe400078e0013 */
[----:B------:R-:W-:-:S07]  /*0690*/  IMAD.MOV.U32 R27, RZ, RZ, R25 ;  /* 0x000000ffff1b7224 */ /* 0x000fce00078e0019 */
[----:B------:R-:W-:Y:S05]  /*06a0*/  WARPSYNC.COLLECTIVE R21, `(.L_x_125) ;  /* 0x0000000015087348 */ /* 0x000fea0003c00000 */
[----:B------:R0:W1:Y:S02]  /*06b0*/  SHFL.UP P0, R25, R24, R23, R22 ;  /* 0x0400001718197389 */ /* 0x0000640000000016 */
[----:B01----:R-:W-:Y:S05]  /*06c0*/  ENDCOLLECTIVE ;  /* 0x000000000000791b */ /* 0x003fea0003800000 */
.L_x_125:
[----:B------:R-:W-:Y:S01]  /*06d0*/  IADD3 R26, P2, PT, R27, R20, RZ ;  /* 0x000000141b1a7210 */ /* 0x000fe20007f5e0ff */
[----:B------:R-:W-:-:S03]  /*06e0*/  IMAD.MOV.U32 R23, RZ, RZ, 0x2 ;  /* 0x00000002ff177424 */ /* 0x000fc600078e00ff */
[----:B------:R-:W-:Y:S01]  /*06f0*/  SEL R27, R26, R27, P0 ;  /* 0x0000001b1a1b7207 */ /* 0x000fe20000000000 */
[----:B------:R-:W-:-:S04]  /*0700*/  IMAD.X R26, R25, 0x1, R19, P2 ;  /* 0x00000001191a7824 */ /* 0x000fc800010e0613 */
[----:B------:R-:W-:Y:S01]  /*0710*/  IMAD.MOV.U32 R24, RZ, RZ, R27 ;  /* 0x000000ffff187224 */ /* 0x000fe200078e001b */
[----:B------:R-:W-:-:S07]  /*0720*/  SEL R26, R26, R25, P0 ;  /* 0x000000191a1a7207 */ /* 0x000fce0000000000 */
[----:B------:R-:W-:Y:S05]  /*0730*/  WARPSYNC.COLLECTIVE R21, `(.L_x_126) ;  /* 0x0000000015087348 */ /* 0x000fea0003c00000 */
[----:B------:R0:W1:Y:S02]  /*0740*/  SHFL.UP P0, R25, R24, R23, R22 ;  /* 0x0400001718197389 */ /* 0x0000640000000016 */
[----:B01----:R-:W-:Y:S05]  /*0750*/  ENDCOLLECTIVE ;  /* 0x000000000000791b */ /* 0x003fea0003800000 */
.L_x_126:
[----:B------:R-:W-:Y:S02]  /*0760*/  IMAD.MOV.U32 R24, RZ, RZ, R26 ;  /* 0x000000ffff187224 */ /* 0x000fe400078e001a */
[----:B------:R-:W-:-:S07]  /*0770*/  IMAD.MOV.U32 R28, RZ, RZ, R25 ;  /* 0x000000ffff1c7224 */ /* 0x000fce00078e0019 */
[----:B------:R-:W-:Y:S05]  /*0780*/  WARPSYNC.COLLECTIVE R21, `(.L_x_127) ;  /* 0x0000000015087348 */ /* 0x000fea0003c00000 */
[----:B------:R0:W1:Y:S02]  /*0790*/  SHFL.UP P0, R25, R24, R23, R22 ;  /* 0x0400001718197389 */ /* 0x0000640000000016 */
[----:B01----:R-:W-:Y:S05]  /*07a0*/  ENDCOLLECTIVE ;  /* 0x000000000000791b */ /* 0x003fea0003800000 */
.L_x_127:
        /* <DEDUP_REMOVED lines=9> */
.L_x_128:
[----:B------:R-:W-:Y:S02]  /*0840*/  IMAD.MOV.U32 R24, RZ, RZ, R29 ;  /* 0x000000ffff187224 */ /* 0x000fe400078e001d */
[----:B------:R-:W-:-:S07]  /*0850*/  IMAD.MOV.U32 R27, RZ, RZ, R25 ;  /* 0x000000ffff1b7224 */ /* 0x000fce00078e0019 */
[----:B------:R-:W-:Y:S05]  /*0860*/  WARPSYNC.COLLECTIVE R21, `(.L_x_129) ;  /* 0x0000000015087348 */ /* 0x000fea0003c00000 */
[----:B------:R0:W1:Y:S02]  /*0870*/  SHFL.UP P0, R25, R24, R23, R22 ;  /* 0x0400001718197389 */ /* 0x0000640000000016 */
[----:B01----:R-:W-:Y:S05]  /*0880*/  ENDCOLLECTIVE ;  /* 0x000000000000791b */ /* 0x003fea0003800000 */
.L_x_129:
        /* <DEDUP_REMOVED lines=9> */
.L_x_130:
[----:B------:R-:W-:Y:S02]  /*0920*/  IMAD.MOV.U32 R24, RZ, RZ, R29 ;  /* 0x000000ffff187224 */ /* 0x000fe400078e001d */
[----:B------:R-:W-:-:S07]  /*0930*/  IMAD.MOV.U32 R27, RZ, RZ, R25 ;  /* 0x000000ffff1b7224 */ /* 0x000fce00078e0019 */
[----:B------:R-:W-:Y:S05]  /*0940*/  WARPSYNC.COLLECTIVE R21, `(.L_x_131) ;  /* 0x0000000015087348 */ /* 0x000fea0003c00000 */
[----:B------:R0:W1:Y:S02]  /*0950*/  SHFL.UP P0, R25, R24, R23, R22 ;  /* 0x0400001718197389 */ /* 0x0000640000000016 */
[----:B01----:R-:W-:Y:S05]  /*0960*/  ENDCOLLECTIVE ;  /* 0x000000000000791b */ /* 0x003fea0003800000 */
.L_x_131:
        /* <DEDUP_REMOVED lines=9> */
.L_x_132:
[----:B------:R-:W-:Y:S02]  /*0a00*/  IMAD.MOV.U32 R24, RZ, RZ, R26 ;  /* 0x000000ffff187224 */ /* 0x000fe400078e001a */
[----:B------:R-:W-:-:S07]  /*0a10*/  IMAD.MOV.U32 R28, RZ, RZ, R25 ;  /* 0x000000ffff1c7224 */ /* 0x000fce00078e0019 */
[----:B------:R-:W-:Y:S05]  /*0a20*/  WARPSYNC.COLLECTIVE R21, `(.L_x_133) ;  /* 0x0000000015087348 */ /* 0x000fea0003c00000 */
[----:B------:R0:W1:Y:S02]  /*0a30*/  SHFL.UP P0, R25, R24, R23, R22 ;  /* 0x0400001718197389 */ /* 0x0000640000000016 */
[----:B01----:R-:W-:Y:S05]  /*0a40*/  ENDCOLLECTIVE ;  /* 0x000000000000791b */ /* 0x003fea0003800000 */
.L_x_133:
[----:B------:R-:W-:Y:S05]  /*0a50*/  BRA `(.L_x_134) ;  /* 0xfffffff800647947 */ /* 0x000fea000383ffff */
.L_x_135:
        /* <DEDUP_REMOVED lines=10> */
.L_x_463:


//--------------------- .text._ZN3cub18CUB_300001_SM_10006detail10radix_sort30DeviceRadixSortHistogramKernelINS1_5radix10policy_hubIffyE10Policy1000ELNS0_9SortOrderE0EfyNS1_21identity_decomposer_tEEEvPT2_PKT1_SA_iiT3_ --------------------------
	.section	.text._ZN3cub18CUB_300001_SM_10006detail10radix_sort30DeviceRadixSortHistogramKernelINS1_5radix10policy_hubIffyE10Policy1000ELNS0_9SortOrderE0EfyNS1_21identity_decomposer_tEEEvPT2_PKT1_SA_iiT3_,"ax",@progbits
	.align	128
        .global         _ZN3cub18CUB_300001_SM_10006detail10radix_sort30DeviceRadixSortHistogramKernelINS1_5radix10policy_hubIffyE10Policy1000ELNS0_9SortOrderE0EfyNS1_21identity_decomposer_tEEEvPT2_PKT1_SA_iiT3_
        .type           _ZN3cub18CUB_300001_SM_10006detail10radix_sort30DeviceRadixSortHistogramKernelINS1_5radix10policy_hubIffyE10Policy1000ELNS0_9SortOrderE0EfyNS1_21identity_decomposer_tEEEvPT2_PKT1_SA_iiT3_,@function
        .size           _ZN3cub18CUB_300001_SM_10006detail10radix_sort30DeviceRadixSortHistogramKernelINS1_5radix10policy_hubIffyE10Policy1000ELNS0_9SortOrderE0EfyNS1_21identity_decomposer_tEEEvPT2_PKT1_SA_iiT3_,(.L_x_464 - _ZN3cub18CUB_300001_SM_10006detail10radix_sort30DeviceRadixSortHistogramKernelINS1_5radix10policy_hubIffyE10Policy1000ELNS0_9SortOrderE0EfyNS1_21identity_decomposer_tEEEvPT2_PKT1_SA_iiT3_)
        .other          _ZN3cub18CUB_300001_SM_10006detail10radix_sort30DeviceRadixSortHistogramKernelINS1_5radix10policy_hubIffyE10Policy1000ELNS0_9SortOrderE0EfyNS1_21identity_decomposer_tEEEvPT2_PKT1_SA_iiT3_,@"STO_CUDA_ENTRY STV_DEFAULT"
_ZN3cub18CUB_300001_SM_10006detail10radix_sort30DeviceRadixSortHistogramKernelINS1_5radix10policy_hubIffyE10Policy1000ELNS0_9SortOrderE0EfyNS1_21identity_decomposer_tEEEvPT2_PKT1_SA_iiT3_:
.text._ZN3cub18CUB_300001_SM_10006detail10radix_sort30DeviceRadixSortHistogramKernelINS1_5radix10policy_hubIffyE10Policy1000ELNS0_9SortOrderE0EfyNS1_21identity_decomposer_tEEEvPT2_PKT1_SA_iiT3_:
[----:B------:R-:W-:Y:S01]  /*0000*/  LDC R1, c[0x0][0x37c] ;  /* 0x0000df00ff017b82 */ /* 0x000fe20000000800 */
[----:B------:R-:W0:Y:S02]  /*0010*/  LDCU.64 UR6, c[0x0][0x390] ;  /* 0x00007200ff0677ac */ /* 0x000e240008000a00 */
[----:B0-----:R-:W-:-:S04]  /*0020*/  ISETP.NE.U32.AND P0, PT, RZ, UR6, PT ;  /* 0x00000006ff007c0c */ /* 0x001fc8000bf05070 */
[----:B------:R-:W-:-:S13]  /*0030*/  ISETP.NE.AND.EX P0, PT, RZ, UR7, PT, P0 ;  /* 0x00000007ff007c0c */ /* 0x000fda000bf05300 */
[----:B------:R-:W-:Y:S05]  /*0040*/  @!P0 EXIT ;  /* 0x000000000000894d */ /* 0x000fea0003800000 */
[----:B------:R-:W-:Y:S01]  /*0050*/  UIADD3 UR11, UP0, UPT, UR6, -0x1, URZ ;  /* 0xffffffff060b7890 */ /* 0x000fe2000ff1e0ff */
[----:B------:R-:W0:Y:S01]  /*0060*/  S2R R0, SR_TID.X ;  /* 0x0000000000007919 */ /* 0x000e220000002100 */
[----:B------:R-:W1:Y:S01]  /*0070*/  LDCU.64 UR4, c[0x0][0x398] ;  /* 0x00007300ff0477ac */ /* 0x000e620008000a00 */
[----:B------:R-:W2:Y:S01]  /*0080*/  S2UR UR8, SR_CTAID.X ;  /* 0x00000000000879c3 */ /* 0x000ea20000002500 */
[----:B------:R-:W-:Y:S01]  /*0090*/  UIADD3.X UR12, UPT, UPT, UR7, -0x1, URZ, UP0, !UPT ;  /* 0xffffffff070c7890 */ /* 0x000fe200087fe4ff */
[----:B------:R-:W3:Y:S03]  /*00a0*/  LDCU.64 UR20, c[0x0][0x358] ;  /* 0x00006b00ff1477ac */ /* 0x000ee60008000a00 */
[----:B------:R-:W-:Y:S01]  /*00b0*/  USHF.R.U64 UR11, UR11, 0x1e, UR12 ;  /* 0x0000001e0b0b7899 */ /* 0x000fe2000800120c */
[----:B------:R-:W4:Y:S03]  /*00c0*/  LDCU UR28, c[0x0][0x370] ;  /* 0x00006e00ff1c77ac */ /* 0x000f260008000800 */
[----:B------:R-:W-:-:S02]  /*00d0*/  UIADD3 UR11, UP0, UPT, UR11, 0x1, URZ ;  /* 0x000000010b0b7890 */ /* 0x000fc4000ff1e0ff */
[----:B-1----:R-:W-:Y:S02]  /*00e0*/  UIADD3 UR4, UPT, UPT, UR5, 0x7, -UR4 ;  /* 0x0000000705047890 */ /* 0x002fe4000fffe804 */
[----:B------:R-:W-:Y:S02]  /*00f0*/  ULEA.HI.X UR12, UR12, URZ, URZ, 0x2, UP0 ;  /* 0x000000ff0c0c7291 */ /* 0x000fe400080f14ff */
[----:B------:R-:W-:Y:S02]  /*0100*/  UISETP.LT.U32.AND UP0, UPT, UR11, UR6, UPT ;  /* 0x000000060b00728c */ /* 0x000fe4000bf01070 */
[----:B------:R-:W-:Y:S02]  /*0110*/  USHF.R.S32.HI UR5, URZ, 0x1f, UR4 ;  /* 0x0000001fff057899 */ /* 0x000fe40008011404 */
[----:B------:R-:W-:Y:S02]  /*0120*/  UISETP.LT.U32.AND.EX UP0, UPT, UR12, UR7, UPT, UP0 ;  /* 0x000000070c00728c */ /* 0x000fe4000bf01100 */
[----:B------:R-:W-:-:S02]  /*0130*/  ULEA.HI UR5, UR5, UR4, URZ, 0x3 ;  /* 0x0000000405057291 */ /* 0x000fc4000f8f18ff */
[----:B------:R-:W-:Y:S01]  /*0140*/  USEL UR11, UR11, UR6, UP0 ;  /* 0x000000060b0b7287 */ /* 0x000fe20008000000 */
[----:B0-----:R-:W-:Y:S01]  /*0150*/  VIADD R20, R0, 0x780 ;  /* 0x0000078000147836 */ /* 0x001fe20000000000 */
[----:B------:R-:W-:Y:S02]  /*0160*/  USEL UR12, UR12, UR7, UP0 ;  /* 0x000000070c0c7287 */ /* 0x000fe40008000000 */
[----:B------:R-:W-:Y:S02]  /*0170*/  UISETP.GE.AND UP0, UPT, UR4, 0x8, UPT ;  /* 0x000000080400788c */ /* 0x000fe4000bf06270 */
[----:B------:R-:W-:Y:S02]  /*0180*/  USHF.R.S32.HI UR5, URZ, 0x3, UR5 ;  /* 0x00000003ff057899 */ /* 0x000fe40008011405 */
[----:B--2---:R-:W-:Y:S02]  /*0190*/  USHF.L.U32 UR8, UR8, 0xb, URZ ;  /* 0x0000000b08087899 */ /* 0x004fe400080006ff */
[----:B------:R-:W-:Y:S01]  /*01a0*/  PLOP3.LUT P0, PT, PT, PT, UP0, 0x80, 0x8 ;  /* 0x000000000008781c */ /* 0x000fe20003f0f008 */
[----:B------:R-:W-:-:S02]  /*01b0*/  UIADD3 UR22, UPT, UPT, UR5, -0x1, URZ ;  /* 0xffffffff05167890 */ /* 0x000fc4000fffe0ff */
[----:B------:R-:W-:Y:S01]  /*01c0*/  ULOP3.LUT UR23, UR5, 0xf, URZ, 0xc0, !UPT ;  /* 0x0000000f05177892 */ /* 0x000fe2000f8ec0ff */
[----:B------:R-:W-:Y:S01]  /*01d0*/  ISETP.GT.U32.OR P0, PT, R0, 0xff, !P0 ;  /* 0x000000ff0000780c */ /* 0x000fe20004704470 */
[----:B------:R-:W-:Y:S02]  /*01e0*/  ULOP3.LUT UR24, UR5, 0x7, URZ, 0xc0, !UPT ;  /* 0x0000000705187892 */ /* 0x000fe4000f8ec0ff */
[----:B------:R-:W-:Y:S01]  /*01f0*/  ULOP3.LUT UR25, UR5, 0x3, URZ, 0xc0, !UPT ;  /* 0x0000000305197892 */ /* 0x000fe2000f8ec0ff */
[----:B------:R-:W-:Y:S01]  /*0200*/  P2R R21, PR, RZ, 0x1 ;  /* 0x00000001ff157803 */ /* 0x000fe20000000000 */
[----:B------:R-:W-:Y:S02]  /*0210*/  ULOP3.LUT UR26, UR5, 0xffffff0, URZ, 0xc0, !UPT ;  /* 0x0ffffff0051a7892 */ /* 0x000fe4000f8ec0ff */
[----:B------:R-:W-:Y:S02]  /*0220*/  ULOP3.LUT UR27, UR5, 0xffffff8, URZ, 0xc0, !UPT ;  /* 0x0ffffff8051b7892 */ /* 0x000fe4000f8ec0ff */
[----:B------:R-:W-:Y:S01]  /*0230*/  ULOP3.LUT UR9, UR5, 0x1, URZ, 0xc0, !UPT ;  /* 0x0000000105097892 */ /* 0x000fe2000f8ec0ff */
[----:B------:R-:W-:Y:S01]  /*0240*/  UMOV UR6, URZ ;  /* 0x000000ff00067c82 */ /* 0x000fe20008000000 */
[----:B---34-:R-:W-:-:S10]  /*0250*/  UMOV UR7, URZ ;  /* 0x000000ff00077c82 */ /* 0x018fd40008000000 */
.L_x_219:
[----:B------:R-:W-:Y:S01]  /*0260*/  ISETP.NE.AND P0, PT, R21, RZ, PT ;  /* 0x000000ff1500720c */ /* 0x000fe20003f05270 */
[----:B------:R-:W-:-:S12]  /*0270*/  BSSY.RECONVERGENT B0, `(.L_x_136) ;  /* 0x0000080000007945 */ /* 0x000fd80003800200 */
[----:B012345:R-:W-:Y:S05]  /*0280*/  @P0 BRA `(.L_x_137) ;  /* 0x0000000400f80947 */ /* 0x03ffea0003800000 */
[----:B------:R-:W0:Y:S01]  /*0290*/  S2UR UR5, SR_CgaCtaId ;  /* 0x00000000000579c3 */ /* 0x000e220000008800 */
[----:B------:R-:W-:Y:S01]  /*02a0*/  IMAD.U32 R2, RZ, RZ, UR22 ;  /* 0x00000016ff027e24 */ /* 0x000fe2000f8e00ff */
[----:B------:R-:W-:-:S04]  /*02b0*/  UMOV UR4, 0x400 ;  /* 0x0000040000047882 */ /* 0x000fc80000000000 */
[----:B------:R-:W-:Y:S01]  /*02c0*/  ISETP.GE.U32.AND P1, PT, R2, 0xf, PT ;  /* 0x0000000f0200780c */ /* 0x000fe20003f26070 */
[----:B------:R-:W-:Y:S01]  /*02d0*/  IMAD.MOV.U32 R2, RZ, RZ, RZ ;  /* 0x000000ffff027224 */ /* 0x000fe200078e00ff */
[----:B0-----:R-:W-:-:S06]  /*02e0*/  ULEA UR4, UR5, UR4, 0x18 ;  /* 0x0000000405047291 */ /* 0x001fcc000f8ec0ff */
[----:B------:R-:W-:-:S05]  /*02f0*/  LEA R5, R0, UR4, 0x2 ;  /* 0x0000000400057c11 */ /* 0x000fca000f8e10ff */
[----:B------:R-:W-:Y:S05]  /*0300*/  @!P1 BRA `(.L_x_138) ;  /* 0x00000000005c9947 */ /* 0x000fea0003800000 */
[----:B------:R-:W-:Y:S01]  /*0310*/  VIADD R2, R5, 0x2000 ;  /* 0x0000200005027836 */ /* 0x000fe20000000000 */
[----:B------:R-:W-:-:S12]  /*0320*/  UIADD3 UR4, UPT, UPT, -UR26, URZ, URZ ;  /* 0x000000ff1a047290 */ /* 0x000fd8000fffe1ff */
.L_x_139:
[----:B------:R-:W-:Y:S01]  /*0330*/  UIADD3 UR4, UPT, UPT, UR4, 0x10, URZ ;  /* 0x0000001004047890 */ /* 0x000fe2000fffe0ff */
[----:B------:R-:W-:Y:S03]  /*0340*/  STS [R2+-0x2000], RZ ;  /* 0xffe000ff02007388 */ /* 0x000fe60000000800 */
[----:B------:R-:W-:Y:S01]  /*0350*/  UISETP.NE.AND UP0, UPT, UR4, URZ, UPT ;  /* 0x000000ff0400728c */ /* 0x000fe2000bf05270 */
        /* <DEDUP_REMOVED lines=16> */
[----:B------:R-:W-:Y:S06]  /*0460*/  BRA.U UP0, `(.L_x_139) ;  /* 0xfffffffd00b07547 */ /* 0x000fec000b83ffff */
[----:B------:R-:W-:-:S07]  /*0470*/  IMAD.U32 R2, RZ, RZ, UR26 ;  /* 0x0000001aff027e24 */ /* 0x000fce000f8e00ff */
.L_x_138:
[----:B------:R-:W-:Y:S01]  /*0480*/  ISETP.NE.AND P0, PT, RZ, UR23, PT ;  /* 0x00000017ff007c0c */ /* 0x000fe2000bf05270 */
[----:B------:R-:W-:Y:S02]  /*0490*/  IMAD.U32 R6, RZ, RZ, UR24 ;  /* 0x00000018ff067e24 */ /* 0x000fe4000f8e00ff */
[----:B------:R-:W-:Y:S02]  /*04a0*/  IMAD.U32 R3, RZ, RZ, UR23 ;  /* 0x00000017ff037e24 */ /* 0x000fe4000f8e00ff */
[----:B------:R-:W-:Y:S02]  /*04b0*/  VIADD R6, R6, 0xffffffff ;  /* 0xffffffff06067836 */ /* 0x000fe40000000000 */
[----:B------:R-:W-:-:S06]  /*04c0*/  VIADD R3, R3, 0xffffffff ;  /* 0xffffffff03037836 */ /* 0x000fcc0000000000 */
[----:B------:R-:W-:Y:S05]  /*04d0*/  @!P0 BRA `(.L_x_140) ;  /* 0x00000000007c8947 */ /* 0x000fea0003800000 */
[----:B------:R-:W-:Y:S01]  /*04e0*/  ISETP.GE.U32.AND P2, PT, R3, 0x7, PT ;  /* 0x000000070300780c */ /* 0x000fe20003f46070 */
[----:B------:R-:W-:-:S12]  /*04f0*/  UISETP.NE.AND UP0, UPT, UR24, URZ, UPT ;  /* 0x000000ff1800728c */ /* 0x000fd8000bf05270 */
[----:B------:R-:W-:Y:S05]  /*0500*/  @!P2 BRA `(.L_x_141) ;  /* 0x000000000028a947 */ /* 0x000fea0003800000 */
        /* <DEDUP_REMOVED lines=10> */
.L_x_141:
[----:B------:R-:W-:Y:S05]  /*05b0*/  BRA.U !UP0, `(.L_x_140) ;  /* 0x0000000108447547 */ /* 0x000fea000b800000 */
[----:B------:R-:W-:Y:S01]  /*05c0*/  ISETP.GE.U32.AND P2, PT, R6, 0x3, PT ;  /* 0x000000030600780c */ /* 0x000fe20003f46070 */
[----:B------:R-:W-:-:S12]  /*05d0*/  UISETP.NE.AND UP0, UPT, UR25, URZ, UPT ;  /* 0x000000ff1900728c */ /* 0x000fd8000bf05270 */
[C---:B0-----:R-:W-:Y:S02]  /*05e0*/  @P2 IMAD R4, R2.reuse, 0x400, R5 ;  /* 0x0000040002042824 */ /* 0x041fe400078e0205 */
[----:B------:R-:W-:-:S03]  /*05f0*/  @P2 VIADD R2, R2, 0x4 ;  /* 0x0000000402022836 */ /* 0x000fc60000000000 */
[----:B------:R1:W-:Y:S04]  /*0600*/  @P2 STS [R4], RZ ;  /* 0x000000ff04002388 */ /* 0x0003e80000000800 */
[----:B------:R1:W-:Y:S04]  /*0610*/  @P2 STS [R4+0x400], RZ ;  /* 0x000400ff04002388 */ /* 0x0003e80000000800 */
[----:B------:R1:W-:Y:S04]  /*0620*/  @P2 STS [R4+0x800], RZ ;  /* 0x000800ff04002388 */ /* 0x0003e80000000800 */
[----:B------:R1:W-:Y:S01]  /*0630*/  @P2 STS [R4+0xc00], RZ ;  /* 0x000c00ff04002388 */ /* 0x0003e20000000800 */
[----:B------:R-:W-:Y:S05]  /*0640*/  BRA.U !UP0, `(.L_x_140) ;  /* 0x0000000108207547 */ /* 0x000fea000b800000 */
[----:B------:R-:W-:Y:S01]  /*0650*/  IMAD R2, R2, 0x400, R5 ;  /* 0x0000040002027824 */ /* 0x000fe200078e0205 */
[----:B------:R-:W-:-:S04]  /*0660*/  UISETP.NE.AND UP0, UPT, UR25, 0x1, UPT ;  /* 0x000000011900788c */ /* 0x000fc8000bf05270 */
[----:B------:R2:W-:Y:S05]  /*0670*/  STS [R2], RZ ;  /* 0x000000ff02007388 */ /* 0x0005ea0000000800 */
[----:B------:R-:W-:Y:S05]  /*0680*/  BRA.U !UP0, `(.L_x_140) ;  /* 0x0000000108107547 */ /* 0x000fea000b800000 */
[----:B------:R-:W-:Y:S01]  /*0690*/  UISETP.NE.AND UP0, UPT, UR25, 0x2, UPT ;  /* 0x000000021900788c */ /* 0x000fe2000bf05270 */
[----:B------:R3:W-:Y:S05]  /*06a0*/  STS [R2+0x400], RZ ;  /* 0x000400ff02007388 */ /* 0x0007ea0000000800 */
[----:B------:R-:W-:-:S13]  /*06b0*/  PLOP3.LUT P2, PT, PT, PT, UP0, 0x80, 0x8 ;  /* 0x000000000008781c */ /* 0x000fda0003f4f008 */
[----:B------:R3:W-:Y:S02]  /*06c0*/  @P2 STS [R2+0x800], RZ ;  /* 0x000800ff02002388 */ /* 0x0007e40000000800 */
.L_x_140:
[----:B------:R-:W-:-:S13]  /*06d0*/  ISETP.GT.U32.AND P2, PT, R0, 0x7f, PT ;  /* 0x0000007f0000780c */ /* 0x000fda0003f44070 */
[----:B------:R-:W-:Y:S05]  /*06e0*/  @P2 BRA `(.L_x_137) ;  /* 0x0000000000e02947 */ /* 0x000fea0003800000 */
[----:B--23--:R-:W-:Y:S01]  /*06f0*/  IMAD.MOV.U32 R2, RZ, RZ, RZ ;  /* 0x000000ffff027224 */ /* 0x00cfe200078e00ff */
[----:B------:R-:W-:Y:S06]  /*0700*/  @!P1 BRA `(.L_x_142) ;  /* 0x0000000000589947 */ /* 0x000fec0003800000 */
[----:B------:R-:W-:-:S07]  /*0710*/  IMAD.MOV.U32 R2, RZ, RZ, RZ ;  /* 0x000000ffff027224 */ /* 0x000fce00078e00ff */
.L_x_143:
[C---:B012---:R-:W-:Y:S02]  /*0720*/  IMAD R4, R2.reuse, 0x400, R5 ;  /* 0x0000040002047824 */ /* 0x047fe400078e0205 */
[----:B------:R-:W-:-:S03]  /*0730*/  VIADD R2, R2, 0x10 ;  /* 0x0000001002027836 */ /* 0x000fc60000000000 */
[----:B------:R2:W-:Y:S02]  /*0740*/  STS [R4+0x200], RZ ;  /* 0x000200ff04007388 */ /* 0x0005e40000000800 */
[----:B------:R-:W-:Y:S02]  /*0750*/  ISETP.NE.AND P1, PT, R2, UR26, PT ;  /* 0x0000001a02007c0c */ /* 0x000fe4000bf25270 */
[----:B------:R2:W-:Y:S04]  /*0760*/  STS [R4+0x600], RZ ;  /* 0x000600ff04007388 */ /* 0x0005e80000000800 */
        /* <DEDUP_REMOVED lines=13> */
[----:B------:R2:W-:Y:S01]  /*0840*/  STS [R4+0x3e00], RZ ;  /* 0x003e00ff04007388 */ /* 0x0005e20000000800 */
[----:B------:R-:W-:Y:S05]  /*0850*/  @P1 BRA `(.L_x_143) ;  /* 0xfffffffc00b01947 */ /* 0x000fea000383ffff */
[----:B------:R-:W-:-:S07]  /*0860*/  IMAD.U32 R2, RZ, RZ, UR26 ;  /* 0x0000001aff027e24 */ /* 0x000fce000f8e00ff */
.L_x_142:
[----:B------:R-:W-:Y:S05]  /*0870*/  @!P0 BRA `(.L_x_137) ;  /* 0x00000000007c8947 */ /* 0x000fea0003800000 */
[----:B------:R-:W-:Y:S01]  /*0880*/  ISETP.GE.U32.AND P0, PT, R3, 0x7, PT ;  /* 0x000000070300780c */ /* 0x000fe20003f06070 */
[----:B------:R-:W-:-:S12]  /*0890*/  UISETP.NE.AND UP0, UPT, UR24, URZ, UPT ;  /* 0x000000ff1800728c */ /* 0x000fd8000bf05270 */
[----:B------:R-:W-:Y:S05]  /*08a0*/  @!P0 BRA `(.L_x_144) ;  /* 0x0000000000288947 */ /* 0x000fea0003800000 */
[C---:B------:R-:W-:Y:S02]  /*08b0*/  IMAD R3, R2.reuse, 0x400, R5 ;  /* 0x0000040002037824 */ /* 0x040fe400078e0205 */
[----:B------:R-:W-:-:S03]  /*08c0*/  VIADD R2, R2, 0x8 ;  /* 0x0000000802027836 */ /* 0x000fc60000000000 */
[----:B------:R3:W-:Y:S04]  /*08d0*/  STS [R3+0x200], RZ ;  /* 0x000200ff03007388 */ /* 0x0007e80000000800 */
[----:B------:R3:W-:Y:S04]  /*08e0*/  STS [R3+0x600], RZ ;  /* 0x000600ff03007388 */ /* 0x0007e80000000800 */
[----:B------:R3:W-:Y:S04]  /*08f0*/  STS [R3+0xa00], RZ ;  /* 0x000a00ff03007388 */ /* 0x0007e80000000800 */
[----:B------:R3:W-:Y:S04]  /*0900*/  STS [R3+0xe00], RZ ;  /* 0x000e00ff03007388 */ /* 0x0007e80000000800 */
[----:B------:R3:W-:Y:S04]  /*0910*/  STS [R3+0x1200], RZ ;  /* 0x001200ff03007388 */ /* 0x0007e80000000800 */
[----:B------:R3:W-:Y:S04]  /*0920*/  STS [R3+0x1600], RZ ;  /* 0x001600ff03007388 */ /* 0x0007e80000000800 */
[----:B------:R3:W-:Y:S04]  /*0930*/  STS [R3+0x1a00], RZ ;  /* 0x001a00ff03007388 */ /* 0x0007e80000000800 */
[----:B------:R3:W-:Y:S02]  /*0940*/  STS [R3+0x1e00], RZ ;  /* 0x001e00ff03007388 */ /* 0x0007e40000000800 */
.L_x_144:
[----:B------:R-:W-:Y:S05]  /*0950*/  BRA.U !UP0, `(.L_x_137) ;  /* 0x0000000108447547 */ /* 0x000fea000b800000 */
[----:B------:R-:W-:Y:S01]  /*0960*/  ISETP.GE.U32.AND P0, PT, R6, 0x3, PT ;  /* 0x000000030600780c */ /* 0x000fe20003f06070 */
[----:B------:R-:W-:-:S12]  /*0970*/  UISETP.NE.AND UP0, UPT, UR25, URZ, UPT ;  /* 0x000000ff1900728c */ /* 0x000fd8000bf05270 */
[C---:B---3--:R-:W-:Y:S02]  /*0980*/  @P0 IMAD R3, R2.reuse, 0x400, R5 ;  /* 0x0000040002030824 */ /* 0x048fe400078e0205 */
[----:B------:R-:W-:-:S03]  /*0990*/  @P0 VIADD R2, R2, 0x4 ;  /* 0x0000000402020836 */ /* 0x000fc60000000000 */
[----:B------:R4:W-:Y:S04]  /*09a0*/  @P0 STS [R3+0x200], RZ ;  /* 0x000200ff03000388 */ /* 0x0009e80000000800 */
[----:B------:R4:W-:Y:S04]  /*09b0*/  @P0 STS [R3+0x600], RZ ;  /* 0x000600ff03000388 */ /* 0x0009e80000000800 */
[----:B------:R4:W-:Y:S04]  /*09c0*/  @P0 STS [R3+0xa00], RZ ;  /* 0x000a00ff03000388 */ /* 0x0009e80000000800 */
[----:B------:R4:W-:Y:S01]  /*09d0*/  @P0 STS [R3+0xe00], RZ ;  /* 0x000e00ff03000388 */ /* 0x0009e20000000800 */
[----:B------:R-:W-:Y:S05]  /*09e0*/  BRA.U !UP0, `(.L_x_137) ;  /* 0x0000000108207547 */ /* 0x000fea000b800000 */
[----:B------:R-:W-:Y:S01]  /*09f0*/  IMAD R2, R2, 0x400, R5 ;  /* 0x0000040002027824 */ /* 0x000fe200078e0205 */
[----:B------:R-:W-:-:S04]  /*0a00*/  UISETP.NE.AND UP0, UPT, UR25, 0x1, UPT ;  /* 0x000000011900788c */ /* 0x000fc8000bf05270 */
[----:B------:R3:W-:Y:S05]  /*0a10*/  STS [R2+0x200], RZ ;  /* 0x000200ff02007388 */ /* 0x0007ea0000000800 */
[----:B------:R-:W-:Y:S05]  /*0a20*/  BRA.U !UP0, `(.L_x_137) ;  /* 0x0000000108107547 */ /* 0x000fea000b800000 */
[----:B------:R-:W-:Y:S01]  /*0a30*/  UISETP.NE.AND UP0, UPT, UR25, 0x2, UPT ;  /* 0x000000021900788c */ /* 0x000fe2000bf05270 */
[----:B------:R0:W-:Y:S05]  /*0a40*/  STS [R2+0x600], RZ ;  /* 0x000600ff02007388 */ /* 0x0001ea0000000800 */
[----:B------:R-:W-:-:S13]  /*0a50*/  PLOP3.LUT P0, PT, PT, PT, UP0, 0x80, 0x8 ;  /* 0x000000000008781c */ /* 0x000fda0003f0f008 */
[----:B------:R0:W-:Y:S02]  /*0a60*/  @P0 STS [R2+0xa00], RZ ;  /* 0x000a00ff02000388 */ /* 0x0001e40000000800 */
.L_x_137:
[----:B------:R-:W-:Y:S05]  /*0a70*/  BSYNC.RECONVERGENT B0 ;  /* 0x0000000000007941 */ /* 0x000fea0003800200 */
.L_x_136:
[----:B------:R-:W5:Y:S01]  /*0a80*/  LDCU.64 UR14, c[0x0][0x390] ;  /* 0x00007200ff0e77ac */ /* 0x000f620008000a00 */
[----:B------:R-:W-:Y:S02]  /*0a90*/  USHF.L.U32 UR4, UR6, 0x1e, URZ ;  /* 0x0000001e06047899 */ /* 0x000fe400080006ff */
[----:B------:R-:W-:Y:S02]  /*0aa0*/  USHF.L.U64.HI UR5, UR6, 0x1e, UR7 ;  /* 0x0000001e06057899 */ /* 0x000fe40008010207 */
[----:B-----5:R-:W-:-:S04]  /*0ab0*/  UIADD3 UR4, UP0, UPT, -UR4, UR14, URZ ;  /* 0x0000000e04047290 */ /* 0x020fc8000ff1e1ff */
[----:B------:R-:W-:Y:S02]  /*0ac0*/  UIADD3.X UR5, UPT, UPT, ~UR5, UR15, URZ, UP0, !UPT ;  /* 0x0000000f05057290 */ /* 0x000fe400087fe5ff */
[----:B------:R-:W-:-:S04]  /*0ad0*/  UISETP.LT.U32.AND UP0, UPT, UR4, 0x40000000, UPT ;  /* 0x400000000400788c */ /* 0x000fc8000bf01070 */
[----:B------:R-:W-:-:S04]  /*0ae0*/  UISETP.LT.U32.AND.EX UP0, UPT, UR5, URZ, UPT, UP0 ;  /* 0x000000ff0500728c */ /* 0x000fc8000bf01100 */
[----:B------:R-:W-:Y:S02]  /*0af0*/  USEL UR13, UR4, 0x40000000, UP0 ;  /* 0x40000000040d7887 */ /* 0x000fe40008000000 */
[----:B------:R-:W-:Y:S02]  /*0b00*/  USEL UR14, UR5, URZ, UP0 ;  /* 0x000000ff050e7287 */ /* 0x000fe40008000000 */
[----:B------:R-:W-:-:S04]  /*0b10*/  UISETP.GT.U32.AND UP0, UPT, UR13, UR8, UPT ;  /* 0x000000080d00728c */ /* 0x000fc8000bf04070 */
[----:B------:R-:W-:Y:S01]  /*0b20*/  UISETP.GT.U32.AND.EX UP0, UPT, UR14, URZ, UPT, UP0 ;  /* 0x000000ff0e00728c */ /* 0x000fe2000bf04100 */
[----:B------:R-:W-:Y:S08]  /*0b30*/  BAR.SYNC.DEFER_BLOCKING 0x0 ;  /* 0x0000000000007b1d */ /* 0x000ff00000010000 */
[----:B------:R-:W-:Y:S06]  /*0b40*/  BAR.SYNC.DEFER_BLOCKING 0x0 ;  /* 0x0000000000007b1d */ /* 0x000fec0000010000 */
[----:B------:R-:W-:Y:S05]  /*0b50*/  BRA.U !UP0, `(.L_x_145) ;  /* 0x00000011082c7547 */ /* 0x000fea000b800000 */
[----:B------:R-:W-:Y:S01]  /*0b60*/  UMOV UR10, UR8 ;  /* 0x00000008000a7c82 */ /* 0x000fe20008000000 */
[----:B------:R-:W-:-:S05]  /*0b70*/  UMOV UR5, URZ ;  /* 0x000000ff00057c82 */ /* 0x000fca0008000000 */
.L_x_150:
[----:B-----5:R-:W5:Y:S01]  /*0b80*/  LDCU.64 UR18, c[0x0][0x390] ;  /* 0x00007200ff1277ac */ /* 0x020f620008000a00 */
[----:B------:R-:W-:Y:S02]  /*0b90*/  USHF.L.U32 UR15, UR6, 0x1e, URZ ;  /* 0x0000001e060f7899 */ /* 0x000fe400080006ff */
[----:B------:R-:W-:Y:S02]  /*0ba0*/  USHF.L.U64.HI UR16, UR6, 0x1e, UR7 ;  /* 0x0000001e06107899 */ /* 0x000fe40008010207 */
[----:B------:R-:W-:-:S04]  /*0bb0*/  UIADD3 UR15, UP0, UPT, UR10, UR15, URZ ;  /* 0x0000000f0a0f7290 */ /* 0x000fc8000ff1e0ff */
[----:B------:R-:W-:Y:S02]  /*0bc0*/  UIADD3.X UR16, UPT, UPT, UR5, UR16, URZ, UP0, !UPT ;  /* 0x0000001005107290 */ /* 0x000fe400087fe4ff */
[----:B------:R-:W-:Y:S02]  /*0bd0*/  ULEA UR10, UP0, UR28, UR10, 0xb ;  /* 0x0000000a1c0a7291 */ /* 0x000fe4000f8058ff */
[----:B-----5:R-:W-:Y:S02]  /*0be0*/  UIADD3 UR17, UP1, UPT, -UR15, UR18, URZ ;  /* 0x000000120f117290 */ /* 0x020fe4000ff3e1ff */
[----:B------:R-:W-:Y:S02]  /*0bf0*/  UIADD3.X UR5, UPT, UPT, URZ, UR5, URZ, UP0, !UPT ;  /* 0x00000005ff057290 */ /* 0x000fe400087fe4ff */
[----:B------:R-:W-:Y:S02]  /*0c00*/  UIADD3.X UR4, UPT, UPT, ~UR16, UR19, URZ, UP1, !UPT ;  /* 0x0000001310047290 */ /* 0x000fe40008ffe5ff */
[----:B------:R-:W-:-:S02]  /*0c10*/  UISETP.GE.U32.AND UP1, UPT, UR17, 0x800, UPT ;  /* 0x000008001100788c */ /* 0x000fc4000bf26070 */
[----:B------:R-:W-:Y:S02]  /*0c20*/  UISETP.GE.U32.AND UP0, UPT, UR10, UR13, UPT ;  /* 0x0000000d0a00728c */ /* 0x000fe4000bf06070 */
[----:B------:R-:W-:Y:S02]  /*0c30*/  UISETP.GE.U32.AND.EX UP1, UPT, UR4, URZ, UPT, UP1 ;  /* 0x000000ff0400728c */ /* 0x000fe4000bf26110 */
[----:B------:R-:W-:-:S07]  /*0c40*/  UISETP.GE.U32.AND.EX UP0, UPT, UR5, UR14, UPT, UP0 ;  /* 0x0000000e0500728c */ /* 0x000fce000bf06100 */
[----:B0-----:R-:W-:Y:S05]  /*0c50*/  BRA.U !UP1, `(.L_x_146) ;  /* 0x0000000109587547 */ /* 0x001fea000b800000 */
[----:B------:R-:W0:Y:S01]  /*0c60*/  LDCU.64 UR18, c[0x0][0x388] ;  /* 0x00007100ff1277ac */ /* 0x000e220008000a00 */
[----:B---34-:R-:W-:-:S05]  /*0c70*/  IADD3 R3, P0, PT, R0, UR15, RZ ;  /* 0x0000000f00037c10 */ /* 0x018fca000ff1e0ff */
[----:B012---:R-:W-:Y:S01]  /*0c80*/  IMAD.X R4, RZ, RZ, UR16, P0 ;  /* 0x00000010ff047e24 */ /* 0x007fe200080e06ff */
[----:B------:R-:W-:-:S04]  /*0c90*/  LEA R2, P0, R3, UR18, 0x2 ;  /* 0x0000001203027c11 */ /* 0x000fc8000f8010ff */
        /* <DEDUP_REMOVED lines=18> */
.L_x_146:
[----:B------:R-:W1:Y:S01]  /*0dc0*/  LDCU.64 UR18, c[0x0][0x388] ;  /* 0x00007100ff1277ac */ /* 0x000e620008000a00 */
[C---:B0-23--:R-:W-:Y:S01]  /*0dd0*/  VIADD R2, R0.reuse, 0x80 ;  /* 0x0000008000027836 */ /* 0x04dfe20000000000 */
[C---:B----4-:R-:W-:Y:S01]  /*0de0*/  IADD3 R3, P0, PT, R0.reuse, UR15, RZ ;  /* 0x0000000f00037c10 */ /* 0x050fe2000ff1e0ff */
[C---:B------:R-:W-:Y:S01]  /*0df0*/  VIADD R5, R0.reuse, 0x180 ;  /* 0x0000018000057836 */ /* 0x040fe20000000000 */
[C---:B------:R-:W-:Y:S01]  /*0e00*/  ISETP.GE.AND P1, PT, R0.reuse, UR17, PT ;  /* 0x0000001100007c0c */ /* 0x040fe2000bf26270 */
[----:B------:R-:W-:Y:S01]  /*0e10*/  VIADD R6, R0, 0x100 ;  /* 0x0000010000067836 */ /* 0x000fe20000000000 */
[----:B------:R-:W-:Y:S01]  /*0e20*/  ISETP.GE.AND P2, PT, R2, UR17, PT ;  /* 0x0000001102007c0c */ /* 0x000fe2000bf46270 */
[----:B-1----:R-:W-:Y:S01]  /*0e30*/  IMAD.X R4, RZ, RZ, UR16, P0 ;  /* 0x00000010ff047e24 */ /* 0x002fe200080e06ff */
[----:B------:R-:W-:Y:S01]  /*0e40*/  ISETP.GE.AND P4, PT, R5, UR17, PT ;  /* 0x0000001105007c0c */ /* 0x000fe2000bf86270 */
[----:B------:R-:W-:Y:S01]  /*0e50*/  VIADD R5, R0, 0x200 ;  /* 0x0000020000057836 */ /* 0x000fe20000000000 */
[----:B------:R-:W-:Y:S01]  /*0e60*/  ISETP.GE.AND P3, PT, R6, UR17, PT ;  /* 0x0000001106007c0c */ /* 0x000fe2000bf66270 */
[----:B------:R-:W-:-:S02]  /*0e70*/  IMAD.MOV.U32 R11, RZ, RZ, 0x7fffffff ;  /* 0x7fffffffff0b7424 */ /* 0x000fc400078e00ff */
[----:B------:R-:W-:Y:S01]  /*0e80*/  IMAD.MOV.U32 R10, RZ, RZ, 0x7fffffff ;  /* 0x7fffffffff0a7424 */ /* 0x000fe200078e00ff */
[----:B------:R-:W-:Y:S01]  /*0e90*/  ISETP.GE.AND P5, PT, R5, UR17, PT ;  /* 0x0000001105007c0c */ /* 0x000fe2000bfa6270 */
[----:B------:R-:W-:Y:S01]  /*0ea0*/  VIADD R5, R0, 0x300 ;  /* 0x0000030000057836 */ /* 0x000fe20000000000 */
[----:B------:R-:W-:-:S04]  /*0eb0*/  LEA R2, P0, R3, UR18, 0x2 ;  /* 0x0000001203027c11 */ /* 0x000fc8000f8010ff */
[----:B------:R-:W-:Y:S01]  /*0ec0*/  LEA.HI.X R3, R3, UR19, R4, 0x2, P0 ;  /* 0x0000001303037c11 */ /* 0x000fe200080f1404 */
[----:B------:R-:W-:Y:S02]  /*0ed0*/  VIADD R4, R0, 0x280 ;  /* 0x0000028000047836 */ /* 0x000fe40000000000 */
[----:B------:R-:W-:Y:S02]  /*0ee0*/  IMAD.MOV.U32 R13, RZ, RZ, 0x7fffffff ;  /* 0x7fffffffff0d7424 */ /* 0x000fe400078e00ff */
[----:B------:R1:W5:Y:S01]  /*0ef0*/  @!P2 LDG.E R11, desc[UR20][R2.64+0x200] ;  /* 0x00020014020ba981 */ /* 0x000362000c1e1900 */
[----:B------:R-:W-:Y:S01]  /*0f00*/  ISETP.GE.AND P0, PT, R4, UR17, PT ;  /* 0x0000001104007c0c */ /* 0x000fe2000bf06270 */
[----:B------:R-:W-:Y:S02]  /*0f10*/  VIADD R4, R0, 0x380 ;  /* 0x0000038000047836 */ /* 0x000fe40000000000 */
[----:B------:R1:W5:Y:S01]  /*0f20*/  @!P1 LDG.E R10, desc[UR20][R2.64] ;  /* 0x00000014020a9981 */ /* 0x000362000c1e1900 */
[----:B------:R-:W-:Y:S01]  /*0f30*/  IMAD.MOV.U32 R12, RZ, RZ, 0x7fffffff ;  /* 0x7fffffffff0c7424 */ /* 0x000fe200078e00ff */
[----:B------:R-:W-:-:S02]  /*0f40*/  ISETP.GE.AND P1, PT, R5, UR17, PT ;  /* 0x0000001105007c0c */ /* 0x000fc4000bf26270 */
[----:B------:R-:W-:Y:S01]  /*0f50*/  ISETP.GE.AND P2, PT, R4, UR17, PT ;  /* 0x0000001104007c0c */ /* 0x000fe2000bf46270 */
[C---:B------:R-:W-:Y:S01]  /*0f60*/  VIADD R4, R0.reuse, 0x480 ;  /* 0x0000048000047836 */ /* 0x040fe20000000000 */
[----:B------:R1:W5:Y:S01]  /*0f70*/  @!P4 LDG.E R13, desc[UR20][R2.64+0x600] ;  /* 0x00060014020dc981 */ /* 0x000362000c1e1900 */
[----:B------:R-:W-:Y:S01]  /*0f80*/  IMAD.MOV.U32 R14, RZ, RZ, 0x7fffffff ;  /* 0x7fffffffff0e7424 */ /* 0x000fe200078e00ff */
[----:B------:R-:W-:Y:S02]  /*0f90*/  LOP3.LUT R5, R0, 0x400, RZ, 0xfc, !PT ;  /* 0x0000040000057812 */ /* 0x000fe400078efcff */
[----:B------:R-:W-:Y:S01]  /*0fa0*/  ISETP.GE.AND P4, PT, R4, UR17, PT ;  /* 0x0000001104007c0c */ /* 0x000fe2000bf86270 */
[----:B------:R-:W-:Y:S01]  /*0fb0*/  VIADD R4, R0, 0x500 ;  /* 0x0000050000047836 */ /* 0x000fe20000000000 */
[----:B------:R1:W5:Y:S01]  /*0fc0*/  @!P3 LDG.E R12, desc[UR20][R2.64+0x400] ;  /* 0x00040014020cb981 */ /* 0x000362000c1e1900 */
[----:B------:R-:W-:Y:S01]  /*0fd0*/  ISETP.GE.AND P3, PT, R5, UR17, PT ;  /* 0x0000001105007c0c */ /* 0x000fe2000bf66270 */
[----:B------:R-:W-:-:S02]  /*0fe0*/  IMAD.MOV.U32 R15, RZ, RZ, 0x7fffffff ;  /* 0x7fffffffff0f7424 */ /* 0x000fc400078e00ff */
[----:B------:R-:W-:Y:S01]  /*0ff0*/  IMAD.MOV.U32 R18, RZ, RZ, 0x7fffffff ;  /* 0x7fffffffff127424 */ /* 0x000fe200078e00ff */
[----:B------:R1:W5:Y:S01]  /*1000*/  @!P5 LDG.E R14, desc[UR20][R2.64+0x800] ;  /* 0x00080014020ed981 */ /* 0x000362000c1e1900 */
[----:B------:R-:W-:Y:S01]  /*1010*/  ISETP.GE.AND P5, PT, R4, UR17, PT ;  /* 0x0000001104007c0c */ /* 0x000fe2000bfa6270 */
[C---:B------:R-:W-:Y:S02]  /*1020*/  VIADD R5, R0.reuse, 0x580 ;  /* 0x0000058000057836 */ /* 0x040fe40000000000 */
[----:B------:R-:W-:Y:S01]  /*1030*/  VIADD R4, R0, 0x600 ;  /* 0x0000060000047836 */ /* 0x000fe20000000000 */
[----:B------:R1:W5:Y:S01]  /*1040*/  @!P0 LDG.E R15, desc[UR20][R2.64+0xa00] ;  /* 0x000a0014020f8981 */ /* 0x000362000c1e1900 */
[----:B------:R-:W-:Y:S01]  /*1050*/  IMAD.MOV.U32 R19, RZ, RZ, 0x7fffffff ;  /* 0x7fffffffff137424 */ /* 0x000fe200078e00ff */
[----:B------:R-:W-:Y:S01]  /*1060*/  ISETP.GE.AND P0, PT, R5, UR17, PT ;  /* 0x0000001105007c0c */ /* 0x000fe2000bf06270 */
[----:B------:R-:W-:Y:S01]  /*1070*/  IMAD.MOV.U32 R17, RZ, RZ, 0x7fffffff ;  /* 0x7fffffffff117424 */ /* 0x000fe200078e00ff */
[----:B------:R1:W5:Y:S01]  /*1080*/  @!P1 LDG.E R18, desc[UR20][R2.64+0xc00] ;  /* 0x000c001402129981 */ /* 0x000362000c1e1900 */
[----:B------:R-:W-:Y:S01]  /*1090*/  IMAD.MOV.U32 R16, RZ, RZ, 0x7fffffff ;  /* 0x7fffffffff107424 */ /* 0x000fe200078e00ff */
[----:B------:R-:W-:Y:S01]  /*10a0*/  ISETP.GE.AND P1, PT, R4, UR17, PT ;  /* 0x0000001104007c0c */ /* 0x000fe2000bf26270 */
[C---:B------:R-:W-:Y:S01]  /*10b0*/  VIADD R4, R0.reuse, 0x680 ;  /* 0x0000068000047836 */ /* 0x040fe20000000000 */
[----:B------:R1:W5:Y:S01]  /*10c0*/  @!P2 LDG.E R19, desc[UR20][R2.64+0xe00] ;  /* 0x000e00140213a981 */ /* 0x000362000c1e1900 */
[----:B------:R-:W-:-:S03]  /*10d0*/  VIADD R5, R0, 0x700 ;  /* 0x0000070000057836 */ /* 0x000fc60000000000 */
[----:B------:R1:W5:Y:S01]  /*10e0*/  @!P3 LDG.E R17, desc[UR20][R2.64+0x1000] ;  /* 0x001000140211b981 */ /* 0x000362000c1e1900 */
[----:B------:R-:W-:Y:S02]  /*10f0*/  ISETP.GE.AND P2, PT, R4, UR17, PT ;  /* 0x0000001104007c0c */ /* 0x000fe4000bf46270 */
[----:B------:R-:W-:Y:S01]  /*1100*/  ISETP.GE.AND P3, PT, R5, UR17, PT ;  /* 0x0000001105007c0c */ /* 0x000fe2000bf66270 */
[----:B------:R1:W5:Y:S01]  /*1110*/  @!P4 LDG.E R16, desc[UR20][R2.64+0x1200] ;  /* 0x001200140210c981 */ /* 0x000362000c1e1900 */
[----:B------:R-:W-:Y:S01]  /*1120*/  ISETP.GE.AND P4, PT, R20, UR17, PT ;  /* 0x0000001114007c0c */ /* 0x000fe2000bf86270 */
[----:B------:R-:W-:Y:S02]  /*1130*/  IMAD.MOV.U32 R9, RZ, RZ, 0x7fffffff ;  /* 0x7fffffffff097424 */ /* 0x000fe400078e00ff */
[----:B------:R-:W-:Y:S02]  /*1140*/  IMAD.MOV.U32 R8, RZ, RZ, 0x7fffffff ;  /* 0x7fffffffff087424 */ /* 0x000fe400078e00ff */
[----:B------:R-:W-:-:S02]  /*1150*/  IMAD.MOV.U32 R5, RZ, RZ, 0x7fffffff ;  /* 0x7fffffffff057424 */ /* 0x000fc400078e00ff */
[----:B------:R-:W-:Y:S01]  /*1160*/  IMAD.MOV.U32 R4, RZ, RZ, 0x7fffffff ;  /* 0x7fffffffff047424 */ /* 0x000fe200078e00ff */
[----:B------:R1:W5:Y:S01]  /*1170*/  @!P5 LDG.E R9, desc[UR20][R2.64+0x1400] ;  /* 0x001400140209d981 */ /* 0x000362000c1e1900 */
[----:B------:R-:W-:Y:S02]  /*1180*/  IMAD.MOV.U32 R6, RZ, RZ, 0x7fffffff ;  /* 0x7fffffffff067424 */ /* 0x000fe400078e00ff */
[----:B------:R-:W-:Y:S01]  /*1190*/  IMAD.MOV.U32 R7, RZ, RZ, 0x7fffffff ;  /* 0x7fffffffff077424 */ /* 0x000fe200078e00ff */
[----:B------:R1:W5:Y:S04]  /*11a0*/  @!P0 LDG.E R8, desc[UR20][R2.64+0x1600] ;  /* 0x0016001402088981 */ /* 0x000368000c1e1900 */
[----:B------:R1:W5:Y:S04]  /*11b0*/  @!P1 LDG.E R5, desc[UR20][R2.64+0x1800] ;  /* 0x0018001402059981 */ /* 0x000368000c1e1900 */
[----:B------:R1:W5:Y:S04]  /*11c0*/  @!P2 LDG.E R4, desc[UR20][R2.64+0x1a00] ;  /* 0x001a00140204a981 */ /* 0x000368000c1e1900 */
[----:B------:R1:W5:Y:S04]  /*11d0*/  @!P3 LDG.E R6, desc[UR20][R2.64+0x1c00] ;  /* 0x001c00140206b981 */ /* 0x000368000c1e1900 */
[----:B------:R1:W5:Y:S02]  /*11e0*/  @!P4 LDG.E R7, desc[UR20][R2.64+0x1e00] ;  /* 0x001e00140207c981 */ /* 0x000364000c1e1900 */
.L_x_147:
[----:B01----:R-:W0:Y:S02]  /*11f0*/  LDC.64 R2, c[0x0][0x398] ;  /* 0x0000e600ff027b82 */ /* 0x003e240000000a00 */
[----:B0-----:R-:W-:-:S13]  /*1200*/  ISETP.GT.AND P0, PT, R3, R2, PT ;  /* 0x000000020300720c */ /* 0x001fda0003f04270 */
[----:B------:R-:W-:Y:S05]  /*1210*/  @!P0 BRA `(.L_x_148) ;  /* 0x0000000800788947 */ /* 0x000fea0003800000 */
[----:B------:R-:W-:Y:S01]  /*1220*/  IMAD.MOV.U32 R2, RZ, RZ, -0x1 ;  /* 0xffffffffff027424 */ /* 0x000fe200078e00ff */
[----:B-----5:R-:W-:Y:S01]  /*1230*/  ISETP.GT.AND P0, PT, R10, -0x1, PT ;  /* 0xffffffff0a00780c */ /* 0x020fe20003f04270 */
[----:B------:R-:W0:Y:S01]  /*1240*/  S2UR UR15, SR_CgaCtaId ;  /* 0x00000000000f79c3 */ /* 0x000e220000008800 */
[----:B------:R-:W-:Y:S01]  /*1250*/  ISETP.GT.AND P1, PT, R11, -0x1, PT ;  /* 0xffffffff0b00780c */ /* 0x000fe20003f24270 */
[----:B------:R-:W-:Y:S01]  /*1260*/  UMOV UR4, 0x400 ;  /* 0x0000040000047882 */ /* 0x000fe20000000000 */
[C---:B------:R-:W-:Y:S01]  /*1270*/  SEL R23, R2.reuse, 0x80000000, !P0 ;  /* 0x8000000002177807 */ /* 0x040fe20004000000 */
[----:B------:R-:W1:Y:S01]  /*1280*/  LDCU UR16, c[0x0][0x398] ;  /* 0x00007300ff1077ac */ /* 0x000e620008000800 */
[----:B------:R-:W-:Y:S02]  /*1290*/  SEL R22, R2, 0x80000000, !P1 ;  /* 0x8000000002167807 */ /* 0x000fe40004800000 */
[----:B------:R-:W-:Y:S02]  /*12a0*/  ISETP.GT.AND P0, PT, R14, -0x1, PT ;  /* 0xffffffff0e00780c */ /* 0x000fe40003f04270 */
[----:B------:R-:W-:-:S02]  /*12b0*/  ISETP.GT.AND P1, PT, R15, -0x1, PT ;  /* 0xffffffff0f00780c */ /* 0x000fc40003f24270 */
[----:B------:R-:W-:Y:S02]  /*12c0*/  ISETP.GT.AND P2, PT, R12, -0x1, PT ;  /* 0xffffffff0c00780c */ /* 0x000fe40003f44270 */
[----:B------:R-:W-:Y:S02]  /*12d0*/  ISETP.GT.AND P3, PT, R13, -0x1, PT ;  /* 0xffffffff0d00780c */ /* 0x000fe40003f64270 */
[----:B------:R-:W-:Y:S02]  /*12e0*/  LOP3.LUT R10, R23, R10, RZ, 0x3c, !PT ;  /* 0x0000000a170a7212 */ /* 0x000fe400078e3cff */
[----:B------:R-:W-:Y:S02]  /*12f0*/  LOP3.LUT R11, R22, R11, RZ, 0x3c, !PT ;  /* 0x0000000b160b7212 */ /* 0x000fe400078e3cff */
[C---:B------:R-:W-:Y:S02]  /*1300*/  SEL R23, R2.reuse, 0x80000000, !P0 ;  /* 0x8000000002177807 */ /* 0x040fe40004000000 */
[----:B------:R-:W-:-:S02]  /*1310*/  SEL R22, R2, 0x80000000, !P1 ;  /* 0x8000000002167807 */ /* 0x000fc40004800000 */
[----:B------:R-:W-:Y:S01]  /*1320*/  ISETP.GT.AND P0, PT, R17, -0x1, PT ;  /* 0xffffffff1100780c */ /* 0x000fe20003f04270 */
[----:B0-----:R-:W-:Y:S01]  /*1330*/  ULEA UR15, UR15, UR4, 0x18 ;  /* 0x000000040f0f7291 */ /* 0x001fe2000f8ec0ff */
[----:B------:R-:W-:Y:S02]  /*1340*/  ISETP.GT.AND P1, PT, R16, -0x1, PT ;  /* 0xffffffff1000780c */ /* 0x000fe40003f24270 */
[C---:B------:R-:W-:Y:S01]  /*1350*/  SEL R25, R2.reuse, 0x80000000, !P2 ;  /* 0x8000000002197807 */ /* 0x040fe20005000000 */
[----:B------:R-:W-:Y:S01]  /*1360*/  UMOV UR4, URZ ;  /* 0x000000ff00047c82 */ /* 0x000fe20008000000 */
[----:B------:R-:W-:Y:S02]  /*1370*/  SEL R24, R2, 0x80000000, !P3 ;  /* 0x8000000002187807 */ /* 0x000fe40005800000 */
[----:B------:R-:W-:Y:S02]  /*1380*/  ISETP.GT.AND P2, PT, R18, -0x1, PT ;  /* 0xffffffff1200780c */ /* 0x000fe40003f44270 */
[----:B------:R-:W-:-:S02]  /*1390*/  ISETP.GT.AND P3, PT, R19, -0x1, PT ;  /* 0xffffffff1300780c */ /* 0x000fc40003f64270 */
[----:B------:R-:W-:Y:S02]  /*13a0*/  LOP3.LUT R14, R23, R14, RZ, 0x3c, !PT ;  /* 0x0000000e170e7212 */ /* 0x000fe400078e3cff */
[----:B------:R-:W-:Y:S02]  /*13b0*/  LOP3.LUT R15, R22, R15, RZ, 0x3c, !PT ;  /* 0x0000000f160f7212 */ /* 0x000fe400078e3cff */
[C---:B------:R-:W-:Y:S02]  /*13c0*/  SEL R22, R2.reuse, 0x80000000, !P0 ;  /* 0x8000000002167807 */ /* 0x040fe40004000000 */
[----:B------:R-:W-:Y:S02]  /*13d0*/  SEL R23, R2, 0x80000000, !P1 ;  /* 0x8000000002177807 */ /* 0x000fe40004800000 */
[----:B------:R-:W-:Y:S02]  /*13e0*/  LOP3.LUT R12, R25, R12, RZ, 0x3c, !PT ;  /* 0x0000000c190c7212 */ /* 0x000fe400078e3cff */
[----:B------:R-:W-:-:S02]  /*13f0*/  LOP3.LUT R13, R24, R13, RZ, 0x3c, !PT ;  /* 0x0000000d180d7212 */ /* 0x000fc400078e3cff */
[----:B------:R-:W-:Y:S02]  /*1400*/  ISETP.GT.AND P0, PT, R8, -0x1, PT ;  /* 0xffffffff0800780c */ /* 0x000fe40003f04270 */
[C---:B------:R-:W-:Y:S02]  /*1410*/  SEL R25, R2.reuse, 0x80000000, !P2 ;  /* 0x8000000002197807 */ /* 0x040fe40005000000 */
[C---:B------:R-:W-:Y:S02]  /*1420*/  SEL R24, R2.reuse, 0x80000000, !P3 ;  /* 0x8000000002187807 */ /* 0x040fe40005800000 */
[----:B------:R-:W-:Y:S02]  /*1430*/  ISETP.GT.AND P2, PT, R9, -0x1, PT ;  /* 0xffffffff0900780c */ /* 0x000fe40003f44270 */
[----:B------:R-:W-:Y:S02]  /*1440*/  LOP3.LUT R16, R23, R16, RZ, 0x3c, !PT ;  /* 0x0000001017107212 */ /* 0x000fe400078e3cff */
[----:B------:R-:W-:-:S02]  /*1450*/  SEL R23, R2, 0x80000000, !P0 ;  /* 0x8000000002177807 */ /* 0x000fc40004000000 */
[----:B------:R-:W-:Y:S02]  /*1460*/  LOP3.LUT R19, R24, R19, RZ, 0x3c, !PT ;  /* 0x0000001318137212 */ /* 0x000fe400078e3cff */
[----:B------:R-:W-:Y:S02]  /*1470*/  ISETP.GT.AND P0, PT, R5, -0x1, PT ;  /* 0xffffffff0500780c */ /* 0x000fe40003f04270 */
[----:B------:R-:W-:Y:S02]  /*1480*/  SEL R24, R2, 0x80000000, !P2 ;  /* 0x8000000002187807 */ /* 0x000fe40005000000 */
[----:B------:R-:W-:Y:S02]  /*1490*/  ISETP.GT.AND P1, PT, R4, -0x1, PT ;  /* 0xffffffff0400780c */ /* 0x000fe40003f24270 */
[----:B------:R-:W-:Y:S02]  /*14a0*/  ISETP.GT.AND P2, PT, R6, -0x1, PT ;  /* 0xffffffff0600780c */ /* 0x000fe40003f44270 */
[----:B------:R-:W-:-:S02]  /*14b0*/  LOP3.LUT R17, R22, R17, RZ, 0x3c, !PT ;  /* 0x0000001116117212 */ /* 0x000fc400078e3cff */
[C---:B------:R-:W-:Y:S02]  /*14c0*/  SEL R22, R2.reuse, 0x80000000, !P0 ;  /* 0x8000000002167807 */ /* 0x040fe40004000000 */
[----:B------:R-:W-:Y:S02]  /*14d0*/  LOP3.LUT R18, R25, R18, RZ, 0x3c, !PT ;  /* 0x0000001219127212 */ /* 0x000fe400078e3cff */
[----:B------:R-:W-:Y:S02]  /*14e0*/  LOP3.LUT R8, R23, R8, RZ, 0x3c, !PT ;  /* 0x0000000817087212 */ /* 0x000fe400078e3cff */
[----:B------:R-:W-:Y:S02]  /*14f0*/  ISETP.GT.AND P0, PT, R7, -0x1, PT ;  /* 0xffffffff0700780c */ /* 0x000fe40003f04270 */
[C---:B------:R-:W-:Y:S02]  /*1500*/  SEL R23, R2.reuse, 0x80000000, !P1 ;  /* 0x8000000002177807 */ /* 0x040fe40004800000 */
[----:B------:R-:W-:-:S02]  /*1510*/  SEL R25, R2, 0x80000000, !P2 ;  /* 0x8000000002197807 */ /* 0x000fc40005000000 */
[----:B------:R-:W-:Y:S02]  /*1520*/  ISETP.NE.AND P1, PT, R10, 0x7fffffff, PT ;  /* 0x7fffffff0a00780c */ /* 0x000fe40003f25270 */
[----:B------:R-:W-:Y:S02]  /*1530*/  ISETP.NE.AND P2, PT, R11, 0x7fffffff, PT ;  /* 0x7fffffff0b00780c */ /* 0x000fe40003f45270 */
[----:B------:R-:W-:Y:S02]  /*1540*/  ISETP.NE.AND P3, PT, R12, 0x7fffffff, PT ;  /* 0x7fffffff0c00780c */ /* 0x000fe40003f65270 */
[----:B------:R-:W-:Y:S02]  /*1550*/  ISETP.NE.AND P4, PT, R13, 0x7fffffff, PT ;  /* 0x7fffffff0d00780c */ /* 0x000fe40003f85270 */
[----:B------:R-:W-:Y:S02]  /*1560*/  LOP3.LUT R5, R22, R5, RZ, 0x3c, !PT ;  /* 0x0000000516057212 */ /* 0x000fe400078e3cff */
[----:B------:R-:W-:-:S02]  /*1570*/  SEL R22, R2, 0x80000000, !P0 ;  /* 0x8000000002167807 */ /* 0x000fc40004000000 */
[----:B------:R-:W-:Y:S02]  /*1580*/  SEL R10, R10, 0x80000000, P1 ;  /* 0x800000000a0a7807 */ /* 0x000fe40000800000 */
[----:B------:R-:W-:Y:S02]  /*1590*/  SEL R11, R11, 0x80000000, P2 ;  /* 0x800000000b0b7807 */ /* 0x000fe40001000000 */
[----:B------:R-:W-:Y:S02]  /*15a0*/  SEL R12, R12, 0x80000000, P3 ;  /* 0x800000000c0c7807 */ /* 0x000fe40001800000 */
[----:B------:R-:W-:Y:S02]  /*15b0*/  SEL R13, R13, 0x80000000, P4 ;  /* 0x800000000d0d7807 */ /* 0x000fe40002000000 */
[----:B------:R-:W-:Y:S02]  /*15c0*/  ISETP.NE.AND P5, PT, R14, 0x7fffffff, PT ;  /* 0x7fffffff0e00780c */ /* 0x000fe40003fa5270 */
[----:B------:R-:W-:-:S02]  /*15d0*/  ISETP.NE.AND P0, PT, R15, 0x7fffffff, PT ;  /* 0x7fffffff0f00780c */ /* 0x000fc40003f05270 */
[----:B------:R-:W-:Y:S02]  /*15e0*/  ISETP.NE.AND P1, PT, R18, 0x7fffffff, PT ;  /* 0x7fffffff1200780c */ /* 0x000fe40003f25270 */
[----:B------:R-:W-:Y:S02]  /*15f0*/  ISETP.NE.AND P2, PT, R19, 0x7fffffff, PT ;  /* 0x7fffffff1300780c */ /* 0x000fe40003f45270 */
[----:B------:R-:W-:Y:S02]  /*1600*/  ISETP.NE.AND P3, PT, R17, 0x7fffffff, PT ;  /* 0x7fffffff1100780c */ /* 0x000fe40003f65270 */
[----:B------:R-:W-:Y:S02]  /*1610*/  ISETP.NE.AND P4, PT, R16, 0x7fffffff, PT ;  /* 0x7fffffff1000780c */ /* 0x000fe40003f85270 */
[----:B------:R-:W-:Y:S02]  /*1620*/  LOP3.LUT R9, R24, R9, RZ, 0x3c, !PT ;  /* 0x0000000918097212 */ /* 0x000fe400078e3cff */
[----:B------:R-:W-:-:S02]  /*1630*/  LOP3.LUT R4, R23, R4, RZ, 0x3c, !PT ;  /* 0x0000000417047212 */ /* 0x000fc400078e3cff */
[----:B------:R-:W-:Y:S02]  /*1640*/  LOP3.LUT R6, R25, R6, RZ, 0x3c, !PT ;  /* 0x0000000619067212 */ /* 0x000fe400078e3cff */
[----:B------:R-:W-:Y:S02]  /*1650*/  LOP3.LUT R7, R22, R7, RZ, 0x3c, !PT ;  /* 0x0000000716077212 */ /* 0x000fe400078e3cff */
[----:B------:R-:W-:Y:S02]  /*1660*/  SEL R14, R14, 0x80000000, P5 ;  /* 0x800000000e0e7807 */ /* 0x000fe40002800000 */
[----:B------:R-:W-:Y:S02]  /*1670*/  SEL R15, R15, 0x80000000, P0 ;  /* 0x800000000f0f7807 */ /* 0x000fe40000000000 */
[----:B------:R-:W-:Y:S02]  /*1680*/  SEL R18, R18, 0x80000000, P1 ;  /* 0x8000000012127807 */ /* 0x000fe40000800000 */
[----:B------:R-:W-:-:S02]  /*1690*/  SEL R19, R19, 0x80000000, P2 ;  /* 0x8000000013137807 */ /* 0x000fc40001000000 */
[----:B------:R-:W-:Y:S02]  /*16a0*/  SEL R17, R17, 0x80000000, P3 ;  /* 0x8000000011117807 */ /* 0x000fe40001800000 */
[----:B------:R-:W-:Y:S02]  /*16b0*/  SEL R16, R16, 0x80000000, P4 ;  /* 0x8000000010107807 */ /* 0x000fe40002000000 */
[----:B------:R-:W-:Y:S02]  /*16c0*/  ISETP.NE.AND P5, PT, R9, 0x7fffffff, PT ;  /* 0x7fffffff0900780c */ /* 0x000fe40003fa5270 */
[----:B------:R-:W-:Y:S02]  /*16d0*/  ISETP.NE.AND P0, PT, R8, 0x7fffffff, PT ;  /* 0x7fffffff0800780c */ /* 0x000fe40003f05270 */
[----:B------:R-:W-:Y:S02]  /*16e0*/  ISETP.NE.AND P1, PT, R5, 0x7fffffff, PT ;  /* 0x7fffffff0500780c */ /* 0x000fe40003f25270 */
[----:B------:R-:W-:-:S02]  /*16f0*/  ISETP.NE.AND P2, PT, R4, 0x7fffffff, PT ;  /* 0x7fffffff0400780c */ /* 0x000fc40003f45270 */
[----:B------:R-:W-:Y:S02]  /*1700*/  ISETP.NE.AND P3, PT, R6, 0x7fffffff, PT ;  /* 0x7fffffff0600780c */ /* 0x000fe40003f65270 */
[----:B------:R-:W-:Y:S02]  /*1710*/  ISETP.NE.AND P4, PT, R7, 0x7fffffff, PT ;  /* 0x7fffffff0700780c */ /* 0x000fe40003f85270 */
[----:B------:R-:W-:Y:S02]  /*1720*/  SEL R9, R9, 0x80000000, P5 ;  /* 0x8000000009097807 */ /* 0x000fe40002800000 */
[----:B------:R-:W-:Y:S02]  /*1730*/  SEL R8, R8, 0x80000000, P0 ;  /* 0x8000000008087807 */ /* 0x000fe40000000000 */
[----:B------:R-:W-:Y:S02]  /*1740*/  SEL R5, R5, 0x80000000, P1 ;  /* 0x8000000005057807 */ /* 0x000fe40000800000 */
[----:B------:R-:W-:-:S02]  /*1750*/  SEL R4, R4, 0x80000000, P2 ;  /* 0x8000000004047807 */ /* 0x000fc40001000000 */
[----:B------:R-:W-:Y:S02]  /*1760*/  SEL R6, R6, 0x80000000, P3 ;  /* 0x8000000006067807 */ /* 0x000fe40001800000 */
[----:B-1----:R-:W-:-:S07]  /*1770*/  SEL R7, R7, 0x80000000, P4 ;  /* 0x8000000007077807 */ /* 0x002fce0002000000 */
.L_x_149:
[----:B------:R-:W-:Y:S01]  /*1780*/  IMAD R22, RZ, RZ, -UR16 ;  /* 0x80000010ff167e24 */ /* 0x000fe2000f8e02ff */
[----:B0-----:R-:W-:Y:S01]  /*1790*/  SHF.R.U32.HI R25, RZ, UR16, R10 ;  /* 0x00000010ff197c19 */ /* 0x001fe2000801160a */
[----:B------:R-:W-:Y:S01]  /*17a0*/  ULEA UR17, UR4, UR15, 0xa ;  /* 0x0000000f04117291 */ /* 0x000fe2000f8e50ff */
[----:B------:R-:W-:Y:S01]  /*17b0*/  SHF.R.U32.HI R27, RZ, UR16, R12 ;  /* 0x00000010ff1b7c19 */ /* 0x000fe2000801160c */
[----:B------:R-:W-:Y:S01]  /*17c0*/  UIADD3 UR4, UPT, UPT, UR4, 0x1, URZ ;  /* 0x0000000104047890 */ /* 0x000fe2000fffe0ff */
[----:B------:R-:W-:Y:S02]  /*17d0*/  VIADDMNMX R23, R22, R3, 0x8, PT ;  /* 0x0000000816177446 */ /* 0x000fe40003800103 */
[----:B------:R-:W-:Y:S02]  /*17e0*/  SHF.R.U32.HI R29, RZ, UR16, R13 ;  /* 0x00000010ff1d7c19 */ /* 0x000fe4000801160d */
[----:B------:R-:W-:Y:S02]  /*17f0*/  SHF.L.U32 R22, R2, R23, RZ ;  /* 0x0000001702167219 */ /* 0x000fe400000006ff */
[----:B------:R-:W-:-:S02]  /*1800*/  SHF.R.U32.HI R23, RZ, UR16, R11 ;  /* 0x00000010ff177c19 */ /* 0x000fc4000801160b */
[-C--:B------:R-:W-:Y:S02]  /*1810*/  LOP3.LUT R25, R25, R22.reuse, RZ, 0x30, !PT ;  /* 0x0000001619197212 */ /* 0x080fe400078e30ff */
[-C--:B------:R-:W-:Y:S02]  /*1820*/  LOP3.LUT R23, R23, R22.reuse, RZ, 0x30, !PT ;  /* 0x0000001617177212 */ /* 0x080fe400078e30ff */
[----:B------:R-:W-:Y:S02]  /*1830*/  LOP3.LUT R27, R27, R22, RZ, 0x30, !PT ;  /* 0x000000161b1b7212 */ /* 0x000fe400078e30ff */
[----:B------:R-:W-:Y:S02]  /*1840*/  LEA R25, R25, UR17, 0x2 ;  /* 0x0000001119197c11 */ /* 0x000fe4000f8e10ff */
[----:B------:R-:W-:Y:S02]  /*1850*/  LEA R23, R23, UR17, 0x2 ;  /* 0x0000001117177c11 */ /* 0x000fe4000f8e10ff */
[----:B------:R-:W-:Y:S01]  /*1860*/  LEA R27, R27, UR17, 0x2 ;  /* 0x000000111b1b7c11 */ /* 0x000fe2000f8e10ff */
[----:B------:R0:W-:Y:S01]  /*1870*/  ATOMS.POPC.INC.32 RZ, [R25+URZ] ;  /* 0x0000000019ff7f8c */ /* 0x0001e2000d8000ff */
[----:B------:R-:W-:-:S02]  /*1880*/  SHF.R.U32.HI R24, RZ, UR16, R14 ;  /* 0x00000010ff187c19 */ /* 0x000fc4000801160e */
[----:B------:R-:W-:Y:S01]  /*1890*/  SHF.R.U32.HI R26, RZ, UR16, R15 ;  /* 0x00000010ff1a7c19 */ /* 0x000fe2000801160f */
[----:B------:R1:W-:Y:S01]  /*18a0*/  ATOMS.POPC.INC.32 RZ, [R23+URZ] ;  /* 0x0000000017ff7f8c */ /* 0x0003e2000d8000ff */
[-C--:B------:R-:W-:Y:S02]  /*18b0*/  LOP3.LUT R29, R29, R22.reuse, RZ, 0x30, !PT ;  /* 0x000000161d1d7212 */ /* 0x080fe400078e30ff */
[-C--:B------:R-:W-:Y:S01]  /*18c0*/  LOP3.LUT R24, R24, R22.reuse, RZ, 0x30, !PT ;  /* 0x0000001618187212 */ /* 0x080fe200078e30ff */
[----:B------:R2:W-:Y:S01]  /*18d0*/  ATOMS.POPC.INC.32 RZ, [R27+URZ] ;  /* 0x000000001bff7f8c */ /* 0x0005e2000d8000ff */
[----:B0-----:R-:W-:Y:S02]  /*18e0*/  SHF.R.U32.HI R25, RZ, UR16, R19 ;  /* 0x00000010ff197c19 */ /* 0x001fe40008011613 */
[----:B------:R-:W-:Y:S02]  /*18f0*/  LOP3.LUT R26, R26, R22, RZ, 0x30, !PT ;  /* 0x000000161a1a7212 */ /* 0x000fe400078e30ff */
[----:B-1----:R-:W-:-:S02]  /*1900*/  SHF.R.U32.HI R23, RZ, UR16, R18 ;  /* 0x00000010ff177c19 */ /* 0x002fc40008011612 */
[----:B------:R-:W-:Y:S02]  /*1910*/  LEA R29, R29, UR17, 0x2 ;  /* 0x000000111d1d7c11 */ /* 0x000fe4000f8e10ff */
[----:B--2---:R-:W-:Y:S02]  /*1920*/  SHF.R.U32.HI R27, RZ, UR16, R17 ;  /* 0x00000010ff1b7c19 */ /* 0x004fe40008011611 */
[-C--:B------:R-:W-:Y:S01]  /*1930*/  LOP3.LUT R23, R23, R22.reuse, RZ, 0x30, !PT ;  /* 0x0000001617177212 */ /* 0x080fe200078e30ff */
[----:B------:R0:W-:Y:S01]  /*1940*/  ATOMS.POPC.INC.32 RZ, [R29+URZ] ;  /* 0x000000001dff7f8c */ /* 0x0001e2000d8000ff */
[-C--:B------:R-:W-:Y:S02]  /*1950*/  LOP3.LUT R25, R25, R22.reuse, RZ, 0x30, !PT ;  /* 0x0000001619197212 */ /* 0x080fe400078e30ff */
[----:B------:R-:W-:Y:S02]  /*1960*/  LEA R24, R24, UR17, 0x2 ;  /* 0x0000001118187c11 */ /* 0x000fe4000f8e10ff */
[----:B------:R-:W-:-:S02]  /*1970*/  LOP3.LUT R27, R27, R22, RZ, 0x30, !PT ;  /* 0x000000161b1b7212 */ /* 0x000fc400078e30ff */
[----:B------:R-:W-:Y:S01]  /*1980*/  LEA R26, R26, UR17, 0x2 ;  /* 0x000000111a1a7c11 */ /* 0x000fe2000f8e10ff */
[----:B------:R1:W-:Y:S01]  /*1990*/  ATOMS.POPC.INC.32 RZ, [R24+URZ] ;  /* 0x0000000018ff7f8c */ /* 0x0003e2000d8000ff */
[----:B------:R-:W-:Y:S02]  /*19a0*/  LEA R23, R23, UR17, 0x2 ;  /* 0x0000001117177c11 */ /* 0x000fe4000f8e10ff */
[----:B------:R-:W-:Y:S01]  /*19b0*/  LEA R25, R25, UR17, 0x2 ;  /* 0x0000001119197c11 */ /* 0x000fe2000f8e10ff */
[----:B------:R2:W-:Y:S01]  /*19c0*/  ATOMS.POPC.INC.32 RZ, [R26+URZ] ;  /* 0x000000001aff7f8c */ /* 0x0005e2000d8000ff */
[----:B------:R-:W-:Y:S02]  /*19d0*/  LEA R27, R27, UR17, 0x2 ;  /* 0x000000111b1b7c11 */ /* 0x000fe4000f8e10ff */
[----:B0-----:R-:W-:Y:S01]  /*19e0*/  SHF.R.U32.HI R29, RZ, UR16, R16 ;  /* 0x00000010ff1d7c19 */ /* 0x001fe20008011610 */
[----:B------:R0:W-:Y:S01]  /*19f0*/  ATOMS.POPC.INC.32 RZ, [R23+URZ] ;  /* 0x0000000017ff7f8c */ /* 0x0001e2000d8000ff */
[----:B-1----:R-:W-:-:S02]  /*1a00*/  SHF.R.U32.HI R24, RZ, UR16, R9 ;  /* 0x00000010ff187c19 */ /* 0x002fc40008011609 */
[----:B------:R-:W-:Y:S01]  /*1a10*/  SHF.R.U32.HI R28, RZ, UR16, R7 ;  /* 0x00000010ff1c7c19 */ /* 0x000fe20008011607 */
[----:B------:R1:W-:Y:S01]  /*1a20*/  ATOMS.POPC.INC.32 RZ, [R25+URZ] ;  /* 0x0000000019ff7f8c */ /* 0x0003e2000d8000ff */
[----:B--2---:R-:W-:Y:S02]  /*1a30*/  SHF.R.U32.HI R26, RZ, UR16, R8 ;  /* 0x00000010ff1a7c19 */ /* 0x004fe40008011608 */
[-C--:B------:R-:W-:Y:S01]  /*1a40*/  LOP3.LUT R29, R29, R22.reuse, RZ, 0x30, !PT ;  /* 0x000000161d1d7212 */ /* 0x080fe200078e30ff */
[----:B------:R2:W-:Y:S01]  /*1a50*/  ATOMS.POPC.INC.32 RZ, [R27+URZ] ;  /* 0x000000001bff7f8c */ /* 0x0005e2000d8000ff */
[----:B0-----:R-:W-:Y:S02]  /*1a60*/  SHF.R.U32.HI R23, RZ, UR16, R5 ;  /* 0x00000010ff177c19 */ /* 0x001fe40008011605 */
[----:B------:R-:W-:Y:S02]  /*1a70*/  LOP3.LUT R24, R24, R22, RZ, 0x30, !PT ;  /* 0x0000001618187212 */ /* 0x000fe400078e30ff */
[----:B-1----:R-:W-:-:S02]  /*1a80*/  SHF.R.U32.HI R25, RZ, UR16, R4 ;  /* 0x00000010ff197c19 */ /* 0x002fc40008011604 */
[-C--:B------:R-:W-:Y:S02]  /*1a90*/  LOP3.LUT R26, R26, R22.reuse, RZ, 0x30, !PT ;  /* 0x000000161a1a7212 */ /* 0x080fe400078e30ff */
[----:B--2---:R-:W-:Y:S01]  /*1aa0*/  SHF.R.U32.HI R27, RZ, UR16, R6 ;  /* 0x00000010ff1b7c19 */ /* 0x004fe20008011606 */
[----:B------:R-:W-:Y:S01]  /*1ab0*/  UIADD3 UR16, UPT, UPT, UR16, 0x8, URZ ;  /* 0x0000000810107890 */ /* 0x000fe2000fffe0ff */
[-C--:B------:R-:W-:Y:S02]  /*1ac0*/  LOP3.LUT R23, R23, R22.reuse, RZ, 0x30, !PT ;  /* 0x0000001617177212 */ /* 0x080fe400078e30ff */
[----:B------:R-:W-:Y:S02]  /*1ad0*/  LEA R29, R29, UR17, 0x2 ;  /* 0x000000111d1d7c11 */ /* 0x000fe4000f8e10ff */
[----:B------:R-:W-:Y:S02]  /*1ae0*/  LOP3.LUT R25, R25, R22, RZ, 0x30, !PT ;  /* 0x0000001619197212 */ /* 0x000fe400078e30ff */
[----:B------:R-:W-:Y:S01]  /*1af0*/  ISETP.LE.AND P0, PT, R3, UR16, PT ;  /* 0x0000001003007c0c */ /* 0x000fe2000bf03270 */
[----:B------:R0:W-:Y:S01]  /*1b00*/  ATOMS.POPC.INC.32 RZ, [R29+URZ] ;  /* 0x000000001dff7f8c */ /* 0x0001e2000d8000ff */
[----:B------:R-:W-:-:S02]  /*1b10*/  LEA R24, R24, UR17, 0x2 ;  /* 0x0000001118187c11 */ /* 0x000fc4000f8e10ff */
[-C--:B------:R-:W-:Y:S02]  /*1b20*/  LOP3.LUT R27, R27, R22.reuse, RZ, 0x30, !PT ;  /* 0x000000161b1b7212 */ /* 0x080fe400078e30ff */
[----:B------:R-:W-:Y:S01]  /*1b30*/  LEA R26, R26, UR17, 0x2 ;  /* 0x000000111a1a7c11 */ /* 0x000fe2000f8e10ff */
[----:B------:R0:W-:Y:S01]  /*1b40*/  ATOMS.POPC.INC.32 RZ, [R24+URZ] ;  /* 0x0000000018ff7f8c */ /* 0x0001e2000d8000ff */
[----:B------:R-:W-:Y:S02]  /*1b50*/  LOP3.LUT R28, R28, R22, RZ, 0x30, !PT ;  /* 0x000000161c1c7212 */ /* 0x000fe400078e30ff */
[----:B------:R-:W-:Y:S01]  /*1b60*/  LEA R23, R23, UR17, 0x2 ;  /* 0x0000001117177c11 */ /* 0x000fe2000f8e10ff */
[----:B------:R0:W-:Y:S01]  /*1b70*/  ATOMS.POPC.INC.32 RZ, [R26+URZ] ;  /* 0x000000001aff7f8c */ /* 0x0001e2000d8000ff */
[----:B------:R-:W-:Y:S02]  /*1b80*/  LEA R25, R25, UR17, 0x2 ;  /* 0x0000001119197c11 */ /* 0x000fe4000f8e10ff */
[----:B------:R-:W-:Y:S01]  /*1b90*/  LEA R27, R27, UR17, 0x2 ;  /* 0x000000111b1b7c11 */ /* 0x000fe2000f8e10ff */
[----:B------:R0:W-:Y:S01]  /*1ba0*/  ATOMS.POPC.INC.32 RZ, [R23+URZ] ;  /* 0x0000000017ff7f8c */ /* 0x0001e2000d8000ff */
[----:B------:R-:W-:-:S03]  /*1bb0*/  LEA R28, R28, UR17, 0x2 ;  /* 0x000000111c1c7c11 */ /* 0x000fc6000f8e10ff */
[----:B------:R0:W-:Y:S04]  /*1bc0*/  ATOMS.POPC.INC.32 RZ, [R25+URZ] ;  /* 0x0000000019ff7f8c */ /* 0x0001e8000d8000ff */
[----:B------:R0:W-:Y:S04]  /*1bd0*/  ATOMS.POPC.INC.32 RZ, [R27+URZ] ;  /* 0x000000001bff7f8c */ /* 0x0001e8000d8000ff */
[----:B------:R0:W-:Y:S01]  /*1be0*/  ATOMS.POPC.INC.32 RZ, [R28+URZ] ;  /* 0x000000001cff7f8c */ /* 0x0001e2000d8000ff */
[----:B------:R-:W-:Y:S05]  /*1bf0*/  @!P0 BRA `(.L_x_149) ;  /* 0xfffffff800e08947 */ /* 0x000fea000383ffff */
.L_x_148:
[----:B------:R-:W-:Y:S05]  /*1c00*/  BRA.U !UP0, `(.L_x_150) ;  /* 0xffffffed08dc7547 */ /* 0x000fea000b83ffff */
.L_x_145:
[----:B------:R-:W-:Y:S01]  /*1c10*/  BAR.SYNC.DEFER_BLOCKING 0x0 ;  /* 0x0000000000007b1d */ /* 0x000fe20000010000 */
[----:B------:R-:W-:-:S05]  /*1c20*/  ISETP.NE.AND P0, PT, R21, RZ, PT ;  /* 0x000000ff1500720c */ /* 0x000fca0003f05270 */
[----:B------:R-:W-:Y:S08]  /*1c30*/  BSSY.RECONVERGENT B0, `(.L_x_151) ;  /* 0x0000167000007945 */ /* 0x000ff00003800200 */
[----:B------:R-:W-:Y:S05]  /*1c40*/  @P0 BRA `(.L_x_152) ;  /* 0x0000001400940947 */ /* 0x000fea0003800000 */
[----:B------:R-:W0:Y:S01]  /*1c50*/  S2UR UR5, SR_CgaCtaId ;  /* 0x00000000000579c3 */ /* 0x000e220000008800 */
[----:B------:R-:W-:Y:S01]  /*1c60*/  UISETP.GE.U32.AND UP0, UPT, UR22, 0x7, UPT ;  /* 0x000000071600788c */ /* 0x000fe2000bf06070 */
[----:B-----5:R-:W-:Y:S01]  /*1c70*/  IMAD.MOV.U32 R5, RZ, RZ, RZ ;  /* 0x000000ffff057224 */ /* 0x020fe200078e00ff */
[----:B------:R-:W-:Y:S02]  /*1c80*/  UMOV UR4, 0x400 ;  /* 0x0000040000047882 */ /* 0x000fe40000000000 */
[----:B0-----:R-:W-:-:S06]  /*1c90*/  ULEA UR4, UR5, UR4, 0x18 ;  /* 0x0000000405047291 */ /* 0x001fcc000f8ec0ff */
[----:B--23--:R-:W-:Y:S01]  /*1ca0*/  LEA R2, R0, UR4, 0x2 ;  /* 0x0000000400027c11 */ /* 0x00cfe2000f8e10ff */
[----:B------:R-:W-:Y:S06]  /*1cb0*/  BRA.U !UP0, `(.L_x_153) ;  /* 0x00000005085c7547 */ /* 0x000fec000b800000 */
[----:B-1----:R-:W0:Y:S01]  /*1cc0*/  LDC.64 R4, c[0x0][0x380] ;  /* 0x0000e000ff047b82 */ /* 0x002e220000000a00 */
[----:B----4-:R-:W-:-:S07]  /*1cd0*/  IMAD.MOV.U32 R3, RZ, RZ, RZ ;  /* 0x000000ffff037224 */ /* 0x010fce00078e00ff */
.L_x_170:
[----:B----4-:R-:W-:Y:S01]  /*1ce0*/  IMAD R7, R3, 0x400, R2 ;  /* 0x0000040003077824 */ /* 0x010fe200078e0202 */
[----:B------:R-:W-:Y:S04]  /*1cf0*/  BSSY.RECONVERGENT B1, `(.L_x_154) ;  /* 0x000000f000017945 */ /* 0x000fe80003800200 */
[----:B01----:R-:W1:Y:S04]  /*1d00*/  LDS R18, [R7] ;  /* 0x0000000007127984 */ /* 0x003e680000000800 */
[----:B--23--:R2:W3:Y:S04]  /*1d10*/  LDS R9, [R7+0x400] ;  /* 0x0004000007097984 */ /* 0x00c4e80000000800 */
[----:B------:R2:W4:Y:S04]  /*1d20*/  LDS R22, [R7+0x800] ;  /* 0x0008000007167984 */ /* 0x0005280000000800 */
[----:B------:R2:W0:Y:S04]  /*1d30*/  LDS R14, [R7+0xc00] ;  /* 0x000c0000070e7984 */ /* 0x0004280000000800 */
[----:B------:R2:W0:Y:S04]  /*1d40*/  LDS R12, [R7+0x1000] ;  /* 0x00100000070c7984 */ /* 0x0004280000000800 */
[----:B------:R2:W0:Y:S04]  /*1d50*/  LDS R6, [R7+0x1400] ;  /* 0x0014000007067984 */ /* 0x0004280000000800 */
[----:B------:R2:W0:Y:S04]  /*1d60*/  LDS R8, [R7+0x1800] ;  /* 0x0018000007087984 */ /* 0x0004280000000800 */
[----:B------:R2:W0:Y:S01]  /*1d70*/  LDS R10, [R7+0x1c00] ;  /* 0x001c0000070a7984 */ /* 0x0004220000000800 */
[----:B-1----:R-:W-:-:S13]  /*1d80*/  ISETP.NE.AND P0, PT, R18, RZ, PT ;  /* 0x000000ff1200720c */ /* 0x002fda0003f05270 */
[----:B--234-:R-:W-:Y:S05]  /*1d90*/  @!P0 BRA `(.L_x_155) ;  /* 0x0000000000108947 */ /* 0x01cfea0003800000 */
[----:B------:R-:W-:Y:S02]  /*1da0*/  IMAD R17, R3, 0x100, R0 ;  /* 0x0000010003117824 */ /* 0x000fe400078e0200 */
[----:B------:R-:W-:Y:S02]  /*1db0*/  IMAD.MOV.U32 R19, RZ, RZ, RZ ;  /* 0x000000ffff137224 */ /* 0x000fe400078e00ff */
[----:B0-----:R-:W-:-:S05]  /*1dc0*/  IMAD.WIDE.U32 R16, R17, 0x8, R4 ;  /* 0x0000000811107825 */ /* 0x001fca00078e0004 */
[----:B------:R1:W-:Y:S02]  /*1dd0*/  REDG.E.ADD.64.STRONG.GPU desc[UR20][R16.64], R18 ;  /* 0x000000121000798e */ /* 0x0003e4000c12e514 */
.L_x_155:
[----:B------:R-:W-:Y:S05]  /*1de0*/  BSYNC.RECONVERGENT B1 ;  /* 0x0000000000017941 */ /* 0x000fea0003800200 */
.L_x_154:
[----:B------:R-:W-:Y:S01]  /*1df0*/  ISETP.NE.AND P6, PT, R9, RZ, PT ;  /* 0x000000ff0900720c */ /* 0x000fe20003fc5270 */
[----:B------:R-:W-:Y:S01]  /*1e00*/  BSSY.RECONVERGENT B1, `(.L_x_156) ;  /* 0x000000e000017945 */ /* 0x000fe20003800200 */
[----:B------:R-:W-:Y:S02]  /*1e10*/  ISETP.NE.AND P0, PT, R22, RZ, PT ;  /* 0x000000ff1600720c */ /* 0x000fe40003f05270 */
[----:B0-----:R-:W-:Y:S02]  /*1e20*/  ISETP.NE.AND P1, PT, R14, RZ, PT ;  /* 0x000000ff0e00720c */ /* 0x001fe40003f25270 */
[----:B------:R-:W-:Y:S02]  /*1e30*/  ISETP.NE.AND P2, PT, R12, RZ, PT ;  /* 0x000000ff0c00720c */ /* 0x000fe40003f45270 */
[----:B------:R-:W-:Y:S02]  /*1e40*/  ISETP.NE.AND P3, PT, R6, RZ, PT ;  /* 0x000000ff0600720c */ /* 0x000fe40003f65270 */
[----:B------:R-:W-:-:S02]  /*1e50*/  ISETP.NE.AND P4, PT, R8, RZ, PT ;  /* 0x000000ff0800720c */ /* 0x000fc40003f85270 */
[----:B------:R-:W-:Y:S01]  /*1e60*/  ISETP.NE.AND P5, PT, R10, RZ, PT ;  /* 0x000000ff0a00720c */ /* 0x000fe20003fa5270 */
[----:B------:R-:W-:-:S12]  /*1e70*/  @!P6 BRA `(.L_x_157) ;  /* 0x000000000018e947 */ /* 0x000fd80003800000 */
[----:B-1----:R-:W-:Y:S02]  /*1e80*/  IMAD R17, R3, 0x100, R0 ;  /* 0x0000010003117824 */ /* 0x002fe400078e0200 */
[----:B------:R-:W-:Y:S02]  /*1e90*/  IMAD.MOV.U32 R18, RZ, RZ, R9 ;  /* 0x000000ffff127224 */ /* 0x000fe400078e0009 */
[----:B------:R-:W-:Y:S02]  /*1ea0*/  VIADD R17, R17, 0x100 ;  /* 0x0000010011117836 */ /* 0x000fe40000000000 */
[----:B------:R-:W-:Y:S02]  /*1eb0*/  IMAD.MOV.U32 R19, RZ, RZ, RZ ;  /* 0x000000ffff137224 */ /* 0x000fe400078e00ff */
[----:B------:R-:W-:-:S05]  /*1ec0*/  IMAD.WIDE.U32 R16, R17, 0x8, R4 ;  /* 0x0000000811107825 */ /* 0x000fca00078e0004 */
[----:B------:R0:W-:Y:S02]  /*1ed0*/  REDG.E.ADD.64.STRONG.GPU desc[UR20][R16.64], R18 ;  /* 0x000000121000798e */ /* 0x0001e4000c12e514 */
.L_x_157:
[----:B------:R-:W-:Y:S05]  /*1ee0*/  BSYNC.RECONVERGENT B1 ;  /* 0x0000000000017941 */ /* 0x000fea0003800200 */
.L_x_156:
[----:B------:R-:W-:Y:S04]  /*1ef0*/  BSSY.RECONVERGENT B1, `(.L_x_158) ;  /* 0x0000007000017945 */ /* 0x000fe80003800200 */
[----:B------:R-:W-:Y:S05]  /*1f00*/  @!P0 BRA `(.L_x_159) ;  /* 0x0000000000148947 */ /* 0x000fea0003800000 */
[----:B01----:R-:W-:Y:S02]  /*1f10*/  IMAD R17, R3, 0x100, R0 ;  /* 0x0000010003117824 */ /* 0x003fe400078e0200 */
[----:B------:R-:W-:Y:S02]  /*1f20*/  IMAD.MOV.U32 R23, RZ, RZ, RZ ;  /* 0x000000ffff177224 */ /* 0x000fe400078e00ff */
[----:B------:R-:W-:-:S04]  /*1f30*/  VIADD R17, R17, 0x200 ;  /* 0x0000020011117836 */ /* 0x000fc80000000000 */
[----:B------:R-:W-:-:S05]  /*1f40*/  IMAD.WIDE.U32 R16, R17, 0x8, R4 ;  /* 0x0000000811107825 */ /* 0x000fca00078e0004 */
[----:B------:R2:W-:Y:S02]  /*1f50*/  REDG.E.ADD.64.STRONG.GPU desc[UR20][R16.64], R22 ;  /* 0x000000161000798e */ /* 0x0005e4000c12e514 */
.L_x_159:
[----:B------:R-:W-:Y:S05]  /*1f60*/  BSYNC.RECONVERGENT B1 ;  /* 0x0000000000017941 */ /* 0x000fea0003800200 */
.L_x_158:
[----:B------:R-:W-:Y:S04]  /*1f70*/  BSSY.RECONVERGENT B1, `(.L_x_160) ;  /* 0x0000007000017945 */ /* 0x000fe80003800200 */
[----:B------:R-:W-:Y:S05]  /*1f80*/  @!P1 BRA `(.L_x_161) ;  /* 0x0000000000149947 */ /* 0x000fea0003800000 */
[----:B012---:R-:W-:Y:S02]  /*1f90*/  IMAD R17, R3, 0x100, R0 ;  /* 0x0000010003117824 */ /* 0x007fe400078e0200 */
[----:B------:R-:W-:Y:S02]  /*1fa0*/  IMAD.MOV.U32 R15, RZ, RZ, RZ ;  /* 0x000000ffff0f7224 */ /* 0x000fe400078e00ff */
[----:B------:R-:W-:-:S04]  /*1fb0*/  VIADD R17, R17, 0x300 ;  /* 0x0000030011117836 */ /* 0x000fc80000000000 */
[----:B------:R-:W-:-:S05]  /*1fc0*/  IMAD.WIDE.U32 R16, R17, 0x8, R4 ;  /* 0x0000000811107825 */ /* 0x000fca00078e0004 */
[----:B------:R3:W-:Y:S02]  /*1fd0*/  REDG.E.ADD.64.STRONG.GPU desc[UR20][R16.64], R14 ;  /* 0x0000000e1000798e */ /* 0x0007e4000c12e514 */
.L_x_161:
[----:B------:R-:W-:Y:S05]  /*1fe0*/  BSYNC.RECONVERGENT B1 ;  /* 0x0000000000017941 */ /* 0x000fea0003800200 */
.L_x_160:
[----:B------:R-:W-:Y:S04]  /*1ff0*/  BSSY.RECONVERGENT B1, `(.L_x_162) ;  /* 0x0000007000017945 */ /* 0x000fe80003800200 */
[----:B------:R-:W-:Y:S05]  /*2000*/  @!P2 BRA `(.L_x_163) ;  /* 0x000000000014a947 */ /* 0x000fea0003800000 */
[----:B---3--:R-:W-:Y:S02]  /*2010*/  IMAD R15, R3, 0x100, R0 ;  /* 0x00000100030f7824 */ /* 0x008fe400078e0200 */
[----:B------:R-:W-:Y:S02]  /*2020*/  IMAD.MOV.U32 R13, RZ, RZ, RZ ;  /* 0x000000ffff0d7224 */ /* 0x000fe400078e00ff */
[----:B------:R-:W-:-:S04]  /*2030*/  VIADD R15, R15, 0x400 ;  /* 0x000004000f0f7836 */ /* 0x000fc80000000000 */
[----:B------:R-:W-:-:S05]  /*2040*/  IMAD.WIDE.U32 R14, R15, 0x8, R4 ;  /* 0x000000080f0e7825 */ /* 0x000fca00078e0004 */
[----:B------:R4:W-:Y:S02]  /*2050*/  REDG.E.ADD.64.STRONG.GPU desc[UR20][R14.64], R12 ;  /* 0x0000000c0e00798e */ /* 0x0009e4000c12e514 */
.L_x_163:
[----:B------:R-:W-:Y:S05]  /*2060*/  BSYNC.RECONVERGENT B1 ;  /* 0x0000000000017941 */ /* 0x000fea0003800200 */
.L_x_162:
[----:B------:R-:W-:Y:S04]  /*2070*/  BSSY.RECONVERGENT B1, `(.L_x_164) ;  /* 0x0000007000017945 */ /* 0x000fe80003800200 */
[----:B------:R-:W-:Y:S05]  /*2080*/  @!P3 BRA `(.L_x_165) ;  /* 0x000000000014b947 */ /* 0x000fea0003800000 */
[----:B----4-:R-:W-:Y:S02]  /*2090*/  IMAD R13, R3, 0x100, R0 ;  /* 0x00000100030d7824 */ /* 0x010fe400078e0200 */
[----:B------:R-:W-:Y:S02]  /*20a0*/  IMAD.MOV.U32 R7, RZ, RZ, RZ ;  /* 0x000000ffff077224 */ /* 0x000fe400078e00ff */
[----:B------:R-:W-:-:S04]  /*20b0*/  VIADD R13, R13, 0x500 ;  /* 0x000005000d0d7836 */ /* 0x000fc80000000000 */
[----:B------:R-:W-:-:S05]  /*20c0*/  IMAD.WIDE.U32 R12, R13, 0x8, R4 ;  /* 0x000000080d0c7825 */ /* 0x000fca00078e0004 */
[----:B------:R4:W-:Y:S02]  /*20d0*/  REDG.E.ADD.64.STRONG.GPU desc[UR20][R12.64], R6 ;  /* 0x000000060c00798e */ /* 0x0009e4000c12e514 */
.L_x_165:
[----:B------:R-:W-:Y:S05]  /*20e0*/  BSYNC.RECONVERGENT B1 ;  /* 0x0000000000017941 */ /* 0x000fea0003800200 */
.L_x_164:
[----:B------:R-:W-:Y:S04]  /*20f0*/  BSSY.RECONVERGENT B1, `(.L_x_166) ;  /* 0x0000007000017945 */ /* 0x000fe80003800200 */
[----:B------:R-:W-:Y:S05]  /*2100*/  @!P4 BRA `(.L_x_167) ;  /* 0x000000000014c947 */ /* 0x000fea0003800000 */
[----:B----4-:R-:W-:Y:S02]  /*2110*/  IMAD R7, R3, 0x100, R0 ;  /* 0x0000010003077824 */ /* 0x010fe400078e0200 */
[----:B------:R-:W-:Y:S02]  /*2120*/  IMAD.MOV.U32 R9, RZ, RZ, RZ ;  /* 0x000000ffff097224 */ /* 0x000fe400078e00ff */
[----:B------:R-:W-:-:S04]  /*2130*/  VIADD R7, R7, 0x600 ;  /* 0x0000060007077836 */ /* 0x000fc80000000000 */
[----:B------:R-:W-:-:S05]  /*2140*/  IMAD.WIDE.U32 R6, R7, 0x8, R4 ;  /* 0x0000000807067825 */ /* 0x000fca00078e0004 */
[----:B------:R4:W-:Y:S02]  /*2150*/  REDG.E.ADD.64.STRONG.GPU desc[UR20][R6.64], R8 ;  /* 0x000000080600798e */ /* 0x0009e4000c12e514 */
.L_x_167:
[----:B------:R-:W-:Y:S05]  /*2160*/  BSYNC.RECONVERGENT B1 ;  /* 0x0000000000017941 */ /* 0x000fea0003800200 */
.L_x_166:
[----:B------:R-:W-:Y:S04]  /*2170*/  BSSY.RECONVERGENT B1, `(.L_x_168) ;  /* 0x0000007000017945 */ /* 0x000fe80003800200 */
[----:B------:R-:W-:Y:S05]  /*2180*/  @!P5 BRA `(.L_x_169) ;  /* 0x000000000014d947 */ /* 0x000fea0003800000 */
[----:B----4-:R-:W-:Y:S02]  /*2190*/  IMAD R7, R3, 0x100, R0 ;  /* 0x0000010003077824 */ /* 0x010fe400078e0200 */
[----:B------:R-:W-:Y:S02]  /*21a0*/  IMAD.MOV.U32 R11, RZ, RZ, RZ ;  /* 0x000000ffff0b7224 */ /* 0x000fe400078e00ff */
[----:B------:R-:W-:-:S04]  /*21b0*/  VIADD R7, R7, 0x700 ;  /* 0x0000070007077836 */ /* 0x000fc80000000000 */
[----:B------:R-:W-:-:S05]  /*21c0*/  IMAD.WIDE.U32 R6, R7, 0x8, R4 ;  /* 0x0000000807067825 */ /* 0x000fca00078e0004 */
[----:B------:R4:W-:Y:S02]  /*21d0*/  REDG.E.ADD.64.STRONG.GPU desc[UR20][R6.64], R10 ;  /* 0x0000000a0600798e */ /* 0x0009e4000c12e514 */
.L_x_169:
[----:B------:R-:W-:Y:S05]  /*21e0*/  BSYNC.RECONVERGENT B1 ;  /* 0x0000000000017941 */ /* 0x000fea0003800200 */
.L_x_168:
[----:B------:R-:W-:-:S05]  /*21f0*/  VIADD R3, R3, 0x8 ;  /* 0x0000000803037836 */ /* 0x000fca0000000000 */
[----:B------:R-:W-:-:S13]  /*2200*/  ISETP.NE.AND P0, PT, R3, UR27, PT ;  /* 0x0000001b03007c0c */ /* 0x000fda000bf05270 */
[----:B------:R-:W-:Y:S05]  /*2210*/  @P0 BRA `(.L_x_170) ;  /* 0xfffffff800b00947 */ /* 0x000fea000383ffff */
[----:B------:R-:W-:-:S07]  /*2220*/  IMAD.U32 R5, RZ, RZ, UR27 ;  /* 0x0000001bff057e24 */ /* 0x000fce000f8e00ff */
.L_x_153:
[----:B------:R-:W-:Y:S02]  /*2230*/  UISETP.NE.AND UP0, UPT, UR24, URZ, UPT ;  /* 0x000000ff1800728c */ /* 0x000fe4000bf05270 */
[----:B----4-:R-:W-:Y:S02]  /*2240*/  IMAD.U32 R8, RZ, RZ, UR24 ;  /* 0x00000018ff087e24 */ /* 0x010fe4000f8e00ff */
[----:B------:R-:W-:Y:S02]  /*2250*/  IMAD.U32 R3, RZ, RZ, UR25 ;  /* 0x00000019ff037e24 */ /* 0x000fe4000f8e00ff */
[----:B------:R-:W-:Y:S02]  /*2260*/  VIADD R8, R8, 0xffffffff ;  /* 0xffffffff08087836 */ /* 0x000fe40000000000 */
[----:B------:R-:W-:Y:S01]  /*2270*/  VIADD R3, R3, 0xffffffff ;  /* 0xffffffff03037836 */ /* 0x000fe20000000000 */
[----:B------:R-:W-:Y:S06]  /*2280*/  BRA.U !UP0, `(.L_x_171) ;  /* 0x0000000508707547 */ /* 0x000fec000b800000 */
[----:B------:R-:W-:-:S13]  /*2290*/  ISETP.GE.U32.AND P0, PT, R8, 0x3, PT ;  /* 0x000000030800780c */ /* 0x000fda0003f06070 */
[----:B------:R-:W-:Y:S05]  /*22a0*/  @!P0 BRA `(.L_x_172) ;  /* 0x0000000000bc8947 */ /* 0x000fea0003800000 */
[----:B------:R-:W-:Y:S01]  /*22b0*/  IMAD R7, R5, 0x400, R2 ;  /* 0x0000040005077824 */ /* 0x000fe200078e0202 */
[----:B------:R-:W-:Y:S04]  /*22c0*/  BSSY.RECONVERGENT B1, `(.L_x_173) ;  /* 0x000000f000017945 */ /* 0x000fe80003800200 */
[----:B------:R-:W4:Y:S04]  /*22d0*/  LDS R12, [R7] ;  /* 0x00000000070c7984 */ /* 0x000f280000000800 */
[----:B------:R-:W5:Y:S04]  /*22e0*/  LDS R9, [R7+0x400] ;  /* 0x0004000007097984 */ /* 0x000f680000000800 */
[----:B------:R-:W0:Y:S04]  /*22f0*/  LDS R6, [R7+0x800] ;  /* 0x0008000007067984 */ /* 0x000e280000000800 */
[----:B-1----:R-:W1:Y:S01]  /*2300*/  LDS R4, [R7+0xc00] ;  /* 0x000c000007047984 */ /* 0x002e620000000800 */
[----:B----4-:R-:W-:-:S02]  /*2310*/  ISETP.NE.AND P0, PT, R12, RZ, PT ;  /* 0x000000ff0c00720c */ /* 0x010fc40003f05270 */
[----:B-----5:R-:W-:Y:S02]  /*2320*/  ISETP.NE.AND P1, PT, R9, RZ, PT ;  /* 0x000000ff0900720c */ /* 0x020fe40003f25270 */
[----:B0-----:R-:W-:Y:S02]  /*2330*/  ISETP.NE.AND P2, PT, R6, RZ, PT ;  /* 0x000000ff0600720c */ /* 0x001fe40003f45270 */
[----:B-1----:R-:W-:-:S07]  /*2340*/  ISETP.NE.AND P3, PT, R4, RZ, PT ;  /* 0x000000ff0400720c */ /* 0x002fce0003f65270 */
[----:B------:R-:W-:Y:S06]  /*2350*/  @!P0 BRA `(.L_x_174) ;  /* 0x0000000000148947 */ /* 0x000fec0003800000 */
[----:B------:R-:W0:Y:S01]  /*2360*/  LDC.64 R10, c[0x0][0x380] ;  /* 0x0000e000ff0a7b82 */ /* 0x000e220000000a00 */
[----:B------:R-:W-:Y:S02]  /*2370*/  IMAD R7, R5, 0x100, R0 ;  /* 0x0000010005077824 */ /* 0x000fe400078e0200 */
[----:B------:R-:W-:Y:S02]  /*2380*/  IMAD.MOV.U32 R13, RZ, RZ, RZ ;  /* 0x000000ffff0d7224 */ /* 0x000fe400078e00ff */
[----:B0-----:R-:W-:-:S05]  /*2390*/  IMAD.WIDE.U32 R10, R7, 0x8, R10 ;  /* 0x00000008070a7825 */ /* 0x001fca00078e000a */
[----:B------:R0:W-:Y:S02]  /*23a0*/  REDG.E.ADD.64.STRONG.GPU desc[UR20][R10.64], R12 ;  /* 0x0000000c0a00798e */ /* 0x0001e4000c12e514 */
.L_x_174:
[----:B------:R-:W-:Y:S05]  /*23b0*/  BSYNC.RECONVERGENT B1 ;  /* 0x0000000000017941 */ /* 0x000fea0003800200 */
.L_x_173:
[----:B------:R-:W-:Y:S04]  /*23c0*/  BSSY.RECONVERGENT B1, `(.L_x_175) ;  /* 0x0000009000017945 */ /* 0x000fe80003800200 */
[----:B------:R-:W-:Y:S05]  /*23d0*/  @!P1 BRA `(.L_x_176) ;  /* 0x00000000001c9947 */ /* 0x000fea0003800000 */
[----:B0-----:R-:W0:Y:S01]  /*23e0*/  LDC.64 R10, c[0x0][0x380] ;  /* 0x0000e000ff0a7b82 */ /* 0x001e220000000a00 */
[----:B------:R-:W-:Y:S02]  /*23f0*/  IMAD R7, R5, 0x100, R0 ;  /* 0x0000010005077824 */ /* 0x000fe400078e0200 */
[----:B------:R-:W-:Y:S02]  /*2400*/  IMAD.MOV.U32 R12, RZ, RZ, R9 ;  /* 0x000000ffff0c7224 */ /* 0x000fe400078e0009 */
[----:B------:R-:W-:Y:S02]  /*2410*/  VIADD R7, R7, 0x100 ;  /* 0x0000010007077836 */ /* 0x000fe40000000000 */
[----:B------:R-:W-:Y:S02]  /*2420*/  IMAD.MOV.U32 R13, RZ, RZ, RZ ;  /* 0x000000ffff0d7224 */ /* 0x000fe400078e00ff */
[----:B0-----:R-:W-:-:S05]  /*2430*/  IMAD.WIDE.U32 R10, R7, 0x8, R10 ;  /* 0x00000008070a7825 */ /* 0x001fca00078e000a */
[----:B------:R1:W-:Y:S02]  /*2440*/  REDG.E.ADD.64.STRONG.GPU desc[UR20][R10.64], R12 ;  /* 0x0000000c0a00798e */ /* 0x0003e4000c12e514 */
.L_x_176:
[----:B------:R-:W-:Y:S05]  /*2450*/  BSYNC.RECONVERGENT B1 ;  /* 0x0000000000017941 */ /* 0x000fea0003800200 */
.L_x_175:
[----:B------:R-:W-:Y:S04]  /*2460*/  BSSY.RECONVERGENT B1, `(.L_x_177) ;  /* 0x0000008000017945 */ /* 0x000fe80003800200 */
[----:B------:R-:W-:Y:S05]  /*2470*/  @!P2 BRA `(.L_x_178) ;  /* 0x000000000018a947 */ /* 0x000fea0003800000 */
[----:B01----:R-:W0:Y:S01]  /*2480*/  LDC.64 R10, c[0x0][0x380] ;  /* 0x0000e000ff0a7b82 */ /* 0x003e220000000a00 */
[----:B------:R-:W-:-:S04]  /*2490*/  IMAD R7, R5, 0x100, R0 ;  /* 0x0000010005077824 */ /* 0x000fc800078e0200 */
[----:B------:R-:W-:-:S04]  /*24a0*/  VIADD R7, R7, 0x200 ;  /* 0x0000020007077836 */ /* 0x000fc80000000000 */
[----:B0-----:R-:W-:-:S04]  /*24b0*/  IMAD.WIDE.U32 R10, R7, 0x8, R10 ;  /* 0x00000008070a7825 */ /* 0x001fc800078e000a */
[----:B------:R-:W-:-:S05]  /*24c0*/  IMAD.MOV.U32 R7, RZ, RZ, RZ ;  /* 0x000000ffff077224 */ /* 0x000fca00078e00ff */
[----:B------:R4:W-:Y:S02]  /*24d0*/  REDG.E.ADD.64.STRONG.GPU desc[UR20][R10.64], R6 ;  /* 0x000000060a00798e */ /* 0x0009e4000c12e514 */
.L_x_178:
[----:B------:R-:W-:Y:S05]  /*24e0*/  BSYNC.RECONVERGENT B1 ;  /* 0x0000000000017941 */ /* 0x000fea0003800200 */
.L_x_177:
[----:B------:R-:W-:Y:S04]  /*24f0*/  BSSY.RECONVERGENT B1, `(.L_x_179) ;  /* 0x0000009000017945 */ /* 0x000fe80003800200 */
[----:B------:R-:W-:Y:S05]  /*2500*/  @!P3 BRA `(.L_x_180) ;  /* 0x00000000001cb947 */ /* 0x000fea0003800000 */
[----:B----4-:R-:W4:Y:S01]  /*2510*/  LDC.64 R6, c[0x0][0x380] ;  /* 0x0000e000ff067b82 */ /* 0x010f220000000a00 */
[----:B------:R-:W-:Y:S02]  /*2520*/  IMAD R9, R5, 0x100, R0 ;  /* 0x0000010005097824 */ /* 0x000fe400078e0200 */
[----:B01----:R-:W-:Y:S02]  /*2530*/  IMAD.MOV.U32 R10, RZ, RZ, R4 ;  /* 0x000000ffff0a7224 */ /* 0x003fe400078e0004 */
[----:B------:R-:W-:Y:S02]  /*2540*/  VIADD R9, R9, 0x300 ;  /* 0x0000030009097836 */ /* 0x000fe40000000000 */
[----:B------:R-:W-:Y:S02]  /*2550*/  IMAD.MOV.U32 R11, RZ, RZ, RZ ;  /* 0x000000ffff0b7224 */ /* 0x000fe400078e00ff */
[----:B----4-:R-:W-:-:S05]  /*2560*/  IMAD.WIDE.U32 R6, R9, 0x8, R6 ;  /* 0x0000000809067825 */ /* 0x010fca00078e0006 */
[----:B------:R0:W-:Y:S02]  /*2570*/  REDG.E.ADD.64.STRONG.GPU desc[UR20][R6.64], R10 ;  /* 0x0000000a0600798e */ /* 0x0001e4000c12e514 */
.L_x_180:
[----:B------:R-:W-:Y:S05]  /*2580*/  BSYNC.RECONVERGENT B1 ;  /* 0x0000000000017941 */ /* 0x000fea0003800200 */
.L_x_179:
[----:B------:R-:W-:-:S07]  /*2590*/  VIADD R5, R5, 0x4 ;  /* 0x0000000405057836 */ /* 0x000fce0000000000 */
.L_x_172:
[----:B------:R-:W-:Y:S01]  /*25a0*/  UISETP.NE.AND UP0, UPT, UR25, URZ, UPT ;  /* 0x000000ff1900728c */ /* 0x000fe2000bf05270 */
[----:B------:R-:W-:Y:S08]  /*25b0*/  BSSY.RECONVERGENT B1, `(.L_x_171) ;  /* 0x0000029000017945 */ /* 0x000ff00003800200 */
[----:B------:R-:W-:Y:S05]  /*25c0*/  BRA.U !UP0, `(.L_x_181) ;  /* 0x00000001089c7547 */ /* 0x000fea000b800000 */
[----:B------:R-:W-:-:S13]  /*25d0*/  ISETP.NE.AND P0, PT, R3, RZ, PT ;  /* 0x000000ff0300720c */ /* 0x000fda0003f05270 */
[----:B------:R-:W-:Y:S05]  /*25e0*/  @!P0 BRA `(.L_x_182) ;  /* 0x0000000000648947 */ /* 0x000fea0003800000 */
[----:B0---4-:R-:W-:Y:S01]  /*25f0*/  IMAD R6, R5, 0x400, R2 ;  /* 0x0000040005067824 */ /* 0x011fe200078e0202 */
[----:B------:R-:W-:Y:S04]  /*2600*/  BSSY.RECONVERGENT B2, `(.L_x_183) ;  /* 0x000000c000027945 */ /* 0x000fe80003800200 */
[----:B-1----:R-:W0:Y:S04]  /*2610*/  LDS R4, [R6] ;  /* 0x0000000006047984 */ /* 0x002e280000000800 */
[----:B------:R-:W1:Y:S01]  /*2620*/  LDS R9, [R6+0x400] ;  /* 0x0004000006097984 */ /* 0x000e620000000800 */
[----:B0-----:R-:W-:-:S02]  /*2630*/  ISETP.NE.AND P0, PT, R4, RZ, PT ;  /* 0x000000ff0400720c */ /* 0x001fc40003f05270 */
[----:B-1----:R-:W-:-:S11]  /*2640*/  ISETP.NE.AND P1, PT, R9, RZ, PT ;  /* 0x000000ff0900720c */ /* 0x002fd60003f25270 */
[----:B------:R-:W-:Y:S05]  /*2650*/  @!P0 BRA `(.L_x_184) ;  /* 0x0000000000188947 */ /* 0x000fea0003800000 */
[----:B------:R-:W0:Y:S01]  /*2660*/  LDC.64 R6, c[0x0][0x380] ;  /* 0x0000e000ff067b82 */ /* 0x000e220000000a00 */
[----:B------:R-:W-:-:S04]  /*2670*/  IMAD R11, R5, 0x100, R0 ;  /* 0x00000100050b7824 */ /* 0x000fc800078e0200 */
[----:B0-----:R-:W-:-:S04]  /*2680*/  IMAD.WIDE.U32 R10, R11, 0x8, R6 ;  /* 0x000000080b0a7825 */ /* 0x001fc800078e0006 */
[----:B------:R-:W-:Y:S02]  /*2690*/  IMAD.MOV.U32 R6, RZ, RZ, R4 ;  /* 0x000000ffff067224 */ /* 0x000fe400078e0004 */
[----:B------:R-:W-:-:S05]  /*26a0*/  IMAD.MOV.U32 R7, RZ, RZ, RZ ;  /* 0x000000ffff077224 */ /* 0x000fca00078e00ff */
[----:B------:R0:W-:Y:S02]  /*26b0*/  REDG.E.ADD.64.STRONG.GPU desc[UR20][R10.64], R6 ;  /* 0x000000060a00798e */ /* 0x0001e4000c12e514 */
.L_x_184:
[----:B------:R-:W-:Y:S05]  /*26c0*/  BSYNC.RECONVERGENT B2 ;  /* 0x0000000000027941 */ /* 0x000fea0003800200 */
.L_x_183:
[----:B------:R-:W-:Y:S04]  /*26d0*/  BSSY.RECONVERGENT B2, `(.L_x_185) ;  /* 0x0000009000027945 */ /* 0x000fe80003800200 */
[----:B------:R-:W-:Y:S05]  /*26e0*/  @!P1 BRA `(.L_x_186) ;  /* 0x00000000001c9947 */ /* 0x000fea0003800000 */
[----:B0-----:R-:W0:Y:S01]  /*26f0*/  LDC.64 R6, c[0x0][0x380] ;  /* 0x0000e000ff067b82 */ /* 0x001e220000000a00 */
[----:B------:R-:W-:-:S04]  /*2700*/  IMAD R4, R5, 0x100, R0 ;  /* 0x0000010005047824 */ /* 0x000fc800078e0200 */
[----:B------:R-:W-:-:S04]  /*2710*/  VIADD R11, R4, 0x100 ;  /* 0x00000100040b7836 */ /* 0x000fc80000000000 */
[----:B0-----:R-:W-:-:S04]  /*2720*/  IMAD.WIDE.U32 R10, R11, 0x8, R6 ;  /* 0x000000080b0a7825 */ /* 0x001fc800078e0006 */
[----:B------:R-:W-:Y:S02]  /*2730*/  IMAD.MOV.U32 R6, RZ, RZ, R9 ;  /* 0x000000ffff067224 */ /* 0x000fe400078e0009 */
[----:B------:R-:W-:-:S05]  /*2740*/  IMAD.MOV.U32 R7, RZ, RZ, RZ ;  /* 0x000000ffff077224 */ /* 0x000fca00078e00ff */
[----:B------:R1:W-:Y:S02]  /*2750*/  REDG.E.ADD.64.STRONG.GPU desc[UR20][R10.64], R6 ;  /* 0x000000060a00798e */ /* 0x0003e4000c12e514 */
.L_x_186:
[----:B------:R-:W-:Y:S05]  /*2760*/  BSYNC.RECONVERGENT B2 ;  /* 0x0000000000027941 */ /* 0x000fea0003800200 */
.L_x_185:
[----:B------:R-:W-:-:S07]  /*2770*/  VIADD R5, R5, 0x2 ;  /* 0x0000000205057836 */ /* 0x000fce0000000000 */
.L_x_182:
[----:B------:R-:W-:-:S09]  /*2780*/  UISETP.NE.AND UP0, UPT, UR9, URZ, UPT ;  /* 0x000000ff0900728c */ /* 0x000fd2000bf05270 */
[----:B------:R-:W-:Y:S05]  /*2790*/  BRA.U !UP0, `(.L_x_181) ;  /* 0x0000000108287547 */ /* 0x000fea000b800000 */
[----:B-1----:R-:W-:-:S05]  /*27a0*/  IMAD R4, R5, 0x400, R2 ;  /* 0x0000040005047824 */ /* 0x002fca00078e0202 */
[----:B------:R-:W1:Y:S02]  /*27b0*/  LDS R9, [R4] ;  /* 0x0000000004097984 */ /* 0x000e640000000800 */
[----:B-1----:R-:W-:-:S13]  /*27c0*/  ISETP.NE.AND P0, PT, R9, RZ, PT ;  /* 0x000000ff0900720c */ /* 0x002fda0003f05270 */
[----:B------:R-:W-:Y:S05]  /*27d0*/  @!P0 BRA `(.L_x_181) ;  /* 0x0000000000188947 */ /* 0x000fea0003800000 */
[----:B0---4-:R-:W0:Y:S01]  /*27e0*/  LDC.64 R6, c[0x0][0x380] ;  /* 0x0000e000ff067b82 */ /* 0x011e220000000a00 */
[----:B------:R-:W-:-:S04]  /*27f0*/  IMAD R5, R5, 0x100, R0 ;  /* 0x0000010005057824 */ /* 0x000fc800078e0200 */
[----:B0-----:R-:W-:-:S04]  /*2800*/  IMAD.WIDE.U32 R4, R5, 0x8, R6 ;  /* 0x0000000805047825 */ /* 0x001fc800078e0006 */
[----:B------:R-:W-:Y:S02]  /*2810*/  IMAD.MOV.U32 R6, RZ, RZ, R9 ;  /* 0x000000ffff067224 */ /* 0x000fe400078e0009 */
[----:B------:R-:W-:-:S05]  /*2820*/  IMAD.MOV.U32 R7, RZ, RZ, RZ ;  /* 0x000000ffff077224 */ /* 0x000fca00078e00ff */
[----:B------:R0:W-:Y:S02]  /*2830*/  REDG.E.ADD.64.STRONG.GPU desc[UR20][R4.64], R6 ;  /* 0x000000060400798e */ /* 0x0001e4000c12e514 */
.L_x_181:
[----:B------:R-:W-:Y:S05]  /*2840*/  BSYNC.RECONVERGENT B1 ;  /* 0x0000000000017941 */ /* 0x000fea0003800200 */
.L_x_171:
[----:B------:R-:W-:-:S13]  /*2850*/  ISETP.GT.U32.AND P0, PT, R0, 0x7f, PT ;  /* 0x0000007f0000780c */ /* 0x000fda0003f04070 */
[----:B------:R-:W-:Y:S05]  /*2860*/  @P0 BRA `(.L_x_152) ;  /* 0x00000008008c0947 */ /* 0x000fea0003800000 */
[----:B------:R-:W-:Y:S01]  /*2870*/  UISETP.GE.U32.AND UP0, UPT, UR22, 0x7, UPT ;  /* 0x000000071600788c */ /* 0x000fe2000bf06070 */
[----:B0-----:R-:W-:-:S08]  /*2880*/  IMAD.MOV.U32 R5, RZ, RZ, RZ ;  /* 0x000000ffff057224 */ /* 0x001fd000078e00ff */
[----:B------:R-:W-:Y:S05]  /*2890*/  BRA.U !UP0, `(.L_x_187) ;  /* 0x0000000508147547 */ /* 0x000fea000b800000 */
[----:B-1----:R-:W0:Y:S01]  /*28a0*/  LDC.64 R4, c[0x0][0x380] ;  /* 0x0000e000ff047b82 */ /* 0x002e220000000a00 */
[----:B------:R-:W-:-:S07]  /*28b0*/  IMAD.MOV.U32 R9, RZ, RZ, RZ ;  /* 0x000000ffff097224 */ /* 0x000fce00078e00ff */
.L_x_204:
[C---:B0---4-:R-:W-:Y:S01]  /*28c0*/  IMAD R11, R9.reuse, 0x400, R2 ;  /* 0x00000400090b7824 */ /* 0x051fe200078e0202 */
[----:B------:R-:W-:Y:S01]  /*28d0*/  BSSY.RECONVERGENT B1, `(.L_x_188) ;  /* 0x0000011000017945 */ /* 0x000fe20003800200 */
[C---:B-123--:R-:W-:Y:S02]  /*28e0*/  IMAD R7, R9.reuse, 0x100, R0 ;  /* 0x0000010009077824 */ /* 0x04efe400078e0200 */
[----:B------:R-:W-:Y:S01]  /*28f0*/  VIADD R9, R9, 0x8 ;  /* 0x0000000809097836 */ /* 0x000fe20000000000 */
[----:B---3--:R-:W1:Y:S01]  /*2900*/  LDS R14, [R11+0x200] ;  /* 0x000200000b0e7984 */ /* 0x008e620000000800 */
[----:B0-----:R-:W-:-:S03]  /*2910*/  IMAD.WIDE.U32 R6, R7, 0x8, R4 ;  /* 0x0000000807067825 */ /* 0x001fc600078e0004 */
[----:B------:R-:W0:Y:S04]  /*2920*/  LDS R13, [R11+0x600] ;  /* 0x000600000b0d7984 */ /* 0x000e280000000800 */
[----:B--2---:R2:W3:Y:S04]  /*2930*/  LDS R17, [R11+0xa00] ;  /* 0x000a00000b117984 */ /* 0x0044e80000000800 */
[----:B------:R2:W4:Y:S04]  /*2940*/  LDS R18, [R11+0xe00] ;  /* 0x000e00000b127984 */ /* 0x0005280000000800 */
[----:B------:R2:W2:Y:S04]  /*2950*/  LDS R19, [R11+0x1200] ;  /* 0x001200000b137984 */ /* 0x0004a80000000800 */
[----:B------:R0:W2:Y:S04]  /*2960*/  LDS R16, [R11+0x1600] ;  /* 0x001600000b107984 */ /* 0x0000a80000000800 */
[----:B------:R0:W2:Y:S04]  /*2970*/  LDS R12, [R11+0x1a00] ;  /* 0x001a00000b0c7984 */ /* 0x0000a80000000800 */
[----:B------:R0:W2:Y:S01]  /*2980*/  LDS R10, [R11+0x1e00] ;  /* 0x001e00000b0a7984 */ /* 0x0000a20000000800 */
[----:B-1----:R-:W-:-:S02]  /*2990*/  ISETP.NE.AND P0, PT, R14, RZ, PT ;  /* 0x000000ff0e00720c */ /* 0x002fc40003f05270 */
[----:B0-----:R-:W-:-:S11]  /*29a0*/  ISETP.NE.AND P1, PT, R13, RZ, PT ;  /* 0x000000ff0d00720c */ /* 0x001fd60003f25270 */
[----:B---34-:R-:W-:Y:S05]  /*29b0*/  @!P0 BRA `(.L_x_189) ;  /* 0x0000000000088947 */ /* 0x018fea0003800000 */
[----:B------:R-:W-:-:S05]  /*29c0*/  IMAD.MOV.U32 R15, RZ, RZ, RZ ;  /* 0x000000ffff0f7224 */ /* 0x000fca00078e00ff */
[----:B------:R0:W-:Y:S02]  /*29d0*/  REDG.E.ADD.64.STRONG.GPU desc[UR20][R6.64+0x400], R14 ;  /* 0x0004000e0600798e */ /* 0x0001e4000c12e514 */
.L_x_189:
[----:B------:R-:W-:Y:S05]  /*29e0*/  BSYNC.RECONVERGENT B1 ;  /* 0x0000000000017941 */ /* 0x000fea0003800200 */
.L_x_188:
[----:B------:R-:W-:Y:S04]  /*29f0*/  BSSY.RECONVERGENT B1, `(.L_x_190) ;  /* 0x0000005000017945 */ /* 0x000fe80003800200 */
[----:B------:R-:W-:Y:S05]  /*2a00*/  @!P1 BRA `(.L_x_191) ;  /* 0x00000000000c9947 */ /* 0x000fea0003800000 */
[----:B0-----:R-:W-:Y:S02]  /*2a10*/  IMAD.MOV.U32 R14, RZ, RZ, R13 ;  /* 0x000000ffff0e7224 */ /* 0x001fe400078e000d */
[----:B------:R-:W-:-:S05]  /*2a20*/  IMAD.MOV.U32 R15, RZ, RZ, RZ ;  /* 0x000000ffff0f7224 */ /* 0x000fca00078e00ff */
[----:B------:R1:W-:Y:S02]  /*2a30*/  REDG.E.ADD.64.STRONG.GPU desc[UR20][R6.64+0xc00], R14 ;  /* 0x000c000e0600798e */ /* 0x0003e4000c12e514 */
.L_x_191:
[----:B------:R-:W-:Y:S05]  /*2a40*/  BSYNC.RECONVERGENT B1 ;  /* 0x0000000000017941 */ /* 0x000fea0003800200 */
.L_x_190:
[----:B------:R-:W-:Y:S01]  /*2a50*/  ISETP.NE.AND P6, PT, R17, RZ, PT ;  /* 0x000000ff1100720c */ /* 0x000fe20003fc5270 */
[----:B------:R-:W-:Y:S01]  /*2a60*/  BSSY.RECONVERGENT B1, `(.L_x_192) ;  /* 0x000000b000017945 */ /* 0x000fe20003800200 */
[----:B------:R-:W-:Y:S02]  /*2a70*/  ISETP.NE.AND P0, PT, R9, UR27, PT ;  /* 0x0000001b09007c0c */ /* 0x000fe4000bf05270 */
[----:B------:R-:W-:Y:S02]  /*2a80*/  ISETP.NE.AND P1, PT, R18, RZ, PT ;  /* 0x000000ff1200720c */ /* 0x000fe40003f25270 */
[----:B--2---:R-:W-:Y:S02]  /*2a90*/  ISETP.NE.AND P2, PT, R19, RZ, PT ;  /* 0x000000ff1300720c */ /* 0x004fe40003f45270 */
[----:B------:R-:W-:Y:S02]  /*2aa0*/  ISETP.NE.AND P3, PT, R16, RZ, PT ;  /* 0x000000ff1000720c */ /* 0x000fe40003f65270 */
[----:B------:R-:W-:-:S02]  /*2ab0*/  ISETP.NE.AND P4, PT, R12, RZ, PT ;  /* 0x000000ff0c00720c */ /* 0x000fc40003f85270 */
[----:B------:R-:W-:Y:S01]  /*2ac0*/  ISETP.NE.AND P5, PT, R10, RZ, PT ;  /* 0x000000ff0a00720c */ /* 0x000fe20003fa5270 */
[----:B------:R-:W-:-:S12]  /*2ad0*/  @!P6 BRA `(.L_x_193) ;  /* 0x00000000000ce947 */ /* 0x000fd80003800000 */
[----:B01----:R-:W-:Y:S02]  /*2ae0*/  IMAD.MOV.U32 R14, RZ, RZ, R17 ;  /* 0x000000ffff0e7224 */ /* 0x003fe400078e0011 */
[----:B------:R-:W-:-:S05]  /*2af0*/  IMAD.MOV.U32 R15, RZ, RZ, RZ ;  /* 0x000000ffff0f7224 */ /* 0x000fca00078e00ff */
[----:B------:R2:W-:Y:S02]  /*2b00*/  REDG.E.ADD.64.STRONG.GPU desc[UR20][R6.64+0x1400], R14 ;  /* 0x0014000e0600798e */ /* 0x0005e4000c12e514 */
.L_x_193:
[----:B------:R-:W-:Y:S05]  /*2b10*/  BSYNC.RECONVERGENT B1 ;  /* 0x0000000000017941 */ /* 0x000fea0003800200 */
.L_x_192:
[----:B------:R-:W-:Y:S04]  /*2b20*/  BSSY.RECONVERGENT B1, `(.L_x_194) ;  /* 0x0000005000017945 */ /* 0x000fe80003800200 */
[----:B------:R-:W-:Y:S05]  /*2b30*/  @!P1 BRA `(.L_x_195) ;  /* 0x00000000000c9947 */ /* 0x000fea0003800000 */
[----:B012---:R-:W-:Y:S02]  /*2b40*/  IMAD.MOV.U32 R14, RZ, RZ, R18 ;  /* 0x000000ffff0e7224 */ /* 0x007fe400078e0012 */
[----:B------:R-:W-:-:S05]  /*2b50*/  IMAD.MOV.U32 R15, RZ, RZ, RZ ;  /* 0x000000ffff0f7224 */ /* 0x000fca00078e00ff */
[----:B------:R3:W-:Y:S02]  /*2b60*/  REDG.E.ADD.64.STRONG.GPU desc[UR20][R6.64+0x1c00], R14 ;  /* 0x001c000e0600798e */ /* 0x0007e4000c12e514 */
.L_x_195:
[----:B------:R-:W-:Y:S05]  /*2b70*/  BSYNC.RECONVERGENT B1 ;  /* 0x0000000000017941 */ /* 0x000fea0003800200 */
.L_x_194:
[----:B------:R-:W-:Y:S04]  /*2b80*/  BSSY.RECONVERGENT B1, `(.L_x_196) ;  /* 0x0000005000017945 */ /* 0x000fe80003800200 */
[----:B------:R-:W-:Y:S05]  /*2b90*/  @!P2 BRA `(.L_x_197) ;  /* 0x00000000000ca947 */ /* 0x000fea0003800000 */
[----:B0123--:R-:W-:Y:S02]  /*2ba0*/  IMAD.MOV.U32 R14, RZ, RZ, R19 ;  /* 0x000000ffff0e7224 */ /* 0x00ffe400078e0013 */
[----:B------:R-:W-:-:S05]  /*2bb0*/  IMAD.MOV.U32 R15, RZ, RZ, RZ ;  /* 0x000000ffff0f7224 */ /* 0x000fca00078e00ff */
[----:B------:R4:W-:Y:S02]  /*2bc0*/  REDG.E.ADD.64.STRONG.GPU desc[UR20][R6.64+0x2400], R14 ;  /* 0x0024000e0600798e */ /* 0x0009e4000c12e514 */
.L_x_197:
[----:B------:R-:W-:Y:S05]  /*2bd0*/  BSYNC.RECONVERGENT B1 ;  /* 0x0000000000017941 */ /* 0x000fea0003800200 */
.L_x_196:
[----:B------:R-:W-:Y:S04]  /*2be0*/  BSSY.RECONVERGENT B1, `(.L_x_198) ;  /* 0x0000004000017945 */ /* 0x000fe80003800200 */
[----:B------:R-:W-:Y:S05]  /*2bf0*/  @!P3 BRA `(.L_x_199) ;  /* 0x000000000008b947 */ /* 0x000fea0003800000 */
[----:B------:R-:W-:-:S05]  /*2c00*/  IMAD.MOV.U32 R17, RZ, RZ, RZ ;  /* 0x000000ffff117224 */ /* 0x000fca00078e00ff */
[----:B------:R0:W-:Y:S02]  /*2c10*/  REDG.E.ADD.64.STRONG.GPU desc[UR20][R6.64+0x2c00], R16 ;  /* 0x002c00100600798e */ /* 0x0001e4000c12e514 */
.L_x_199:
[----:B------:R-:W-:Y:S05]  /*2c20*/  BSYNC.RECONVERGENT B1 ;  /* 0x0000000000017941 */ /* 0x000fea0003800200 */
.L_x_198:
[----:B------:R-:W-:Y:S04]  /*2c30*/  BSSY.RECONVERGENT B1, `(.L_x_200) ;  /* 0x0000004000017945 */ /* 0x000fe80003800200 */
[----:B------:R-:W-:Y:S05]  /*2c40*/  @!P4 BRA `(.L_x_201) ;  /* 0x000000000008c947 */ /* 0x000fea0003800000 */
[----:B------:R-:W-:-:S05]  /*2c50*/  IMAD.MOV.U32 R13, RZ, RZ, RZ ;  /* 0x000000ffff0d7224 */ /* 0x000fca00078e00ff */
[----:B------:R0:W-:Y:S02]  /*2c60*/  REDG.E.ADD.64.STRONG.GPU desc[UR20][R6.64+0x3400], R12 ;  /* 0x0034000c0600798e */ /* 0x0001e4000c12e514 */
.L_x_201:
[----:B------:R-:W-:Y:S05]  /*2c70*/  BSYNC.RECONVERGENT B1 ;  /* 0x0000000000017941 */ /* 0x000fea0003800200 */
.L_x_200:
[----:B------:R-:W-:Y:S04]  /*2c80*/  BSSY.RECONVERGENT B1, `(.L_x_202) ;  /* 0x0000004000017945 */ /* 0x000fe80003800200 */
[----:B------:R-:W-:Y:S05]  /*2c90*/  @!P5 BRA `(.L_x_203) ;  /* 0x000000000008d947 */ /* 0x000fea0003800000 */
[----:B------:R-:W-:-:S05]  /*2ca0*/  IMAD.MOV.U32 R11, RZ, RZ, RZ ;  /* 0x000000ffff0b7224 */ /* 0x000fca00078e00ff */
[----:B------:R0:W-:Y:S02]  /*2cb0*/  REDG.E.ADD.64.STRONG.GPU desc[UR20][R6.64+0x3c00], R10 ;  /* 0x003c000a0600798e */ /* 0x0001e4000c12e514 */
.L_x_203:
[----:B------:R-:W-:Y:S05]  /*2cc0*/  BSYNC.RECONVERGENT B1 ;  /* 0x0000000000017941 */ /* 0x000fea0003800200 */
.L_x_202:
[----:B------:R-:W-:Y:S05]  /*2cd0*/  @P0 BRA `(.L_x_204) ;  /* 0xfffffff800f80947 */ /* 0x000fea000383ffff */
[----:B------:R-:W-:-:S07]  /*2ce0*/  IMAD.U32 R5, RZ, RZ, UR27 ;  /* 0x0000001bff057e24 */ /* 0x000fce000f8e00ff */
.L_x_187:
[----:B------:R-:W-:-:S09]  /*2cf0*/  UISETP.NE.AND UP0, UPT, UR24, URZ, UPT ;  /* 0x000000ff1800728c */ /* 0x000fd2000bf05270 */
[----:B------:R-:W-:Y:S05]  /*2d00*/  BRA.U !UP0, `(.L_x_152) ;  /* 0x0000000508647547 */ /* 0x000fea000b800000 */
[----:B------:R-:W-:-:S13]  /*2d10*/  ISETP.GE.U32.AND P0, PT, R8, 0x3, PT ;  /* 0x000000030800780c */ /* 0x000fda0003f06070 */
[----:B------:R-:W-:Y:S05]  /*2d20*/  @!P0 BRA `(.L_x_205) ;  /* 0x0000000000bc8947 */ /* 0x000fea0003800000 */
[----:B01234-:R-:W-:Y:S01]  /*2d30*/  IMAD R7, R5, 0x400, R2 ;  /* 0x0000040005077824 */ /* 0x01ffe200078e0202 */
[----:B------:R-:W-:Y:S04]  /*2d40*/  BSSY.RECONVERGENT B1, `(.L_x_206) ;  /* 0x000000f000017945 */ /* 0x000fe80003800200 */
[----:B------:R-:W0:Y:S04]  /*2d50*/  LDS R10, [R7+0x200] ;  /* 0x00020000070a7984 */ /* 0x000e280000000800 */
[----:B------:R-:W1:Y:S04]  /*2d60*/  LDS R12, [R7+0x600] ;  /* 0x00060000070c7984 */ /* 0x000e680000000800 */
[----:B------:R-:W2:Y:S04]  /*2d70*/  LDS R6, [R7+0xa00] ;  /* 0x000a000007067984 */ /* 0x000ea80000000800 */
[----:B------:R-:W3:Y:S01]  /*2d80*/  LDS R4, [R7+0xe00] ;  /* 0x000e000007047984 */ /* 0x000ee20000000800 */
[----:B0-----:R-:W-:-:S02]  /*2d90*/  ISETP.NE.AND P0, PT, R10, RZ, PT ;  /* 0x000000ff0a00720c */ /* 0x001fc40003f05270 */
[----:B-1----:R-:W-:Y:S02]  /*2da0*/  ISETP.NE.AND P1, PT, R12, RZ, PT ;  /* 0x000000ff0c00720c */ /* 0x002fe40003f25270 */
[----:B--2---:R-:W-:Y:S02]  /*2db0*/  ISETP.NE.AND P2, PT, R6, RZ, PT ;  /* 0x000000ff0600720c */ /* 0x004fe40003f45270 */
[----:B---3--:R-:W-:-:S07]  /*2dc0*/  ISETP.NE.AND P3, PT, R4, RZ, PT ;  /* 0x000000ff0400720c */ /* 0x008fce0003f65270 */
[----:B------:R-:W-:Y:S06]  /*2dd0*/  @!P0 BRA `(.L_x_207) ;  /* 0x0000000000148947 */ /* 0x000fec0003800000 */
[----:B------:R-:W0:Y:S01]  /*2de0*/  LDC.64 R8, c[0x0][0x380] ;  /* 0x0000e000ff087b82 */ /* 0x000e220000000a00 */
[----:B------:R-:W-:Y:S02]  /*2df0*/  IMAD R7, R5, 0x100, R0 ;  /* 0x0000010005077824 */ /* 0x000fe400078e0200 */
[----:B------:R-:W-:Y:S02]  /*2e00*/  IMAD.MOV.U32 R11, RZ, RZ, RZ ;  /* 0x000000ffff0b7224 */ /* 0x000fe400078e00ff */
[----:B0-----:R-:W-:-:S05]  /*2e10*/  IMAD.WIDE.U32 R8, R7, 0x8, R8 ;  /* 0x0000000807087825 */ /* 0x001fca00078e0008 */
[----:B------:R0:W-:Y:S02]  /*2e20*/  REDG.E.ADD.64.STRONG.GPU desc[UR20][R8.64+0x400], R10 ;  /* 0x0004000a0800798e */ /* 0x0001e4000c12e514 */
.L_x_207:
[----:B------:R-:W-:Y:S05]  /*2e30*/  BSYNC.RECONVERGENT B1 ;  /* 0x0000000000017941 */ /* 0x000fea0003800200 */
.L_x_206:
        /* <DEDUP_REMOVED lines=9> */
.L_x_209:
[----:B------:R-:W-:Y:S05]  /*2ed0*/  BSYNC.RECONVERGENT B1 ;  /* 0x0000000000017941 */ /* 0x000fea0003800200 */
.L_x_208:
        /* <DEDUP_REMOVED lines=8> */
.L_x_211:
[----:B------:R-:W-:Y:S05]  /*2f60*/  BSYNC.RECONVERGENT B1 ;  /* 0x0000000000017941 */ /* 0x000fea0003800200 */
.L_x_210:
[----:B------:R-:W-:Y:S04]  /*2f70*/  BSSY.RECONVERGENT B1, `(.L_x_212) ;  /* 0x0000009000017945 */ /* 0x000fe80003800200 */
[----:B------:R-:W-:Y:S05]  /*2f80*/  @!P3 BRA `(.L_x_213) ;  /* 0x00000000001cb947 */ /* 0x000fea0003800000 */
[----:B--2---:R-:W2:Y:S01]  /*2f90*/  LDC.64 R6, c[0x0][0x380] ;  /* 0x0000e000ff067b82 */ /* 0x004ea20000000a00 */
[----:B01----:R-:W-:Y:S02]  /*2fa0*/  IMAD R9, R5, 0x100, R0 ;  /* 0x0000010005097824 */ /* 0x003fe400078e0200 */
[----:B------:R-:W-:Y:S02]  /*2fb0*/  IMAD.MOV.U32 R8, RZ, RZ, R4 ;  /* 0x000000ffff087224 */ /* 0x000fe400078e0004 */
[----:B------:R-:W-:-:S04]  /*2fc0*/  VIADD R9, R9, 0x300 ;  /* 0x0000030009097836 */ /* 0x000fc80000000000 */
[----:B--2---:R-:W-:-:S04]  /*2fd0*/  IMAD.WIDE.U32 R6, R9, 0x8, R6 ;  /* 0x0000000809067825 */ /* 0x004fc800078e0006 */
[----:B------:R-:W-:-:S05]  /*2fe0*/  IMAD.MOV.U32 R9, RZ, RZ, RZ ;  /* 0x000000ffff097224 */ /* 0x000fca00078e00ff */
[----:B------:R3:W-:Y:S02]  /*2ff0*/  REDG.E.ADD.64.STRONG.GPU desc[UR20][R6.64+0x400], R8 ;  /* 0x000400080600798e */ /* 0x0007e4000c12e514 */
.L_x_213:
[----:B------:R-:W-:Y:S05]  /*3000*/  BSYNC.RECONVERGENT B1 ;  /* 0x0000000000017941 */ /* 0x000fea0003800200 */
.L_x_212:
[----:B------:R-:W-:-:S07]  /*3010*/  VIADD R5, R5, 0x4 ;  /* 0x0000000405057836 */ /* 0x000fce0000000000 */
.L_x_205:
[----:B------:R-:W-:-:S09]  /*3020*/  UISETP.NE.AND UP0, UPT, UR25, URZ, UPT ;  /* 0x000000ff1900728c */ /* 0x000fd2000bf05270 */
[----:B------:R-:W-:Y:S05]  /*3030*/  BRA.U !UP0, `(.L_x_152) ;  /* 0x0000000108987547 */ /* 0x000fea000b800000 */
[----:B------:R-:W-:-:S13]  /*3040*/  ISETP.NE.AND P0, PT, R3, RZ, PT ;  /* 0x000000ff0300720c */ /* 0x000fda0003f05270 */
[----:B------:R-:W-:Y:S05]  /*3050*/  @!P0 BRA `(.L_x_214) ;  /* 0x0000000000648947 */ /* 0x000fea0003800000 */
[----:B01234-:R-:W-:Y:S01]  /*3060*/  IMAD R6, R5, 0x400, R2 ;  /* 0x0000040005067824 */ /* 0x01ffe200078e0202 */
[----:B------:R-:W-:Y:S04]  /*3070*/  BSSY.RECONVERGENT B1, `(.L_x_215) ;  /* 0x000000c000017945 */ /* 0x000fe80003800200 */
[----:B------:R-:W0:Y:S04]  /*3080*/  LDS R3, [R6+0x200] ;  /* 0x0002000006037984 */ /* 0x000e280000000800 */
        /* <DEDUP_REMOVED lines=10> */
.L_x_216:
[----:B------:R-:W-:Y:S05]  /*3130*/  BSYNC.RECONVERGENT B1 ;  /* 0x0000000000017941 */ /* 0x000fea0003800200 */
.L_x_215:
        /* <DEDUP_REMOVED lines=9> */
.L_x_218:
[----:B------:R-:W-:Y:S05]  /*31d0*/  BSYNC.RECONVERGENT B1 ;  /* 0x0000000000017941 */ /* 0x000fea0003800200 */
.L_x_217:
[----:B------:R-:W-:-:S07]  /*31e0*/  VIADD R5, R5, 0x2 ;  /* 0x0000000205057836 */ /* 0x000fce0000000000 */
.L_x_214:
[----:B------:R-:W-:-:S09]  /*31f0*/  UISETP.NE.AND UP0, UPT, UR9, URZ, UPT ;  /* 0x000000ff0900728c */ /* 0x000fd2000bf05270 */
[----:B------:R-:W-:Y:S05]  /*3200*/  BRA.U !UP0, `(.L_x_152) ;  /* 0x0000000108247547 */ /* 0x000fea000b800000 */
[----:B------:R-:W-:-:S05]  /*3210*/  IMAD R2, R5, 0x400, R2 ;  /* 0x0000040005027824 */ /* 0x000fca00078e0202 */
[----:B-1----:R-:W1:Y:S02]  /*3220*/  LDS R4, [R2+0x200] ;  /* 0x0002000002047984 */ /* 0x002e640000000800 */
[----:B-1----:R-:W-:-:S13]  /*3230*/  ISETP.NE.AND P0, PT, R4, RZ, PT ;  /* 0x000000ff0400720c */ /* 0x002fda0003f05270 */
[----:B------:R-:W-:Y:S05]  /*3240*/  @!P0 BRA `(.L_x_152) ;  /* 0x0000000000148947 */ /* 0x000fea0003800000 */
[----:B------:R-:W1:Y:S01]  /*3250*/  LDC.64 R2, c[0x0][0x380] ;  /* 0x0000e000ff027b82 */ /* 0x000e620000000a00 */
[----:B------:R-:W-:-:S04]  /*3260*/  IMAD R5, R5, 0x100, R0 ;  /* 0x0000010005057824 */ /* 0x000fc800078e0200 */
[----:B-1----:R-:W-:-:S04]  /*3270*/  IMAD.WIDE.U32 R2, R5, 0x8, R2 ;  /* 0x0000000805027825 */ /* 0x002fc800078e0002 */
[----:B------:R-:W-:-:S05]  /*3280*/  IMAD.MOV.U32 R5, RZ, RZ, RZ ;  /* 0x000000ffff057224 */ /* 0x000fca00078e00ff */
[----:B------:R1:W-:Y:S02]  /*3290*/  REDG.E.ADD.64.STRONG.GPU desc[UR20][R2.64+0x400], R4 ;  /* 0x000400040200798e */ /* 0x0003e4000c12e514 */
.L_x_152:
[----:B------:R-:W-:Y:S05]  /*32a0*/  BSYNC.RECONVERGENT B0 ;  /* 0x0000000000007941 */ /* 0x000fea0003800200 */
.L_x_151:
[----:B------:R-:W-:Y:S01]  /*32b0*/  BAR.SYNC.DEFER_BLOCKING 0x0 ;  /* 0x0000000000007b1d */ /* 0x000fe20000010000 */
[----:B------:R-:W-:-:S04]  /*32c0*/  UIADD3 UR6, UP0, UPT, UR6, 0x1, URZ ;  /* 0x0000000106067890 */ /* 0x000fc8000ff1e0ff */
[----:B------:R-:W-:Y:S02]  /*32d0*/  UIADD3.X UR7, UPT, UPT, URZ, UR7, URZ, UP0, !UPT ;  /* 0x00000007ff077290 */ /* 0x000fe400087fe4ff */
[----:B------:R-:W-:-:S04]  /*32e0*/  UISETP.NE.U32.AND UP0, UPT, UR6, UR11, UPT ;  /* 0x0000000b0600728c */ /* 0x000fc8000bf05070 */
[----:B------:R-:W-:-:S09]  /*32f0*/  UISETP.NE.AND.EX UP0, UPT, UR7, UR12, UPT, UP0 ;  /* 0x0000000c0700728c */ /* 0x000fd2000bf05300 */
[----:B------:R-:W-:Y:S05]  /*3300*/  BRA.U UP0, `(.L_x_219) ;  /* 0xffffffcd00d47547 */ /* 0x000fea000b83ffff */
[----:B------:R-:W-:Y:S05]  /*3310*/  EXIT ;  /* 0x000000000000794d */ /* 0x000fea0003800000 */
.L_x_220:
        /* <DEDUP_REMOVED lines=14> */
.L_x_464:


//--------------------- .text._ZN3cub18CUB_300001_SM_10006detail10radix_sort31DeviceRadixSortSingleTileKernelINS1_5radix10policy_hubIffyE10Policy1000ELNS0_9SortOrderE0EffyNS1_21identity_decomposer_tEEEvPKT1_PSA_PKT2_PSE_T3_iiT4_ --------------------------
	.section	.text._ZN3cub18CUB_300001_SM_10006detail10radix_sort31DeviceRadixSortSingleTileKernelINS1_5radix10policy_hubIffyE10Policy1000ELNS0_9SortOrderE0EffyNS1_21identity_decomposer_tEEEvPKT1_PSA_PKT2_PSE_T3_iiT4_,"ax",@progbits
	.align	128
        .global         _ZN3cub18CUB_300001_SM_10006detail10radix_sort31DeviceRadixSortSingleTileKernelINS1_5radix10policy_hubIffyE10Policy1000ELNS0_9SortOrderE0EffyNS1_21identity_decomposer_tEEEvPKT1_PSA_PKT2_PSE_T3_iiT4_
        .type           _ZN3cub18CUB_300001_SM_10006detail10radix_sort31DeviceRadixSortSingleTileKernelINS1_5radix10policy_hubIffyE10Policy1000ELNS0_9SortOrderE0EffyNS1_21identity_decomposer_tEEEvPKT1_PSA_PKT2_PSE_T3_iiT4_,@function
        .size           _ZN3cub18CUB_300001_SM_10006detail10radix_sort31DeviceRadixSortSingleTileKernelINS1_5radix10policy_hubIffyE10Policy1000ELNS0_9SortOrderE0EffyNS1_21identity_decomposer_tEEEvPKT1_PSA_PKT2_PSE_T3_iiT4_,(.L_x_465 - _ZN3cub18CUB_300001_SM_10006detail10radix_sort31DeviceRadixSortSingleTileKernelINS1_5radix10policy_hubIffyE10Policy1000ELNS0_9SortOrderE0EffyNS1_21identity_decomposer_tEEEvPKT1_PSA_PKT2_PSE_T3_iiT4_)
        .other          _ZN3cub18CUB_300001_SM_10006detail10radix_sort31DeviceRadixSortSingleTileKernelINS1_5radix10policy_hubIffyE10Policy1000ELNS0_9SortOrderE0EffyNS1_21identity_decomposer_tEEEvPKT1_PSA_PKT2_PSE_T3_iiT4_,@"STO_CUDA_ENTRY STV_DEFAULT"
_ZN3cub18CUB_300001_SM_10006detail10radix_sort31DeviceRadixSortSingleTileKernelINS1_5radix10policy_hubIffyE10Policy1000ELNS0_9SortOrderE0EffyNS1_21identity_decomposer_tEEEvPKT1_PSA_PKT2_PSE_T3_iiT4_:
.text._ZN3cub18CUB_300001_SM_10006detail10radix_sort31DeviceRadixSortSingleTileKernelINS1_5radix10policy_hubIffyE10Policy1000ELNS0_9SortOrderE0EffyNS1_21identity_decomposer_tEEEvPKT1_PSA_PKT2_PSE_T3_iiT4_:
[----:B------:R-:W-:Y:S01]  /*0000*/  LDC R1, c[0x0][0x37c] ;  /* 0x0000df00ff017b82 */ /* 0x000fe20000000800 */
[----:B------:R-:W0:Y:S01]  /*0010*/  S2R R0, SR_TID.X ;  /* 0x0000000000007919 */ /* 0x000e220000002100 */
[----:B------:R-:W1:Y:S01]  /*0020*/  LDCU UR4, c[0x0][0x3a0] ;  /* 0x00007400ff0477ac */ /* 0x000e620008000800 */
[----:B------:R-:W-:Y:S02]  /*0030*/  IMAD.MOV.U32 R35, RZ, RZ, 0x7fffffff ;  /* 0x7fffffffff237424 */ /* 0x000fe400078e00ff */
[----:B------:R-:W-:Y:S01]  /*0040*/  IMAD.MOV.U32 R36, RZ, RZ, 0x7fffffff ;  /* 0x7fffffffff247424 */ /* 0x000fe200078e00ff */
[----:B------:R-:W2:Y:S01]  /*0050*/  LDCU.64 UR8, c[0x0][0x358] ;  /* 0x00006b00ff0877ac */ /* 0x000ea20008000a00 */
[----:B------:R-:W-:Y:S02]  /*0060*/  IMAD.MOV.U32 R37, RZ, RZ, 0x7fffffff ;  /* 0x7fffffffff257424 */ /* 0x000fe400078e00ff */
[----:B------:R-:W-:Y:S02]  /*0070*/  IMAD.MOV.U32 R38, RZ, RZ, 0x7fffffff ;  /* 0x7fffffffff267424 */ /* 0x000fe400078e00ff */
[----:B------:R-:W-:-:S02]  /*0080*/  IMAD.MOV.U32 R39, RZ, RZ, 0x7fffffff ;  /* 0x7fffffffff277424 */ /* 0x000fc400078e00ff */
[----:B------:R-:W-:Y:S02]  /*0090*/  IMAD.MOV.U32 R29, RZ, RZ, 0x7fffffff ;  /* 0x7fffffffff1d7424 */ /* 0x000fe400078e00ff */
[----:B------:R-:W-:Y:S02]  /*00a0*/  IMAD.MOV.U32 R30, RZ, RZ, 0x7fffffff ;  /* 0x7fffffffff1e7424 */ /* 0x000fe400078e00ff */
[----:B------:R-:W-:Y:S02]  /*00b0*/  IMAD.MOV.U32 R31, RZ, RZ, 0x7fffffff ;  /* 0x7fffffffff1f7424 */ /* 0x000fe400078e00ff */
        /* <DEDUP_REMOVED lines=10> */
[----:B------:R-:W-:Y:S01]  /*0160*/  IMAD.MOV.U32 R49, RZ, RZ, 0x7fffffff ;  /* 0x7fffffffff317424 */ /* 0x000fe200078e00ff */
[----:B------:R-:W3:Y:S01]  /*0170*/  S2UR UR6, SR_CgaCtaId ;  /* 0x00000000000679c3 */ /* 0x000ee20000008800 */
[----:B0-----:R-:W-:Y:S01]  /*0180*/  IMAD R9, R0, 0x13, RZ ;  /* 0x0000001300097824 */ /* 0x001fe200078e02ff */
[----:B------:R-:W0:Y:S03]  /*0190*/  LDCU UR10, c[0x0][0x3ac] ;  /* 0x00007580ff0a77ac */ /* 0x000e260008000800 */
[C---:B------:R-:W-:Y:S01]  /*01a0*/  VIADD R4, R9.reuse, 0x1 ;  /* 0x0000000109047836 */ /* 0x040fe20000000000 */
[C---:B-1----:R-:W-:Y:S01]  /*01b0*/  ISETP.GE.AND P6, PT, R9.reuse, UR4, PT ;  /* 0x0000000409007c0c */ /* 0x042fe2000bfc6270 */
[----:B------:R-:W-:-:S02]  /*01c0*/  VIADD R5, R9, 0x2 ;  /* 0x0000000209057836 */ /* 0x000fc40000000000 */
[C---:B------:R-:W-:Y:S01]  /*01d0*/  VIADD R7, R9.reuse, 0x6 ;  /* 0x0000000609077836 */ /* 0x040fe20000000000 */
[----:B------:R-:W-:Y:S01]  /*01e0*/  ISETP.GE.AND P5, PT, R4, UR4, PT ;  /* 0x0000000404007c0c */ /* 0x000fe2000bfa6270 */
[----:B------:R-:W-:Y:S01]  /*01f0*/  VIADD R4, R9, 0x4 ;  /* 0x0000000409047836 */ /* 0x000fe20000000000 */
[----:B------:R-:W-:Y:S01]  /*0200*/  ISETP.GE.AND P4, PT, R5, UR4, PT ;  /* 0x0000000405007c0c */ /* 0x000fe2000bf86270 */
[----:B------:R-:W-:Y:S01]  /*0210*/  VIADD R5, R9, 0x5 ;  /* 0x0000000509057836 */ /* 0x000fe20000000000 */
[----:B------:R-:W-:Y:S01]  /*0220*/  ISETP.GE.AND P0, PT, R7, UR4, PT ;  /* 0x0000000407007c0c */ /* 0x000fe2000bf06270 */
[C---:B------:R-:W-:Y:S01]  /*0230*/  VIADD R51, R9.reuse, 0x7 ;  /* 0x0000000709337836 */ /* 0x040fe20000000000 */
[----:B------:R-:W-:Y:S01]  /*0240*/  ISETP.GE.AND P2, PT, R4, UR4, PT ;  /* 0x0000000404007c0c */ /* 0x000fe2000bf46270 */
[----:B------:R-:W-:Y:S01]  /*0250*/  VIADD R52, R9, 0x8 ;  /* 0x0000000809347836 */ /* 0x000fe20000000000 */
[----:B------:R-:W-:Y:S01]  /*0260*/  ISETP.GE.AND P1, PT, R5, UR4, PT ;  /* 0x0000000405007c0c */ /* 0x000fe2000bf26270 */
[C---:B------:R-:W-:Y:S01]  /*0270*/  VIADD R53, R9.reuse, 0x9 ;  /* 0x0000000909357836 */ /* 0x040fe20000000000 */
[----:B------:R-:W1:Y:S01]  /*0280*/  LDC.64 R4, c[0x0][0x380] ;  /* 0x0000e000ff047b82 */ /* 0x000e620000000a00 */
[----:B------:R-:W-:Y:S01]  /*0290*/  P2R R50, PR, RZ, 0x1 ;  /* 0x00000001ff327803 */ /* 0x000fe20000000000 */
[C---:B------:R-:W-:Y:S01]  /*02a0*/  VIADD R54, R9.reuse, 0xa ;  /* 0x0000000a09367836 */ /* 0x040fe20000000000 */
[----:B------:R-:W-:Y:S01]  /*02b0*/  P2R R45, PR, RZ, 0x4 ;  /* 0x00000004ff2d7803 */ /* 0x000fe20000000000 */
[C---:B------:R-:W-:Y:S01]  /*02c0*/  VIADD R6, R9.reuse, 0x3 ;  /* 0x0000000309067836 */ /* 0x040fe20000000000 */
[----:B------:R-:W-:Y:S01]  /*02d0*/  P2R R47, PR, RZ, 0x2 ;  /* 0x00000002ff2f7803 */ /* 0x000fe20000000000 */
[C---:B------:R-:W-:Y:S01]  /*02e0*/  VIADD R55, R9.reuse, 0xb ;  /* 0x0000000b09377836 */ /* 0x040fe20000000000 */
[----:B------:R-:W-:Y:S01]  /*02f0*/  P2R R8, PR, RZ, 0x20 ;  /* 0x00000020ff087803 */ /* 0x000fe20000000000 */
[C---:B------:R-:W-:Y:S01]  /*0300*/  VIADD R56, R9.reuse, 0xc ;  /* 0x0000000c09387836 */ /* 0x040fe20000000000 */
[----:B------:R-:W-:Y:S01]  /*0310*/  ISETP.GE.AND P3, PT, R6, UR4, PT ;  /* 0x0000000406007c0c */ /* 0x000fe2000bf66270 */
[C---:B------:R-:W-:Y:S01]  /*0320*/  VIADD R57, R9.reuse, 0xd ;  /* 0x0000000d09397836 */ /* 0x040fe20000000000 */
[----:B------:R-:W-:Y:S01]  /*0330*/  P2R R10, PR, RZ, 0x10 ;  /* 0x00000010ff0a7803 */ /* 0x000fe20000000000 */
[C---:B------:R-:W-:Y:S01]  /*0340*/  VIADD R58, R9.reuse, 0xe ;  /* 0x0000000e093a7836 */ /* 0x040fe20000000000 */
[----:B------:R-:W-:Y:S01]  /*0350*/  P2R R11, PR, RZ, 0x8 ;  /* 0x00000008ff0b7803 */ /* 0x000fe20000000000 */
[C---:B------:R-:W-:Y:S01]  /*0360*/  VIADD R59, R9.reuse, 0xf ;  /* 0x0000000f093b7836 */ /* 0x040fe20000000000 */
[----:B------:R-:W4:Y:S01]  /*0370*/  LDC.64 R6, c[0x0][0x390] ;  /* 0x0000e400ff067b82 */ /* 0x000f220000000a00 */
[----:B------:R-:W-:-:S02]  /*0380*/  VIADD R60, R9, 0x10 ;  /* 0x00000010093c7836 */ /* 0x000fc40000000000 */
[C---:B------:R-:W-:Y:S02]  /*0390*/  VIADD R61, R9.reuse, 0x11 ;  /* 0x00000011093d7836 */ /* 0x040fe40000000000 */
[C---:B------:R-:W-:Y:S02]  /*03a0*/  VIADD R62, R9.reuse, 0x12 ;  /* 0x00000012093e7836 */ /* 0x040fe40000000000 */
[----:B-1----:R-:W-:-:S05]  /*03b0*/  IMAD.WIDE.U32 R4, R9, 0x4, R4 ;  /* 0x0000000409047825 */ /* 0x002fca00078e0004 */
[----:B--2---:R-:W2:Y:S01]  /*03c0*/  @!P0 LDG.E R35, desc[UR8][R4.64+0x18] ;  /* 0x0000180804238981 */ /* 0x004ea2000c1e1900 */
[----:B------:R-:W-:-:S03]  /*03d0*/  ISETP.GE.AND P0, PT, R51, UR4, PT ;  /* 0x0000000433007c0c */ /* 0x000fc6000bf06270 */
[----:B------:R-:W3:Y:S01]  /*03e0*/  @!P6 LDG.E R29, desc[UR8][R4.64] ;  /* 0x00000008041de981 */ /* 0x000ee2000c1e1900 */
[----:B------:R-:W-:-:S03]  /*03f0*/  P2R R51, PR, RZ, 0x1 ;  /* 0x00000001ff337803 */ /* 0x000fc60000000000 */
[----:B------:R-:W2:Y:S01]  /*0400*/  @!P5 LDG.E R30, desc[UR8][R4.64+0x4] ;  /* 0x00000408041ed981 */ /* 0x000ea2000c1e1900 */
[----:B----4-:R-:W-:-:S03]  /*0410*/  IMAD.WIDE.U32 R6, R9, 0x4, R6 ;  /* 0x0000000409067825 */ /* 0x010fc600078e0006 */
[----:B------:R-:W4:Y:S04]  /*0420*/  @!P4 LDG.E R31, desc[UR8][R4.64+0x8] ;  /* 0x00000808041fc981 */ /* 0x000f28000c1e1900 */
[----:B------:R-:W4:Y:S01]  /*0430*/  @!P0 LDG.E R36, desc[UR8][R4.64+0x1c] ;  /* 0x00001c0804248981 */ /* 0x000f22000c1e1900 */
[----:B------:R-:W-:-:S03]  /*0440*/  ISETP.GE.AND P0, PT, R52, UR4, PT ;  /* 0x0000000434007c0c */ /* 0x000fc6000bf06270 */
[----:B------:R-:W4:Y:S01]  /*0450*/  @!P3 LDG.E R32, desc[UR8][R4.64+0xc] ;  /* 0x00000c080420b981 */ /* 0x000f22000c1e1900 */
[----:B------:R-:W-:-:S03]  /*0460*/  P2R R52, PR, RZ, 0x1 ;  /* 0x00000001ff347803 */ /* 0x000fc60000000000 */
[----:B------:R-:W4:Y:S04]  /*0470*/  @!P2 LDG.E R33, desc[UR8][R4.64+0x10] ;  /* 0x000010080421a981 */ /* 0x000f28000c1e1900 */
[----:B------:R-:W4:Y:S04]  /*0480*/  @!P1 LDG.E R34, desc[UR8][R4.64+0x14] ;  /* 0x0000140804229981 */ /* 0x000f28000c1e1900 */
[----:B------:R-:W4:Y:S01]  /*0490*/  @!P0 LDG.E R37, desc[UR8][R4.64+0x20] ;  /* 0x0000200804258981 */ /* 0x000f22000c1e1900 */
[----:B------:R-:W-:-:S04]  /*04a0*/  ISETP.GE.AND P0, PT, R53, UR4, PT ;  /* 0x0000000435007c0c */ /* 0x000fc8000bf06270 */
[----:B------:R-:W-:-:S09]  /*04b0*/  P2R R53, PR, RZ, 0x1 ;  /* 0x00000001ff357803 */ /* 0x000fd20000000000 */
[----:B------:R-:W4:Y:S01]  /*04c0*/  @!P0 LDG.E R38, desc[UR8][R4.64+0x24] ;  /* 0x0000240804268981 */ /* 0x000f22000c1e1900 */
[----:B------:R-:W-:-:S04]  /*04d0*/  ISETP.GE.AND P0, PT, R54, UR4, PT ;  /* 0x0000000436007c0c */ /* 0x000fc8000bf06270 */
[----:B------:R-:W-:-:S09]  /*04e0*/  P2R R54, PR, RZ, 0x1 ;  /* 0x00000001ff367803 */ /* 0x000fd20000000000 */
[----:B------:R-:W4:Y:S01]  /*04f0*/  @!P0 LDG.E R39, desc[UR8][R4.64+0x28] ;  /* 0x0000280804278981 */ /* 0x000f22000c1e1900 */
[----:B------:R-:W-:Y:S02]  /*0500*/  ISETP.GE.AND P0, PT, R55, UR4, PT ;  /* 0x0000000437007c0c */ /* 0x000fe4000bf06270 */
[----:B------:R-:W-:Y:S02]  /*0510*/  ISETP.GE.AND P1, PT, R57, UR4, PT ;  /* 0x0000000439007c0c */ /* 0x000fe4000bf26270 */
[----:B------:R-:W-:Y:S02]  /*0520*/  P2R R55, PR, RZ, 0x1 ;  /* 0x00000001ff377803 */ /* 0x000fe40000000000 */
[----:B------:R-:W-:Y:S02]  /*0530*/  ISETP.GE.AND P2, PT, R58, UR4, PT ;  /* 0x000000043a007c0c */ /* 0x000fe4000bf46270 */
[----:B------:R-:W-:-:S05]  /*0540*/  ISETP.GE.AND P3, PT, R59, UR4, PT ;  /* 0x000000043b007c0c */ /* 0x000fca000bf66270 */
[----:B------:R-:W4:Y:S01]  /*0550*/  @!P0 LDG.E R40, desc[UR8][R4.64+0x2c] ;  /* 0x00002c0804288981 */ /* 0x000f22000c1e1900 */
[----:B------:R-:W-:Y:S02]  /*0560*/  ISETP.GE.AND P0, PT, R56, UR4, PT ;  /* 0x0000000438007c0c */ /* 0x000fe4000bf06270 */
[----:B------:R-:W-:Y:S01]  /*0570*/  ISETP.GE.AND P4, PT, R60, UR4, PT ;  /* 0x000000043c007c0c */ /* 0x000fe2000bf86270 */
[----:B------:R-:W4:Y:S01]  /*0580*/  @!P1 LDG.E R42, desc[UR8][R4.64+0x34] ;  /* 0x00003408042a9981 */ /* 0x000f22000c1e1900 */
[----:B------:R-:W-:Y:S02]  /*0590*/  ISETP.GE.AND P5, PT, R61, UR4, PT ;  /* 0x000000043d007c0c */ /* 0x000fe4000bfa6270 */
[----:B------:R-:W-:Y:S01]  /*05a0*/  ISETP.GE.AND P6, PT, R62, UR4, PT ;  /* 0x000000043e007c0c */ /* 0x000fe2000bfc6270 */
[----:B------:R-:W4:Y:S04]  /*05b0*/  @!P2 LDG.E R43, desc[UR8][R4.64+0x38] ;  /* 0x00003808042ba981 */ /* 0x000f28000c1e1900 */
[----:B------:R-:W4:Y:S04]  /*05c0*/  @!P3 LDG.E R44, desc[UR8][R4.64+0x3c] ;  /* 0x00003c08042cb981 */ /* 0x000f28000c1e1900 */
[----:B------:R-:W4:Y:S04]  /*05d0*/  @!P0 LDG.E R41, desc[UR8][R4.64+0x30] ;  /* 0x0000300804298981 */ /* 0x000f28000c1e1900 */
[----:B------:R-:W4:Y:S04]  /*05e0*/  @!P4 LDG.E R46, desc[UR8][R4.64+0x40] ;  /* 0x00004008042ec981 */ /* 0x000f28000c1e1900 */
[----:B------:R-:W4:Y:S04]  /*05f0*/  @!P5 LDG.E R48, desc[UR8][R4.64+0x44] ;  /* 0x000044080430d981 */ /* 0x000f28000c1e1900 */
[----:B------:R1:W4:Y:S01]  /*0600*/  @!P6 LDG.E R49, desc[UR8][R4.64+0x48] ;  /* 0x000048080431e981 */ /* 0x000322000c1e1900 */
[----:B------:R-:W-:Y:S01]  /*0610*/  P2R R56, PR, RZ, 0x1 ;  /* 0x00000001ff387803 */ /* 0x000fe20000000000 */
[----:B------:R-:W-:Y:S01]  /*0620*/  BAR.SYNC.DEFER_BLOCKING 0x0 ;  /* 0x0000000000007b1d */ /* 0x000fe20000010000 */
[----:B------:R-:W-:-:S04]  /*0630*/  ISETP.NE.AND P0, PT, R55, RZ, PT ;  /* 0x000000ff3700720c */ /* 0x000fc80003f05270 */
[----:B------:R-:W-:Y:S02]  /*0640*/  P2R R55, PR, RZ, 0x1 ;  /* 0x00000001ff377803 */ /* 0x000fe40000000000 */
[----:B------:R-:W-:-:S04]  /*0650*/  ISETP.NE.AND P0, PT, R54, RZ, PT ;  /* 0x000000ff3600720c */ /* 0x000fc80003f05270 */
[----:B------:R-:W-:Y:S02]  /*0660*/  P2R R54, PR, RZ, 0x1 ;  /* 0x00000001ff367803 */ /* 0x000fe40000000000 */
[----:B------:R-:W-:-:S04]  /*0670*/  ISETP.NE.AND P0, PT, R53, RZ, PT ;  /* 0x000000ff3500720c */ /* 0x000fc80003f05270 */
[----:B------:R-:W-:Y:S02]  /*0680*/  P2R R53, PR, RZ, 0x1 ;  /* 0x00000001ff357803 */ /* 0x000fe40000000000 */
[----:B------:R-:W-:-:S04]  /*0690*/  ISETP.NE.AND P0, PT, R52, RZ, PT ;  /* 0x000000ff3400720c */ /* 0x000fc80003f05270 */
[----:B------:R-:W-:Y:S01]  /*06a0*/  P2R R52, PR, RZ, 0x1 ;  /* 0x00000001ff347803 */ /* 0x000fe20000000000 */
[----:B------:R-:W5:Y:S01]  /*06b0*/  @!P1 LDG.E R23, desc[UR8][R6.64+0x34] ;  /* 0x0000340806179981 */ /* 0x000f62000c1e1900 */
[----:B------:R-:W-:-:S03]  /*06c0*/  ISETP.NE.AND P0, PT, R51, RZ, PT ;  /* 0x000000ff3300720c */ /* 0x000fc60003f05270 */
[----:B------:R-:W5:Y:S01]  /*06d0*/  @!P2 LDG.E R24, desc[UR8][R6.64+0x38] ;  /* 0x000038080618a981 */ /* 0x000f62000c1e1900 */
[----:B------:R-:W-:Y:S02]  /*06e0*/  P2R R51, PR, RZ, 0x1 ;  /* 0x00000001ff337803 */ /* 0x000fe40000000000 */
[----:B------:R-:W-:Y:S01]  /*06f0*/  ISETP.NE.AND P0, PT, R50, RZ, PT ;  /* 0x000000ff3200720c */ /* 0x000fe20003f05270 */
[----:B------:R-:W5:Y:S03]  /*0700*/  @!P3 LDG.E R25, desc[UR8][R6.64+0x3c] ;  /* 0x00003c080619b981 */ /* 0x000f66000c1e1900 */
[----:B------:R-:W-:Y:S01]  /*0710*/  P2R R50, PR, RZ, 0x1 ;  /* 0x00000001ff327803 */ /* 0x000fe20000000000 */
[----:B------:R-:W5:Y:S01]  /*0720*/  @!P4 LDG.E R26, desc[UR8][R6.64+0x40] ;  /* 0x00004008061ac981 */ /* 0x000f62000c1e1900 */
[----:B------:R-:W-:-:S03]  /*0730*/  ISETP.NE.AND P0, PT, R47, RZ, PT ;  /* 0x000000ff2f00720c */ /* 0x000fc60003f05270 */
[----:B------:R-:W5:Y:S01]  /*0740*/  @!P5 LDG.E R27, desc[UR8][R6.64+0x44] ;  /* 0x00004408061bd981 */ /* 0x000f62000c1e1900 */
[----:B------:R-:W-:Y:S02]  /*0750*/  P2R R47, PR, RZ, 0x1 ;  /* 0x00000001ff2f7803 */ /* 0x000fe40000000000 */
[----:B------:R-:W-:Y:S01]  /*0760*/  ISETP.NE.AND P0, PT, R45, RZ, PT ;  /* 0x000000ff2d00720c */ /* 0x000fe20003f05270 */
[----:B------:R-:W5:Y:S03]  /*0770*/  @!P6 LDG.E R28, desc[UR8][R6.64+0x48] ;  /* 0x00004808061ce981 */ /* 0x000f66000c1e1900 */
[----:B------:R-:W-:Y:S02]  /*0780*/  P2R R45, PR, RZ, 0x1 ;  /* 0x00000001ff2d7803 */ /* 0x000fe40000000000 */
[----:B------:R-:W-:-:S04]  /*0790*/  ISETP.NE.AND P0, PT, R11, RZ, PT ;  /* 0x000000ff0b00720c */ /* 0x000fc80003f05270 */
[----:B------:R-:W-:Y:S02]  /*07a0*/  P2R R11, PR, RZ, 0x1 ;  /* 0x00000001ff0b7803 */ /* 0x000fe40000000000 */
[----:B------:R-:W-:-:S04]  /*07b0*/  ISETP.NE.AND P0, PT, R10, RZ, PT ;  /* 0x000000ff0a00720c */ /* 0x000fc80003f05270 */
[----:B------:R-:W-:Y:S02]  /*07c0*/  P2R R10, PR, RZ, 0x1 ;  /* 0x00000001ff0a7803 */ /* 0x000fe40000000000 */
[----:B------:R-:W-:-:S04]  /*07d0*/  ISETP.NE.AND P0, PT, R8, RZ, PT ;  /* 0x000000ff0800720c */ /* 0x000fc80003f05270 */
[----:B------:R-:W-:Y:S02]  /*07e0*/  P2R R8, PR, RZ, 0x1 ;  /* 0x00000001ff087803 */ /* 0x000fe40000000000 */
[----:B------:R-:W-:Y:S01]  /*07f0*/  ISETP.GE.AND P0, PT, R9, UR4, PT ;  /* 0x0000000409007c0c */ /* 0x000fe2000bf06270 */
[----:B------:R-:W0:-:S12]  /*0800*/  LDCU.64 UR4, c[0x0][0x3a8] ;  /* 0x00007500ff0477ac */ /* 0x000e180008000a00 */
[----:B------:R-:W5:Y:S01]  /*0810*/  @!P0 LDG.E R2, desc[UR8][R6.64] ;  /* 0x0000000806028981 */ /* 0x000f62000c1e1900 */
[----:B------:R-:W-:-:S13]  /*0820*/  ISETP.NE.AND P0, PT, R8, RZ, PT ;  /* 0x000000ff0800720c */ /* 0x000fda0003f05270 */
        /* <DEDUP_REMOVED lines=21> */
[----:B------:R-:W-:Y:S01]  /*0980*/  ISETP.NE.AND P0, PT, R56, RZ, PT ;  /* 0x000000ff3800720c */ /* 0x000fe20003f05270 */
[----:B------:R-:W-:Y:S01]  /*0990*/  IMAD.MOV.U32 R8, RZ, RZ, -0x1 ;  /* 0xffffffffff087424 */ /* 0x000fe200078e00ff */
[----:B--2---:R-:W-:-:S04]  /*09a0*/  ISETP.GT.AND P1, PT, R30, -0x1, PT ;  /* 0xffffffff1e00780c */ /* 0x004fc80003f24270 */
[----:B-1----:R-:W-:-:S07]  /*09b0*/  SEL R5, R8, 0x80000000, !P1 ;  /* 0x8000000008057807 */ /* 0x002fce0004800000 */
[----:B------:R1:W5:Y:S01]  /*09c0*/  @!P0 LDG.E R22, desc[UR8][R6.64+0x30] ;  /* 0x0000300806168981 */ /* 0x000362000c1e1900 */
[----:B---3--:R-:W-:Y:S02]  /*09d0*/  ISETP.GT.AND P0, PT, R29, -0x1, PT ;  /* 0xffffffff1d00780c */ /* 0x008fe40003f04270 */
[----:B----4-:R-:W-:Y:S02]  /*09e0*/  ISETP.GT.AND P1, PT, R32, -0x1, PT ;  /* 0xffffffff2000780c */ /* 0x010fe40003f24270 */
[----:B------:R-:W-:Y:S02]  /*09f0*/  SEL R4, R8, 0x80000000, !P0 ;  /* 0x8000000008047807 */ /* 0x000fe40004000000 */
[----:B------:R-:W-:Y:S02]  /*0a00*/  ISETP.GT.AND P0, PT, R31, -0x1, PT ;  /* 0xffffffff1f00780c */ /* 0x000fe40003f04270 */
[----:B------:R-:W-:Y:S02]  /*0a10*/  LOP3.LUT R29, R4, R29, RZ, 0x3c, !PT ;  /* 0x0000001d041d7212 */ /* 0x000fe400078e3cff */
[----:B------:R-:W-:-:S02]  /*0a20*/  LOP3.LUT R30, R5, R30, RZ, 0x3c, !PT ;  /* 0x0000001e051e7212 */ /* 0x000fc400078e3cff */
[C---:B------:R-:W-:Y:S02]  /*0a30*/  SEL R4, R8.reuse, 0x80000000, !P0 ;  /* 0x8000000008047807 */ /* 0x040fe40004000000 */
[----:B------:R-:W-:Y:S02]  /*0a40*/  SEL R5, R8, 0x80000000, !P1 ;  /* 0x8000000008057807 */ /* 0x000fe40004800000 */
[----:B------:R-:W-:Y:S02]  /*0a50*/  ISETP.GT.AND P2, PT, R33, -0x1, PT ;  /* 0xffffffff2100780c */ /* 0x000fe40003f44270 */
[----:B------:R-:W-:Y:S02]  /*0a60*/  ISETP.GT.AND P3, PT, R34, -0x1, PT ;  /* 0xffffffff2200780c */ /* 0x000fe40003f64270 */
[----:B------:R-:W-:Y:S02]  /*0a70*/  ISETP.GT.AND P0, PT, R35, -0x1, PT ;  /* 0xffffffff2300780c */ /* 0x000fe40003f04270 */
[----:B------:R-:W-:-:S02]  /*0a80*/  ISETP.GT.AND P1, PT, R36, -0x1, PT ;  /* 0xffffffff2400780c */ /* 0x000fc40003f24270 */
[----:B------:R-:W-:Y:S02]  /*0a90*/  LOP3.LUT R31, R4, R31, RZ, 0x3c, !PT ;  /* 0x0000001f041f7212 */ /* 0x000fe400078e3cff */
[----:B------:R-:W-:Y:S01]  /*0aa0*/  LOP3.LUT R32, R5, R32, RZ, 0x3c, !PT ;  /* 0x0000002005207212 */ /* 0x000fe200078e3cff */
[----:B0-----:R-:W-:Y:S01]  /*0ab0*/  UIADD3 UR7, UPT, UPT, UR4, 0x6, URZ ;  /* 0x0000000604077890 */ /* 0x001fe2000fffe0ff */
[C---:B-1----:R-:W-:Y:S01]  /*0ac0*/  SEL R6, R8.reuse, 0x80000000, !P2 ;  /* 0x8000000008067807 */ /* 0x042fe20005000000 */
[----:B------:R-:W-:Y:S01]  /*0ad0*/  UIADD3 UR5, UPT, UPT, -UR4, UR5, URZ ;  /* 0x0000000504057290 */ /* 0x000fe2000fffe1ff */
[C---:B------:R-:W-:Y:S02]  /*0ae0*/  SEL R7, R8.reuse, 0x80000000, !P3 ;  /* 0x8000000008077807 */ /* 0x040fe40005800000 */
[C---:B------:R-:W-:Y:S02]  /*0af0*/  SEL R4, R8.reuse, 0x80000000, !P0 ;  /* 0x8000000008047807 */ /* 0x040fe40004000000 */
[----:B------:R-:W-:Y:S01]  /*0b00*/  SEL R5, R8, 0x80000000, !P1 ;  /* 0x8000000008057807 */ /* 0x000fe20004800000 */
[----:B------:R-:W-:Y:S01]  /*0b10*/  UMOV UR4, 0x400 ;  /* 0x0000040000047882 */ /* 0x000fe20000000000 */
[----:B------:R-:W-:-:S02]  /*0b20*/  ISETP.GT.AND P2, PT, R37, -0x1, PT ;  /* 0xffffffff2500780c */ /* 0x000fc40003f44270 */
[----:B------:R-:W-:Y:S02]  /*0b30*/  ISETP.GT.AND P3, PT, R38, -0x1, PT ;  /* 0xffffffff2600780c */ /* 0x000fe40003f64270 */
[----:B------:R-:W-:Y:S01]  /*0b40*/  ISETP.GT.AND P0, PT, R39, -0x1, PT ;  /* 0xffffffff2700780c */ /* 0x000fe20003f04270 */
[----:B------:R-:W-:Y:S01]  /*0b50*/  BAR.SYNC.DEFER_BLOCKING 0x0 ;  /* 0x0000000000007b1d */ /* 0x000fe20000010000 */
[----:B------:R-:W-:Y:S01]  /*0b60*/  ISETP.GT.AND P1, PT, R40, -0x1, PT ;  /* 0xffffffff2800780c */ /* 0x000fe20003f24270 */
[----:B------:R-:W-:Y:S01]  /*0b70*/  ULEA UR4, UR6, UR4, 0x18 ;  /* 0x0000000406047291 */ /* 0x000fe2000f8ec0ff */
[----:B------:R-:W-:Y:S02]  /*0b80*/  LOP3.LUT R33, R6, R33, RZ, 0x3c, !PT ;  /* 0x0000002106217212 */ /* 0x000fe400078e3cff */
[----:B------:R-:W-:Y:S02]  /*0b90*/  LOP3.LUT R34, R7, R34, RZ, 0x3c, !PT ;  /* 0x0000002207227212 */ /* 0x000fe400078e3cff */
[----:B------:R-:W-:-:S02]  /*0ba0*/  LOP3.LUT R35, R4, R35, RZ, 0x3c, !PT ;  /* 0x0000002304237212 */ /* 0x000fc400078e3cff */
[----:B------:R-:W-:Y:S02]  /*0bb0*/  LOP3.LUT R36, R5, R36, RZ, 0x3c, !PT ;  /* 0x0000002405247212 */ /* 0x000fe400078e3cff */
[C---:B------:R-:W-:Y:S02]  /*0bc0*/  SEL R6, R8.reuse, 0x80000000, !P2 ;  /* 0x8000000008067807 */ /* 0x040fe40005000000 */
[C---:B------:R-:W-:Y:S02]  /*0bd0*/  SEL R7, R8.reuse, 0x80000000, !P3 ;  /* 0x8000000008077807 */ /* 0x040fe40005800000 */
[C---:B------:R-:W-:Y:S02]  /*0be0*/  SEL R4, R8.reuse, 0x80000000, !P0 ;  /* 0x8000000008047807 */ /* 0x040fe40004000000 */
[----:B------:R-:W-:Y:S02]  /*0bf0*/  SEL R5, R8, 0x80000000, !P1 ;  /* 0x8000000008057807 */ /* 0x000fe40004800000 */
[----:B------:R-:W-:-:S02]  /*0c00*/  ISETP.GT.AND P2, PT, R41, -0x1, PT ;  /* 0xffffffff2900780c */ /* 0x000fc40003f44270 */
[----:B------:R-:W-:Y:S02]  /*0c10*/  ISETP.GT.AND P3, PT, R42, -0x1, PT ;  /* 0xffffffff2a00780c */ /* 0x000fe40003f64270 */
[----:B------:R-:W-:Y:S02]  /*0c20*/  ISETP.GT.AND P0, PT, R43, -0x1, PT ;  /* 0xffffffff2b00780c */ /* 0x000fe40003f04270 */
[----:B------:R-:W-:Y:S02]  /*0c30*/  ISETP.GT.AND P1, PT, R44, -0x1, PT ;  /* 0xffffffff2c00780c */ /* 0x000fe40003f24270 */
        /* <DEDUP_REMOVED lines=8> */
[----:B------:R-:W-:-:S02]  /*0cc0*/  LEA R45, R0, UR4, 0x2 ;  /* 0x00000004002d7c11 */ /* 0x000fc4000f8e10ff */
[----:B------:R-:W-:Y:S02]  /*0cd0*/  ISETP.GT.AND P0, PT, R46, -0x1, PT ;  /* 0xffffffff2e00780c */ /* 0x000fe40003f04270 */
[----:B------:R-:W-:Y:S02]  /*0ce0*/  ISETP.GT.AND P1, PT, R48, -0x1, PT ;  /* 0xffffffff3000780c */ /* 0x000fe40003f24270 */
[----:B------:R-:W-:Y:S01]  /*0cf0*/  ISETP.GT.AND P2, PT, R49, -0x1, PT ;  /* 0xffffffff3100780c */ /* 0x000fe20003f44270 */
[----:B------:R-:W-:Y:S01]  /*0d00*/  IMAD R47, R0, 0x80, R45 ;  /* 0x00000080002f7824 */ /* 0x000fe200078e022d */
[----:B------:R-:W-:Y:S02]  /*0d10*/  LOP3.LUT R42, R7, R42, RZ, 0x3c, !PT ;  /* 0x0000002a072a7212 */ /* 0x000fe400078e3cff */
[----:B------:R-:W-:Y:S02]  /*0d20*/  LOP3.LUT R43, R4, R43, RZ, 0x3c, !PT ;  /* 0x0000002b042b7212 */ /* 0x000fe400078e3cff */
[----:B------:R-:W-:-:S02]  /*0d30*/  LOP3.LUT R44, R5, R44, RZ, 0x3c, !PT ;  /* 0x0000002c052c7212 */ /* 0x000fc400078e3cff */
[----:B------:R-:W-:Y:S02]  /*0d40*/  SHF.R.U32.HI R123, RZ, 0x5, R0 ;  /* 0x00000005ff7b7819 */ /* 0x000fe40000011600 */
[C---:B------:R-:W-:Y:S02]  /*0d50*/  SEL R5, R8.reuse, 0x80000000, !P0 ;  /* 0x8000000008057807 */ /* 0x040fe40004000000 */
[C---:B------:R-:W-:Y:S02]  /*0d60*/  SEL R7, R8.reuse, 0x80000000, !P1 ;  /* 0x8000000008077807 */ /* 0x040fe40004800000 */
[----:B------:R-:W-:Y:S01]  /*0d70*/  SEL R4, R8, 0x80000000, !P2 ;  /* 0x8000000008047807 */ /* 0x000fe20005000000 */
[----:B------:R-:W-:Y:S01]  /*0d80*/  IMAD R51, R0, -0x38, R47 ;  /* 0xffffffc800337824 */ /* 0x000fe200078e022f */
[----:B------:R-:W-:Y:S02]  /*0d90*/  LOP3.LUT R41, R6, R41, RZ, 0x3c, !PT ;  /* 0x0000002906297212 */ /* 0x000fe400078e3cff */
[----:B------:R-:W-:-:S02]  /*0da0*/  LOP3.LUT R46, R5, R46, RZ, 0x3c, !PT ;  /* 0x0000002e052e7212 */ /* 0x000fc400078e3cff */
[----:B------:R-:W-:Y:S02]  /*0db0*/  LOP3.LUT R48, R7, R48, RZ, 0x3c, !PT ;  /* 0x0000003007307212 */ /* 0x000fe400078e3cff */
[----:B------:R-:W-:Y:S02]  /*0dc0*/  LOP3.LUT R49, R4, R49, RZ, 0x3c, !PT ;  /* 0x0000003104317212 */ /* 0x000fe400078e3cff */
[----:B------:R-:W-:-:S07]  /*0dd0*/  LEA R50, R123, UR4, 0x2 ;  /* 0x000000047b327c11 */ /* 0x000fce000f8e10ff */
.L_x_222:
[----:B------:R-:W-:Y:S01]  /*0de0*/  UISETP.LT.AND UP0, UPT, UR5, 0x6, UPT ;  /* 0x000000060500788c */ /* 0x000fe2000bf01270 */
[C---:B------:R-:W-:Y:S01]  /*0df0*/  ISETP.NE.AND P0, PT, R29.reuse, 0x7fffffff, PT ;  /* 0x7fffffff1d00780c */ /* 0x040fe20003f05270 */
[----:B------:R-:W-:Y:S01]  /*0e00*/  UIADD3 UR6, UPT, UPT, UR7, -0x6, URZ ;  /* 0xfffffffa07067890 */ /* 0x000fe2000fffe0ff */
[----:B------:R-:W-:Y:S01]  /*0e10*/  STS [R45], RZ ;  /* 0x000000ff2d007388 */ /* 0x000fe20000000800 */
[----:B------:R-:W-:Y:S01]  /*0e20*/  USEL UR4, UR5, 0x6, UP0 ;  /* 0x0000000605047887 */ /* 0x000fe20008000000 */
[----:B0-----:R-:W-:Y:S01]  /*0e30*/  SEL R4, R29, 0x80000000, P0 ;  /* 0x800000001d047807 */ /* 0x001fe20000000000 */
[----:B------:R-:W-:Y:S01]  /*0e40*/  UISETP.GE.AND UP0, UPT, UR7, UR10, UPT ;  /* 0x0000000a0700728c */ /* 0x000fe2000bf06270 */
[----:B------:R-:W-:Y:S01]  /*0e50*/  STS [R45+0x400], RZ ;  /* 0x000400ff2d007388 */ /* 0x000fe20000000800 */
[----:B------:R-:W-:Y:S01]  /*0e60*/  UBMSK UR4, URZ, UR4 ;  /* 0x00000004ff04729b */ /* 0x000fe20008000000 */
[----:B------:R-:W-:Y:S02]  /*0e70*/  SHF.R.U32.HI R4, RZ, UR6, R4 ;  /* 0x00000006ff047c19 */ /* 0x000fe40008011604 */
[----:B------:R-:W-:Y:S01]  /*0e80*/  STS [R45+0x800], RZ ;  /* 0x000800ff2d007388 */ /* 0x000fe20000000800 */
[----:B------:R-:W-:-:S02]  /*0e90*/  ISETP.NE.AND P0, PT, R30, 0x7fffffff, PT ;  /* 0x7fffffff1e00780c */ /* 0x000fc40003f05270 */
[----:B------:R-:W-:Y:S01]  /*0ea0*/  LOP3.LUT R4, R4, UR4, RZ, 0xc0, !PT ;  /* 0x0000000404047c12 */ /* 0x000fe2000f8ec0ff */
[----:B------:R-:W-:Y:S01]  /*0eb0*/  STS [R45+0xc00], RZ ;  /* 0x000c00ff2d007388 */ /* 0x000fe20000000800 */
[C---:B------:R-:W-:Y:S02]  /*0ec0*/  ISETP.NE.AND P2, PT, R123.reuse, 0x6, PT ;  /* 0x000000067b00780c */ /* 0x040fe40003f45270 */
[----:B------:R-:W-:Y:S01]  /*0ed0*/  ISETP.NE.AND P3, PT, R123, 0x7, PT ;  /* 0x000000077b00780c */ /* 0x000fe20003f65270 */
[----:B------:R-:W-:Y:S01]  /*0ee0*/  IMAD.SHL.U32 R5, R4, 0x400, RZ ;  /* 0x0000040004057824 */ /* 0x000fe200078e00ff */
[----:B------:R-:W-:Y:S01]  /*0ef0*/  SHF.R.U32.HI R4, RZ, 0x4, R4 ;  /* 0x00000004ff047819 */ /* 0x000fe20000011604 */
[----:B------:R-:W-:Y:S03]  /*0f00*/  STS [R45+0x1000], RZ ;  /* 0x001000ff2d007388 */ /* 0x000fe60000000800 */
[----:B------:R-:W-:Y:S01]  /*0f10*/  LOP3.LUT R54, R5, 0x7c00, RZ, 0xc0, !PT ;  /* 0x00007c0005367812 */ /* 0x000fe200078ec0ff */
[----:B------:R-:W-:Y:S01]  /*0f20*/  STS [R45+0x1400], RZ ;  /* 0x001400ff2d007388 */ /* 0x000fe20000000800 */
[----:B------:R-:W-:-:S03]  /*0f30*/  LOP3.LUT R4, R4, 0xffffffe, RZ, 0xc0, !PT ;  /* 0x0ffffffe04047812 */ /* 0x000fc600078ec0ff */
[----:B------:R-:W-:Y:S01]  /*0f40*/  STS [R45+0x1800], RZ ;  /* 0x001800ff2d007388 */ /* 0x000fe20000000800 */
[----:B------:R-:W-:Y:S02]  /*0f50*/  IADD3 R54, PT, PT, R4, R45, R54 ;  /* 0x0000002d04367210 */ /* 0x000fe40007ffe036 */
[----:B------:R-:W-:Y:S01]  /*0f60*/  SEL R4, R30, 0x80000000, P0 ;  /* 0x800000001e047807 */ /* 0x000fe20000000000 */
[----:B------:R-:W-:Y:S01]  /*0f70*/  STS [R45+0x1c00], RZ ;  /* 0x001c00ff2d007388 */ /* 0x000fe20000000800 */
[----:B------:R-:W-:Y:S02]  /*0f80*/  ISETP.NE.AND P0, PT, R31, 0x7fffffff, PT ;  /* 0x7fffffff1f00780c */ /* 0x000fe40003f05270 */
[----:B------:R-:W-:Y:S01]  /*0f90*/  SHF.R.U32.HI R4, RZ, UR6, R4 ;  /* 0x00000006ff047c19 */ /* 0x000fe20008011604 */
[----:B------:R-:W-:Y:S03]  /*0fa0*/  STS [R45+0x2000], RZ ;  /* 0x002000ff2d007388 */ /* 0x000fe60000000800 */
[----:B------:R-:W-:Y:S01]  /*0fb0*/  LOP3.LUT R4, R4, UR4, RZ, 0xc0, !PT ;  /* 0x0000000404047c12 */ /* 0x000fe2000f8ec0ff */
[----:B------:R-:W-:Y:S03]  /*0fc0*/  STS [R45+0x2400], RZ ;  /* 0x002400ff2d007388 */ /* 0x000fe60000000800 */
[----:B------:R-:W-:Y:S01]  /*0fd0*/  SHF.R.U32.HI R6, RZ, 0x4, R4 ;  /* 0x00000004ff067819 */ /* 0x000fe20000011604 */
[----:B------:R-:W-:Y:S01]  /*0fe0*/  STS [R45+0x2800], RZ ;  /* 0x002800ff2d007388 */ /* 0x000fe20000000800 */
[----:B------:R-:W-:-:S02]  /*0ff0*/  IMAD.SHL.U32 R5, R4, 0x400, RZ ;  /* 0x0000040004057824 */ /* 0x000fc400078e00ff */
[----:B------:R-:W-:Y:S01]  /*1000*/  LOP3.LUT R6, R6, 0xffffffe, RZ, 0xc0, !PT ;  /* 0x0ffffffe06067812 */ /* 0x000fe200078ec0ff */
[----:B------:R-:W-:Y:S02]  /*1010*/  STS [R45+0x2c00], RZ ;  /* 0x002c00ff2d007388 */ /* 0x000fe40000000800 */
[----:B------:R-:W-:Y:S02]  /*1020*/  LOP3.LUT R4, R5, 0x7c00, RZ, 0xc0, !PT ;  /* 0x00007c0005047812 */ /* 0x000fe400078ec0ff */
[----:B------:R-:W-:Y:S02]  /*1030*/  STS [R45+0x3000], RZ ;  /* 0x003000ff2d007388 */ /* 0x000fe40000000800 */
[----:B------:R-:W-:Y:S02]  /*1040*/  IADD3 R55, PT, PT, R6, R45, R4 ;  /* 0x0000002d06377210 */ /* 0x000fe40007ffe004 */
[----:B------:R-:W-:Y:S01]  /*1050*/  STS [R45+0x3400], RZ ;  /* 0x003400ff2d007388 */ /* 0x000fe20000000800 */
[----:B------:R-:W-:-:S02]  /*1060*/  SEL R4, R31, 0x80000000, P0 ;  /* 0x800000001f047807 */ /* 0x000fc40000000000 */
[----:B------:R-:W-:Y:S01]  /*1070*/  ISETP.NE.AND P0, PT, R32, 0x7fffffff, PT ;  /* 0x7fffffff2000780c */ /* 0x000fe20003f05270 */
[----:B------:R-:W-:Y:S01]  /*1080*/  STS [R45+0x3800], RZ ;  /* 0x003800ff2d007388 */ /* 0x000fe20000000800 */
[----:B------:R-:W-:-:S03]  /*1090*/  SHF.R.U32.HI R4, RZ, UR6, R4 ;  /* 0x00000006ff047c19 */ /* 0x000fc60008011604 */
[----:B------:R-:W-:Y:S01]  /*10a0*/  STS [R45+0x3c00], RZ ;  /* 0x003c00ff2d007388 */ /* 0x000fe20000000800 */
[----:B------:R-:W-:-:S03]  /*10b0*/  LOP3.LUT R4, R4, UR4, RZ, 0xc0, !PT ;  /* 0x0000000404047c12 */ /* 0x000fc6000f8ec0ff */
[----:B------:R-:W-:Y:S02]  /*10c0*/  STS [R45+0x4000], RZ ;  /* 0x004000ff2d007388 */ /* 0x000fe40000000800 */
[----:B------:R-:W-:Y:S01]  /*10d0*/  IMAD.SHL.U32 R6, R4, 0x400, RZ ;  /* 0x0000040004067824 */ /* 0x000fe200078e00ff */
[----:B------:R-:W-:Y:S01]  /*10e0*/  SHF.R.U32.HI R4, RZ, 0x4, R4 ;  /* 0x00000004ff047819 */ /* 0x000fe20000011604 */
[----:B------:R-:W-:Y:S03]  /*10f0*/  STS [R45+0x4400], RZ ;  /* 0x004400ff2d007388 */ /* 0x000fe60000000800 */
[----:B------:R-:W-:Y:S01]  /*1100*/  LOP3.LUT R6, R6, 0x7c00, RZ, 0xc0, !PT ;  /* 0x00007c0006067812 */ /* 0x000fe200078ec0ff */
[----:B------:R-:W-:Y:S01]  /*1110*/  STS [R45+0x4800], RZ ;  /* 0x004800ff2d007388 */ /* 0x000fe20000000800 */
[----:B------:R-:W-:-:S03]  /*1120*/  LOP3.LUT R57, R4, 0xffffffe, RZ, 0xc0, !PT ;  /* 0x0ffffffe04397812 */ /* 0x000fc600078ec0ff */
[----:B------:R-:W-:Y:S01]  /*1130*/  STS [R45+0x4c00], RZ ;  /* 0x004c00ff2d007388 */ /* 0x000fe20000000800 */
[----:B------:R-:W-:-:S03]  /*1140*/  IADD3 R57, PT, PT, R57, R45, R6 ;  /* 0x0000002d39397210 */ /* 0x000fc60007ffe006 */
[----:B------:R-:W-:Y:S04]  /*1150*/  STS [R45+0x5000], RZ ;  /* 0x005000ff2d007388 */ /* 0x000fe80000000800 */
        /* <DEDUP_REMOVED lines=12> */
[----:B------:R-:W0:Y:S01]  /*1220*/  LDS.U16 R52, [R54] ;  /* 0x0000000036347984 */ /* 0x000e220000000400 */
[----:B------:R-:W1:Y:S02]  /*1230*/  S2R R127, SR_LANEID ;  /* 0x00000000007f7919 */ /* 0x000e640000000000 */
[----:B-1----:R-:W-:Y:S01]  /*1240*/  ISETP.NE.AND P1, PT, R127, 0x1f, PT ;  /* 0x0000001f7f00780c */ /* 0x002fe20003f25270 */
[----:B0-----:R-:W-:-:S05]  /*1250*/  VIADD R5, R52, 0x1 ;  /* 0x0000000134057836 */ /* 0x001fca0000000000 */
[----:B------:R0:W-:Y:S04]  /*1260*/  STS.U16 [R54], R5 ;  /* 0x0000000536007388 */ /* 0x0001e80000000400 */
[----:B------:R-:W1:Y:S01]  /*1270*/  LDS.U16 R56, [R55] ;  /* 0x0000000037387984 */ /* 0x000e620000000400 */
[----:B0-----:R-:W-:Y:S02]  /*1280*/  SEL R5, R32, 0x80000000, P0 ;  /* 0x8000000020057807 */ /* 0x001fe40000000000 */
[----:B------:R-:W-:Y:S02]  /*1290*/  ISETP.NE.AND P0, PT, R33, 0x7fffffff, PT ;  /* 0x7fffffff2100780c */ /* 0x000fe40003f05270 */
[----:B------:R-:W-:-:S04]  /*12a0*/  SHF.R.U32.HI R5, RZ, UR6, R5 ;  /* 0x00000006ff057c19 */ /* 0x000fc80008011605 */
[----:B------:R-:W-:-:S05]  /*12b0*/  LOP3.LUT R5, R5, UR4, RZ, 0xc0, !PT ;  /* 0x0000000405057c12 */ /* 0x000fca000f8ec0ff */
[----:B------:R-:W-:Y:S01]  /*12c0*/  IMAD.SHL.U32 R6, R5, 0x400, RZ ;  /* 0x0000040005067824 */ /* 0x000fe200078e00ff */
[----:B------:R-:W-:-:S04]  /*12d0*/  SHF.R.U32.HI R5, RZ, 0x4, R5 ;  /* 0x00000004ff057819 */ /* 0x000fc80000011605 */
[----:B------:R-:W-:Y:S02]  /*12e0*/  LOP3.LUT R8, R6, 0x7c00, RZ, 0xc0, !PT ;  /* 0x00007c0006087812 */ /* 0x000fe400078ec0ff */
[----:B------:R-:W-:-:S04]  /*12f0*/  LOP3.LUT R5, R5, 0xffffffe, RZ, 0xc0, !PT ;  /* 0x0ffffffe05057812 */ /* 0x000fc800078ec0ff */
[----:B------:R-:W-:Y:S01]  /*1300*/  IADD3 R59, PT, PT, R5, R45, R8 ;  /* 0x0000002d053b7210 */ /* 0x000fe20007ffe008 */
[----:B-1----:R-:W-:-:S05]  /*1310*/  VIADD R4, R56, 0x1 ;  /* 0x0000000138047836 */ /* 0x002fca0000000000 */
        /* <DEDUP_REMOVED lines=9> */
[----:B------:R-:W-:Y:S02]  /*13b0*/  LOP3.LUT R61, R4, 0xffffffe, RZ, 0xc0, !PT ;  /* 0x0ffffffe043d7812 */ /* 0x000fe400078ec0ff */
[----:B------:R-:W-:Y:S02]  /*13c0*/  SEL R5, R34, 0x80000000, P0 ;  /* 0x8000000022057807 */ /* 0x000fe40000000000 */
[----:B------:R-:W-:Y:S02]  /*13d0*/  IADD3 R61, PT, PT, R61, R45, R8 ;  /* 0x0000002d3d3d7210 */ /* 0x000fe40007ffe008 */
[----:B------:R-:W-:Y:S02]  /*13e0*/  SHF.R.U32.HI R5, RZ, UR6, R5 ;  /* 0x00000006ff057c19 */ /* 0x000fe40008011605 */
[----:B------:R-:W-:-:S02]  /*13f0*/  ISETP.NE.AND P0, PT, R35, 0x7fffffff, PT ;  /* 0x7fffffff2300780c */ /* 0x000fc40003f05270 */
[----:B------:R-:W-:Y:S01]  /*1400*/  LOP3.LUT R5, R5, UR4, RZ, 0xc0, !PT ;  /* 0x0000000405057c12 */ /* 0x000fe2000f8ec0ff */
[----:B-1----:R-:W-:-:S05]  /*1410*/  VIADD R6, R58, 0x1 ;  /* 0x000000013a067836 */ /* 0x002fca0000000000 */
[----:B------:R0:W-:Y:S04]  /*1420*/  STS.U16 [R57], R6 ;  /* 0x0000000639007388 */ /* 0x0001e80000000400 */
[----:B------:R-:W1:Y:S01]  /*1430*/  LDS.U16 R60, [R59] ;  /* 0x000000003b3c7984 */ /* 0x000e620000000400 */
[----:B0-----:R-:W-:Y:S01]  /*1440*/  IMAD.SHL.U32 R6, R5, 0x400, RZ ;  /* 0x0000040005067824 */ /* 0x001fe200078e00ff */
        /* <DEDUP_REMOVED lines=151> */
[----:B0-----:R-:W-:-:S04]  /*1dc0*/  SEL R4, R49, 0x80000000, P0 ;  /* 0x8000000031047807 */ /* 0x001fc80000000000 */
[----:B------:R-:W-:Y:S01]  /*1dd0*/  SHF.R.U32.HI R4, RZ, UR6, R4 ;  /* 0x00000006ff047c19 */ /* 0x000fe20008011604 */
[----:B------:R-:W0:Y:S03]  /*1de0*/  S2UR UR6, SR_CgaCtaId ;  /* 0x00000000000679c3 */ /* 0x000e260000008800 */
[----:B------:R-:W-:Y:S01]  /*1df0*/  LOP3.LUT R4, R4, UR4, RZ, 0xc0, !PT ;  /* 0x0000000404047c12 */ /* 0x000fe2000f8ec0ff */
[----:B------:R-:W-:-:S04]  /*1e00*/  UMOV UR4, 0x400 ;  /* 0x0000040000047882 */ /* 0x000fc80000000000 */
[----:B------:R-:W-:Y:S01]  /*1e10*/  IMAD.SHL.U32 R5, R4, 0x400, RZ ;  /* 0x0000040004057824 */ /* 0x000fe200078e00ff */
[----:B------:R-:W-:-:S04]  /*1e20*/  SHF.R.U32.HI R4, RZ, 0x4, R4 ;  /* 0x00000004ff047819 */ /* 0x000fc80000011604 */
[----:B------:R-:W-:Y:S02]  /*1e30*/  LOP3.LUT R8, R5, 0x7c00, RZ, 0xc0, !PT ;  /* 0x00007c0005087812 */ /* 0x000fe400078ec0ff */
[----:B------:R-:W-:-:S04]  /*1e40*/  LOP3.LUT R89, R4, 0xffffffe, RZ, 0xc0, !PT ;  /* 0x0ffffffe04597812 */ /* 0x000fc800078ec0ff */
[----:B------:R-:W-:Y:S01]  /*1e50*/  IADD3 R89, PT, PT, R89, R45, R8 ;  /* 0x0000002d59597210 */ /* 0x000fe20007ffe008 */
[----:B0-----:R-:W-:Y:S01]  /*1e60*/  ULEA UR4, UR6, UR4, 0x18 ;  /* 0x0000000406047291 */ /* 0x001fe2000f8ec0ff */
[----:B-1----:R-:W-:-:S05]  /*1e70*/  VIADD R6, R86, 0x1 ;  /* 0x0000000156067836 */ /* 0x002fca0000000000 */
[----:B------:R-:W-:Y:S04]  /*1e80*/  STS.U16 [R85], R6 ;  /* 0x0000000655007388 */ /* 0x000fe80000000400 */
[----:B------:R-:W0:Y:S02]  /*1e90*/  LDS.U16 R88, [R87] ;  /* 0x0000000057587984 */ /* 0x000e240000000400 */
[----:B0-----:R-:W-:-:S05]  /*1ea0*/  VIADD R4, R88, 0x1 ;  /* 0x0000000158047836 */ /* 0x001fca0000000000 */
[----:B------:R-:W-:Y:S04]  /*1eb0*/  STS.U16 [R87], R4 ;  /* 0x0000000457007388 */ /* 0x000fe80000000400 */
[----:B------:R-:W0:Y:S02]  /*1ec0*/  LDS.U16 R90, [R89] ;  /* 0x00000000595a7984 */ /* 0x000e240000000400 */
[----:B0-----:R-:W-:-:S05]  /*1ed0*/  VIADD R6, R90, 0x1 ;  /* 0x000000015a067836 */ /* 0x001fca0000000000 */
[----:B------:R-:W-:Y:S01]  /*1ee0*/  STS.U16 [R89], R6 ;  /* 0x0000000659007388 */ /* 0x000fe20000000400 */
[----:B------:R-:W-:Y:S06]  /*1ef0*/  BAR.SYNC.DEFER_BLOCKING 0x0 ;  /* 0x0000000000007b1d */ /* 0x000fec0000010000 */
[----:B------:R-:W-:Y:S04]  /*1f00*/  LDS R91, [R47] ;  /* 0x000000002f5b7984 */ /* 0x000fe80000000800 */
[----:B------:R-:W0:Y:S04]  /*1f10*/  LDS R92, [R47+0x4] ;  /* 0x000004002f5c7984 */ /* 0x000e280000000800 */
[----:B------:R-:W1:Y:S04]  /*1f20*/  LDS R93, [R47+0x8] ;  /* 0x000008002f5d7984 */ /* 0x000e680000000800 */
[----:B------:R-:W2:Y:S04]  /*1f30*/  LDS R94, [R47+0xc] ;  /* 0x00000c002f5e7984 */ /* 0x000ea80000000800 */
[----:B------:R-:W3:Y:S04]  /*1f40*/  LDS R95, [R47+0x10] ;  /* 0x000010002f5f7984 */ /* 0x000ee80000000800 */
[----:B------:R-:W4:Y:S04]  /*1f50*/  LDS R96, [R47+0x14] ;  /* 0x000014002f607984 */ /* 0x000f280000000800 */
[----:B------:R-:W4:Y:S04]  /*1f60*/  LDS R97, [R47+0x18] ;  /* 0x000018002f617984 */ /* 0x000f280000000800 */
[----:B------:R-:W4:Y:S04]  /*1f70*/  LDS R98, [R47+0x1c] ;  /* 0x00001c002f627984 */ /* 0x000f280000000800 */
[----:B------:R-:W4:Y:S04]  /*1f80*/  LDS R99, [R47+0x20] ;  /* 0x000020002f637984 */ /* 0x000f280000000800 */
[----:B------:R-:W4:Y:S04]  /*1f90*/  LDS R100, [R47+0x24] ;  /* 0x000024002f647984 */ /* 0x000f280000000800 */
[----:B------:R-:W4:Y:S04]  /*1fa0*/  LDS R101, [R47+0x28] ;  /* 0x000028002f657984 */ /* 0x000f280000000800 */
[----:B------:R-:W4:Y:S01]  /*1fb0*/  LDS R102, [R47+0x2c] ;  /* 0x00002c002f667984 */ /* 0x000f220000000800 */
[----:B0-----:R-:W-:-:S03]  /*1fc0*/  IMAD.IADD R92, R91, 0x1, R92 ;  /* 0x000000015b5c7824 */ /* 0x001fc600078e025c */
[----:B------:R-:W0:Y:S01]  /*1fd0*/  LDS R103, [R47+0x30] ;  /* 0x000030002f677984 */ /* 0x000e220000000800 */
[----:B-1----:R-:W-:-:S03]  /*1fe0*/  IMAD.IADD R93, R93, 0x1, R92 ;  /* 0x000000015d5d7824 */ /* 0x002fc600078e025c */
[----:B------:R-:W1:Y:S01]  /*1ff0*/  LDS R104, [R47+0x34] ;  /* 0x000034002f687984 */ /* 0x000e620000000800 */
[----:B--2---:R-:W-:-:S03]  /*2000*/  IMAD.IADD R94, R94, 0x1, R93 ;  /* 0x000000015e5e7824 */ /* 0x004fc600078e025d */
[----:B------:R-:W2:Y:S01]  /*2010*/  LDS R105, [R47+0x38] ;  /* 0x000038002f697984 */ /* 0x000ea20000000800 */
[----:B---3--:R-:W-:-:S03]  /*2020*/  IMAD.IADD R95, R95, 0x1, R94 ;  /* 0x000000015f5f7824 */ /* 0x008fc600078e025e */
[----:B------:R-:W3:Y:S01]  /*2030*/  LDS R106, [R47+0x3c] ;  /* 0x00003c002f6a7984 */ /* 0x000ee20000000800 */
[----:B----4-:R-:W-:-:S03]  /*2040*/  IMAD.IADD R96, R96, 0x1, R95 ;  /* 0x0000000160607824 */ /* 0x010fc600078e025f */
[----:B------:R-:W4:Y:S01]  /*2050*/  LDS R107, [R47+0x40] ;  /* 0x000040002f6b7984 */ /* 0x000f220000000800 */
[----:B------:R-:W-:-:S03]  /*2060*/  IMAD.IADD R97, R97, 0x1, R96 ;  /* 0x0000000161617824 */ /* 0x000fc600078e0260 */
        /* <DEDUP_REMOVED lines=31> */
[----:B------:R-:W-:-:S04]  /*2260*/  IMAD.IADD R113, R113, 0x1, R112 ;  /* 0x0000000171717824 */ /* 0x000fc800078e0270 */
[----:B0-----:R-:W-:-:S04]  /*2270*/  IMAD.IADD R114, R114, 0x1, R113 ;  /* 0x0000000172727824 */ /* 0x001fc800078e0271 */
[----:B-1----:R-:W-:-:S04]  /*2280*/  IMAD.IADD R115, R115, 0x1, R114 ;  /* 0x0000000173737824 */ /* 0x002fc800078e0272 */
[----:B--2---:R-:W-:-:S04]  /*2290*/  IMAD.IADD R116, R116, 0x1, R115 ;  /* 0x0000000174747824 */ /* 0x004fc800078e0273 */
[----:B---3--:R-:W-:-:S04]  /*22a0*/  IMAD.IADD R117, R117, 0x1, R116 ;  /* 0x0000000175757824 */ /* 0x008fc800078e0274 */
[----:B----4-:R-:W-:-:S04]  /*22b0*/  IMAD.IADD R118, R118, 0x1, R117 ;  /* 0x0000000176767824 */ /* 0x010fc800078e0275 */
[----:B------:R-:W-:-:S04]  /*22c0*/  IMAD.IADD R119, R119, 0x1, R118 ;  /* 0x0000000177777824 */ /* 0x000fc800078e0276 */
[----:B------:R-:W-:-:S04]  /*22d0*/  IMAD.IADD R120, R120, 0x1, R119 ;  /* 0x0000000178787824 */ /* 0x000fc800078e0277 */
[----:B------:R-:W-:-:S04]  /*22e0*/  IMAD.IADD R121, R121, 0x1, R120 ;  /* 0x0000000179797824 */ /* 0x000fc800078e0278 */
[----:B------:R-:W-:-:S04]  /*22f0*/  IMAD.IADD R122, R122, 0x1, R121 ;  /* 0x000000017a7a7824 */ /* 0x000fc800078e0279 */
[----:B------:R-:W-:-:S05]  /*2300*/  IMAD.IADD R124, R5, 0x1, R122 ;  /* 0x00000001057c7824 */ /* 0x000fca00078e027a */
        /* <DEDUP_REMOVED lines=8> */
[----:B------:R-:W0:Y:S02]  /*2390*/  SHFL.UP P0, R125, R126, 0x10, RZ ;  /* 0x060000007e7d7989 */ /* 0x000e2400000000ff */
[----:B0-----:R-:W-:Y:S01]  /*23a0*/  @P0 IMAD.IADD R125, R126, 0x1, R125 ;  /* 0x000000017e7d0824 */ /* 0x001fe200078e027d */
[----:B------:R-:W-:-:S03]  /*23b0*/  ISETP.NE.AND P0, PT, R123, 0x1, PT ;  /* 0x000000017b00780c */ /* 0x000fc60003f05270 */
[----:B------:R-:W-:Y:S01]  /*23c0*/  IMAD.IADD R124, R125, 0x1, -R124 ;  /* 0x000000017d7c7824 */ /* 0x000fe200078e0a7c */
[----:B------:R-:W-:Y:S01]  /*23d0*/  @!P1 STS [R50+0x8400], R125 ;  /* 0x0084007d32009388 */ /* 0x000fe20000000800 */
[----:B------:R-:W-:Y:S01]  /*23e0*/  BAR.SYNC.DEFER_BLOCKING 0x0 ;  /* 0x0000000000007b1d */ /* 0x000fe20000010000 */
[----:B------:R-:W-:-:S05]  /*23f0*/  ISETP.NE.AND P1, PT, R123, 0x4, PT ;  /* 0x000000047b00780c */ /* 0x000fca0003f25270 */
[----:B------:R-:W0:Y:S04]  /*2400*/  LDS.128 R4, [UR4+0x8400] ;  /* 0x00840004ff047984 */ /* 0x000e280008000c00 */
[----:B------:R-:W1:Y:S01]  /*2410*/  LDS.128 R8, [UR4+0x8410] ;  /* 0x00841004ff087984 */ /* 0x000e620008000c00 */
[C---:B0-----:R-:W-:Y:S01]  /*2420*/  SEL R53, R4.reuse, R53, !P0 ;  /* 0x0000003504357207 */ /* 0x041fe20004000000 */
[----:B------:R-:W-:Y:S01]  /*2430*/  IMAD.IADD R5, R4, 0x1, R5 ;  /* 0x0000000104057824 */ /* 0x000fe200078e0205 */
[----:B------:R-:W-:-:S03]  /*2440*/  ISETP.NE.AND P0, PT, R123, 0x2, PT ;  /* 0x000000027b00780c */ /* 0x000fc60003f05270 */
[----:B------:R-:W-:Y:S01]  /*2450*/  IMAD.IADD R6, R6, 0x1, R5 ;  /* 0x0000000106067824 */ /* 0x000fe200078e0205 */
[----:B------:R-:W-:Y:S02]  /*2460*/  SEL R53, R5, R53, !P0 ;  /* 0x0000003505357207 */ /* 0x000fe40004000000 */
[----:B------:R-:W-:Y:S01]  /*2470*/  ISETP.NE.AND P0, PT, R123, 0x3, PT ;  /* 0x000000037b00780c */ /* 0x000fe20003f05270 */
[----:B------:R-:W-:-:S03]  /*2480*/  IMAD.IADD R7, R7, 0x1, R6 ;  /* 0x0000000107077824 */ /* 0x000fc600078e0206 */
[----:B------:R-:W-:Y:S01]  /*2490*/  SEL R53, R6, R53, !P0 ;  /* 0x0000003506357207 */ /* 0x000fe20004000000 */
[----:B-1----:R-:W-:Y:S01]  /*24a0*/  IMAD.IADD R8, R7, 0x1, R8 ;  /* 0x0000000107087824 */ /* 0x002fe200078e0208 */
[----:B------:R-:W-:Y:S02]  /*24b0*/  ISETP.NE.AND P0, PT, R123, 0x5, PT ;  /* 0x000000057b00780c */ /* 0x000fe40003f05270 */
[----:B------:R-:W-:Y:S01]  /*24c0*/  SEL R53, R7, R53, !P1 ;  /* 0x0000003507357207 */ /* 0x000fe20004800000 */
[----:B------:R-:W-:Y:S01]  /*24d0*/  IMAD.IADD R9, R9, 0x1, R8 ;  /* 0x0000000109097824 */ /* 0x000fe200078e0208 */
[----:B------:R-:W-:Y:S02]  /*24e0*/  ISETP.NE.AND P1, PT, R127, RZ, PT ;  /* 0x000000ff7f00720c */ /* 0x000fe40003f25270 */
[----:B------:R-:W-:Y:S01]  /*24f0*/  SEL R53, R8, R53, !P0 ;  /* 0x0000003508357207 */ /* 0x000fe20004000000 */
[----:B------:R-:W-:Y:S01]  /*2500*/  IMAD.IADD R10, R10, 0x1, R9 ;  /* 0x000000010a0a7824 */ /* 0x000fe200078e0209 */
[----:B------:R-:W-:-:S02]  /*2510*/  ISETP.GT.U32.AND P0, PT, R0, 0x1f, PT ;  /* 0x0000001f0000780c */ /* 0x000fc40003f04070 */
[----:B------:R-:W-:Y:S01]  /*2520*/  SEL R53, R9, R53, !P2 ;  /* 0x0000003509357207 */ /* 0x000fe20005000000 */
[----:B------:R-:W-:Y:S01]  /*2530*/  IMAD.IADD R11, R11, 0x1, R10 ;  /* 0x000000010b0b7824 */ /* 0x000fe200078e020a */
[----:B------:R-:W-:Y:S02]  /*2540*/  ISETP.GT.U32.OR P2, PT, R0, 0x1f, P1 ;  /* 0x0000001f0000780c */ /* 0x000fe40000f44470 */
[----:B------:R-:W-:Y:S02]  /*2550*/  SEL R4, R124, RZ, P1 ;  /* 0x000000ff7c047207 */ /* 0x000fe40000800000 */
[----:B------:R-:W-:-:S05]  /*2560*/  SEL R53, R10, R53, !P3 ;  /* 0x000000350a357207 */ /* 0x000fca0005800000 */
[----:B------:R-:W-:Y:S01]  /*2570*/  @P0 IMAD.IADD R124, R53, 0x1, R4 ;  /* 0x00000001357c0824 */ /* 0x000fe200078e0204 */
[----:B------:R-:W-:-:S03]  /*2580*/  ISETP.NE.AND P0, PT, R0, RZ, PT ;  /* 0x000000ff0000720c */ /* 0x000fc60003f05270 */
[----:B------:R-:W-:-:S05]  /*2590*/  @!P2 IMAD.U32 R124, R11, 0x10000, RZ ;  /* 0x000100000b7ca824 */ /* 0x000fca00078e00ff */
[----:B------:R-:W-:Y:S01]  /*25a0*/  @!P2 STS [UR4+0x8428], R124 ;  /* 0x0084287cff00a988 */ /* 0x000fe20008000804 */
[----:B------:R-:W-:Y:S06]  /*25b0*/  BAR.SYNC.DEFER_BLOCKING 0x0 ;  /* 0x0000000000007b1d */ /* 0x000fec0000010000 */
[----:B------:R-:W0:Y:S02]  /*25c0*/  LDS R4, [UR4+0x8428] ;  /* 0x00842804ff047984 */ /* 0x000e240008000800 */
[----:B0-----:R-:W-:-:S05]  /*25d0*/  SEL R5, R4, RZ, P0 ;  /* 0x000000ff04057207 */ /* 0x001fca0000000000 */
[----:B------:R-:W-:-:S04]  /*25e0*/  IMAD.IADD R4, R5, 0x1, R124 ;  /* 0x0000000105047824 */ /* 0x000fc800078e027c */
[--C-:B------:R-:W-:Y:S01]  /*25f0*/  IMAD.IADD R6, R91, 0x1, R4.reuse ;  /* 0x000000015b067824 */ /* 0x100fe200078e0204 */
[----:B------:R-:W-:Y:S01]  /*2600*/  STS [R47], R4 ;  /* 0x000000042f007388 */ /* 0x000fe20000000800 */
[--C-:B------:R-:W-:Y:S02]  /*2610*/  IMAD.IADD R92, R92, 0x1, R4.reuse ;  /* 0x000000015c5c7824 */ /* 0x100fe400078e0204 */
[--C-:B------:R-:W-:Y:S01]  /*2620*/  IMAD.IADD R8, R93, 0x1, R4.reuse ;  /* 0x000000015d087824 */ /* 0x100fe200078e0204 */
[----:B------:R-:W-:Y:S01]  /*2630*/  STS [R47+0x4], R6 ;  /* 0x000004062f007388 */ /* 0x000fe20000000800 */
[--C-:B------:R-:W-:Y:S02]  /*2640*/  IMAD.IADD R94, R94, 0x1, R4.reuse ;  /* 0x000000015e5e7824 */ /* 0x100fe400078e0204 */
[--C-:B------:R-:W-:Y:S01]  /*2650*/  IMAD.IADD R10, R95, 0x1, R4.reuse ;  /* 0x000000015f0a7824 */ /* 0x100fe200078e0204 */
[----:B------:R-:W-:Y:S01]  /*2660*/  STS [R47+0x8], R92 ;  /* 0x0000085c2f007388 */ /* 0x000fe20000000800 */
[----:B------:R-:W-:-:S02]  /*2670*/  IMAD.IADD R96, R96, 0x1, R4 ;  /* 0x0000000160607824 */ /* 0x000fc400078e0204 */
[--C-:B------:R-:W-:Y:S01]  /*2680*/  IMAD.IADD R124, R97, 0x1, R4.reuse ;  /* 0x00000001617c7824 */ /* 0x100fe200078e0204 */
[----:B------:R-:W-:Y:S01]  /*2690*/  STS [R47+0xc], R8 ;  /* 0x00000c082f007388 */ /* 0x000fe20000000800 */
        /* <DEDUP_REMOVED lines=36> */
[----:B------:R-:W-:-:S03]  /*28e0*/  IMAD.IADD R122, R122, 0x1, R4 ;  /* 0x000000017a7a7824 */ /* 0x000fc600078e0204 */
[----:B------:R-:W-:Y:S04]  /*28f0*/  STS [R47+0x40], R106 ;  /* 0x0000406a2f007388 */ /* 0x000fe80000000800 */
        /* <DEDUP_REMOVED lines=15> */
[----:B------:R-:W-:Y:S01]  /*29f0*/  STS [R47+0x80], R122 ;  /* 0x0000807a2f007388 */ /* 0x000fe20000000800 */
[----:B------:R-:W-:Y:S06]  /*2a00*/  BAR.SYNC.DEFER_BLOCKING 0x0 ;  /* 0x0000000000007b1d */ /* 0x000fec0000010000 */
[----:B------:R-:W0:Y:S04]  /*2a10*/  LDS.U16 R5, [R54] ;  /* 0x0000000036057984 */ /* 0x000e280000000400 */
[----:B------:R-:W1:Y:S04]  /*2a20*/  LDS.U16 R55, [R55] ;  /* 0x0000000037377984 */ /* 0x000e680000000400 */
[----:B------:R-:W2:Y:S04]  /*2a30*/  LDS.U16 R57, [R57] ;  /* 0x0000000039397984 */ /* 0x000ea80000000400 */
[----:B------:R-:W3:Y:S04]  /*2a40*/  LDS.U16 R59, [R59] ;  /* 0x000000003b3b7984 */ /* 0x000ee80000000400 */
[----:B------:R-:W4:Y:S04]  /*2a50*/  LDS.U16 R61, [R61] ;  /* 0x000000003d3d7984 */ /* 0x000f280000000400 */
[----:B------:R-:W4:Y:S04]  /*2a60*/  LDS.U16 R63, [R63] ;  /* 0x000000003f3f7984 */ /* 0x000f280000000400 */
[----:B------:R-:W4:Y:S04]  /*2a70*/  LDS.U16 R65, [R65] ;  /* 0x0000000041417984 */ /* 0x000f280000000400 */
[----:B------:R-:W4:Y:S04]  /*2a80*/  LDS.U16 R67, [R67] ;  /* 0x0000000043437984 */ /* 0x000f280000000400 */
[----:B------:R-:W4:Y:S04]  /*2a90*/  LDS.U16 R69, [R69] ;  /* 0x0000000045457984 */ /* 0x000f280000000400 */
[----:B------:R-:W4:Y:S04]  /*2aa0*/  LDS.U16 R71, [R71] ;  /* 0x0000000047477984 */ /* 0x000f280000000400 */
[----:B------:R-:W4:Y:S01]  /*2ab0*/  LDS.U16 R73, [R73] ;  /* 0x0000000049497984 */ /* 0x000f220000000400 */
[----:B0-----:R-:W-:-:S03]  /*2ac0*/  IMAD.IADD R5, R52, 0x1, R5 ;  /* 0x0000000134057824 */ /* 0x001fc600078e0205 */
[----:B------:R-:W0:Y:S01]  /*2ad0*/  LDS.U16 R75, [R75] ;  /* 0x000000004b4b7984 */ /* 0x000e220000000400 */
[----:B-1----:R-:W-:-:S03]  /*2ae0*/  IMAD.IADD R55, R56, 0x1, R55 ;  /* 0x0000000138377824 */ /* 0x002fc600078e0237 */
[----:B------:R-:W1:Y:S01]  /*2af0*/  LDS.U16 R77, [R77] ;  /* 0x000000004d4d7984 */ /* 0x000e620000000400 */
[----:B--2---:R-:W-:-:S03]  /*2b00*/  IMAD.IADD R57, R58, 0x1, R57 ;  /* 0x000000013a397824 */ /* 0x004fc600078e0239 */
[----:B------:R-:W2:Y:S01]  /*2b10*/  LDS.U16 R79, [R79] ;  /* 0x000000004f4f7984 */ /* 0x000ea20000000400 */
[----:B---3--:R-:W-:-:S03]  /*2b20*/  IMAD.IADD R59, R60, 0x1, R59 ;  /* 0x000000013c3b7824 */ /* 0x008fc600078e023b */
[----:B------:R-:W3:Y:S01]  /*2b30*/  LDS.U16 R81, [R81] ;  /* 0x0000000051517984 */ /* 0x000ee20000000400 */
[----:B----4-:R-:W-:-:S03]  /*2b40*/  IMAD.IADD R61, R62, 0x1, R61 ;  /* 0x000000013e3d7824 */ /* 0x010fc600078e023d */
[----:B------:R-:W4:Y:S01]  /*2b50*/  LDS.U16 R83, [R83] ;  /* 0x0000000053537984 */ /* 0x000f220000000400 */
[----:B------:R-:W-:-:S03]  /*2b60*/  IMAD.IADD R63, R64, 0x1, R63 ;  /* 0x00000001403f7824 */ /* 0x000fc600078e023f */
[----:B------:R-:W4:Y:S01]  /*2b70*/  LDS.U16 R85, [R85] ;  /* 0x0000000055557984 */ /* 0x000f220000000400 */
[----:B------:R-:W-:-:S03]  /*2b80*/  IMAD.IADD R65, R66, 0x1, R65 ;  /* 0x0000000142417824 */ /* 0x000fc600078e0241 */
[----:B------:R-:W4:Y:S01]  /*2b90*/  LDS.U16 R87, [R87] ;  /* 0x0000000057577984 */ /* 0x000f220000000400 */
[----:B------:R-:W-:-:S03]  /*2ba0*/  IMAD.IADD R67, R68, 0x1, R67 ;  /* 0x0000000144437824 */ /* 0x000fc600078e0243 */
[----:B------:R-:W4:Y:S01]  /*2bb0*/  LDS.U16 R89, [R89] ;  /* 0x0000000059597984 */ /* 0x000f220000000400 */
[----:B------:R-:W-:Y:S02]  /*2bc0*/  IMAD.IADD R69, R70, 0x1, R69 ;  /* 0x0000000146457824 */ /* 0x000fe400078e0245 */
[----:B------:R-:W-:Y:S02]  /*2bd0*/  IMAD.IADD R71, R72, 0x1, R71 ;  /* 0x0000000148477824 */ /* 0x000fe400078e0247 */
[----:B------:R-:W-:Y:S02]  /*2be0*/  IMAD.IADD R73, R74, 0x1, R73 ;  /* 0x000000014a497824 */ /* 0x000fe400078e0249 */
[----:B0-----:R-:W-:Y:S02]  /*2bf0*/  IMAD.IADD R75, R76, 0x1, R75 ;  /* 0x000000014c4b7824 */ /* 0x001fe400078e024b */
[----:B-1----:R-:W-:Y:S02]  /*2c00*/  IMAD.IADD R77, R78, 0x1, R77 ;  /* 0x000000014e4d7824 */ /* 0x002fe400078e024d */
[----:B--2---:R-:W-:-:S02]  /*2c10*/  IMAD.IADD R79, R80, 0x1, R79 ;  /* 0x00000001504f7824 */ /* 0x004fc400078e024f */
[----:B---3--:R-:W-:Y:S02]  /*2c20*/  IMAD.IADD R81, R82, 0x1, R81 ;  /* 0x0000000152517824 */ /* 0x008fe400078e0251 */
[----:B----4-:R-:W-:Y:S02]  /*2c30*/  IMAD.IADD R83, R84, 0x1, R83 ;  /* 0x0000000154537824 */ /* 0x010fe400078e0253 */
[----:B------:R-:W-:Y:S02]  /*2c40*/  IMAD.IADD R85, R86, 0x1, R85 ;  /* 0x0000000156557824 */ /* 0x000fe400078e0255 */
[----:B------:R-:W-:Y:S02]  /*2c50*/  IMAD.IADD R87, R88, 0x1, R87 ;  /* 0x0000000158577824 */ /* 0x000fe400078e0257 */
[----:B------:R-:W-:Y:S01]  /*2c60*/  IMAD.IADD R89, R90, 0x1, R89 ;  /* 0x000000015a597824 */ /* 0x000fe200078e0259 */
[----:B------:R-:W-:Y:S06]  /*2c70*/  BAR.SYNC.DEFER_BLOCKING 0x0 ;  /* 0x0000000000007b1d */ /* 0x000fec0000010000 */
[----:B------:R-:W-:Y:S05]  /*2c80*/  BRA.U UP0, `(.L_x_221) ;  /* 0x0000000500987547 */ /* 0x000fea000b800000 */
[----:B------:R-:W-:Y:S01]  /*2c90*/  LEA R4, R5, UR4, 0x2 ;  /* 0x0000000405047c11 */ /* 0x000fe2000f8e10ff */
[----:B------:R-:W-:Y:S01]  /*2ca0*/  UIADD3 UR7, UPT, UPT, UR7, 0x6, URZ ;  /* 0x0000000607077890 */ /* 0x000fe2000fffe0ff */
[----:B------:R-:W-:Y:S01]  /*2cb0*/  LEA R5, R55, UR4, 0x2 ;  /* 0x0000000437057c11 */ /* 0x000fe2000f8e10ff */
[----:B------:R-:W-:Y:S01]  /*2cc0*/  UIADD3 UR5, UPT, UPT, UR5, -0x6, URZ ;  /* 0xfffffffa05057890 */ /* 0x000fe2000fffe0ff */
[----:B------:R-:W-:Y:S01]  /*2cd0*/  LEA R6, R57, UR4, 0x2 ;  /* 0x0000000439067c11 */ /* 0x000fe2000f8e10ff */
[----:B------:R0:W-:Y:S01]  /*2ce0*/  STS [R4], R29 ;  /* 0x0000001d04007388 */ /* 0x0001e20000000800 */
[----:B------:R-:W-:Y:S02]  /*2cf0*/  LEA R7, R59, UR4, 0x2 ;  /* 0x000000043b077c11 */ /* 0x000fe4000f8e10ff */
[----:B------:R-:W-:Y:S01]  /*2d00*/  LEA R8, R61, UR4, 0x2 ;  /* 0x000000043d087c11 */ /* 0x000fe2000f8e10ff */
[----:B------:R0:W-:Y:S01]  /*2d10*/  STS [R5], R30 ;  /* 0x0000001e05007388 */ /* 0x0001e20000000800 */
[----:B------:R-:W-:-:S02]  /*2d20*/  LEA R9, R63, UR4, 0x2 ;  /* 0x000000043f097c11 */ /* 0x000fc4000f8e10ff */
[----:B------:R-:W-:Y:S01]  /*2d30*/  LEA R10, R65, UR4, 0x2 ;  /* 0x00000004410a7c11 */ /* 0x000fe2000f8e10ff */
[----:B------:R0:W-:Y:S01]  /*2d40*/  STS [R6], R31 ;  /* 0x0000001f06007388 */ /* 0x0001e20000000800 */
[----:B------:R-:W-:Y:S02]  /*2d50*/  LEA R11, R67, UR4, 0x2 ;  /* 0x00000004430b7c11 */ /* 0x000fe4000f8e10ff */
        /* <DEDUP_REMOVED lines=16> */
[----:B------:R0:W-:Y:S04]  /*2e60*/  STS [R52], R37 ;  /* 0x0000002534007388 */ /* 0x0001e80000000800 */
        /* <DEDUP_REMOVED lines=9> */
[----:B------:R0:W-:Y:S01]  /*2f00*/  STS [R63], R49 ;  /* 0x000000313f007388 */ /* 0x0001e20000000800 */
[----:B------:R-:W-:Y:S06]  /*2f10*/  BAR.SYNC.DEFER_BLOCKING 0x0 ;  /* 0x0000000000007b1d */ /* 0x000fec0000010000 */
[----:B------:R0:W1:Y:S04]  /*2f20*/  LDS R29, [R51] ;  /* 0x00000000331d7984 */ /* 0x0000680000000800 */
[----:B------:R0:W2:Y:S04]  /*2f30*/  LDS R30, [R51+0x4] ;  /* 0x00000400331e7984 */ /* 0x0000a80000000800 */
[----:B------:R0:W3:Y:S04]  /*2f40*/  LDS R31, [R51+0x8] ;  /* 0x00000800331f7984 */ /* 0x0000e80000000800 */
[----:B------:R0:W4:Y:S04]  /*2f50*/  LDS R32, [R51+0xc] ;  /* 0x00000c0033207984 */ /* 0x0001280000000800 */
[----:B------:R0:W0:Y:S04]  /*2f60*/  LDS R33, [R51+0x10] ;  /* 0x0000100033217984 */ /* 0x0000280000000800 */
        /* <DEDUP_REMOVED lines=13> */
[----:B------:R0:W0:Y:S01]  /*3040*/  LDS R49, [R51+0x48] ;  /* 0x0000480033317984 */ /* 0x0000220000000800 */
[----:B------:R-:W-:Y:S06]  /*3050*/  BAR.SYNC.DEFER_BLOCKING 0x0 ;  /* 0x0000000000007b1d */ /* 0x000fec0000010000 */
[----:B-----5:R0:W-:Y:S04]  /*3060*/  STS [R4], R2 ;  /* 0x0000000204007388 */ /* 0x0201e80000000800 */
        /* <DEDUP_REMOVED lines=19> */
[----:B------:R0:W0:Y:S04]  /*31a0*/  LDS R2, [R51] ;  /* 0x0000000033027984 */ /* 0x0000280000000800 */
        /* <DEDUP_REMOVED lines=19> */
[----:B-1234-:R-:W-:Y:S05]  /*32e0*/  BRA `(.L_x_222) ;  /* 0xffffffd800bc7947 */ /* 0x01efea000383ffff */
.L_x_221:
[----:B------:R-:W-:Y:S01]  /*32f0*/  LEA R5, R5, UR4, 0x2 ;  /* 0x0000000405057c11 */ /* 0x000fe2000f8e10ff */
[----:B------:R-:W-:Y:S01]  /*3300*/  IMAD R51, R0, -0x48, R51 ;  /* 0xffffffb800337824 */ /* 0x000fe200078e0233 */
[----:B------:R-:W-:Y:S01]  /*3310*/  LEA R55, R55, UR4, 0x2 ;  /* 0x0000000437377c11 */ /* 0x000fe2000f8e10ff */
[----:B------:R-:W0:Y:S01]  /*3320*/  LDCU.64 UR6, c[0x0][0x3a0] ;  /* 0x00007400ff0677ac */ /* 0x000e220008000a00 */
[----:B------:R-:W-:Y:S01]  /*3330*/  LEA R57, R57, UR4, 0x2 ;  /* 0x0000000439397c11 */ /* 0x000fe2000f8e10ff */
[----:B------:R-:W-:Y:S01]  /*3340*/  STS [R5], R29 ;  /* 0x0000001d05007388 */ /* 0x000fe20000000800 */
[----:B------:R-:W-:Y:S02]  /*3350*/  LEA R59, R59, UR4, 0x2 ;  /* 0x000000043b3b7c11 */ /* 0x000fe4000f8e10ff */
[----:B------:R-:W-:Y:S01]  /*3360*/  LEA R61, R61, UR4, 0x2 ;  /* 0x000000043d3d7c11 */ /* 0x000fe2000f8e10ff */
[----:B------:R-:W-:Y:S01]  /*3370*/  STS [R55], R30 ;  /* 0x0000001e37007388 */ /* 0x000fe20000000800 */
[----:B------:R-:W-:-:S02]  /*3380*/  LEA R63, R63, UR4, 0x2 ;  /* 0x000000043f3f7c11 */ /* 0x000fc4000f8e10ff */
[----:B------:R-:W-:Y:S01]  /*3390*/  LEA R65, R65, UR4, 0x2 ;  /* 0x0000000441417c11 */ /* 0x000fe2000f8e10ff */
[----:B------:R-:W-:Y:S01]  /*33a0*/  STS [R57], R31 ;  /* 0x0000001f39007388 */ /* 0x000fe20000000800 */
[----:B------:R-:W-:Y:S02]  /*33b0*/  LEA R67, R67, UR4, 0x2 ;  /* 0x0000000443437c11 */ /* 0x000fe4000f8e10ff */
[----:B------:R-:W-:Y:S01]  /*33c0*/  LEA R69, R69, UR4, 0x2 ;  /* 0x0000000445457c11 */ /* 0x000fe2000f8e10ff */
[----:B------:R-:W-:Y:S01]  /*33d0*/  STS [R59], R32 ;  /* 0x000000203b007388 */ /* 0x000fe20000000800 */
[----:B------:R-:W-:Y:S02]  /*33e0*/  LEA R71, R71, UR4, 0x2 ;  /* 0x0000000447477c11 */ /* 0x000fe4000f8e10ff */
[----:B------:R-:W-:Y:S01]  /*33f0*/  LEA R73, R73, UR4, 0x2 ;  /* 0x0000000449497c11 */ /* 0x000fe2000f8e10ff */
[----:B------:R-:W-:Y:S01]  /*3400*/  STS [R61], R33 ;  /* 0x000000213d007388 */ /* 0x000fe20000000800 */
[----:B------:R-:W-:Y:S01]  /*3410*/  LEA R75, R75, UR4, 0x2 ;  /* 0x000000044b4b7c11 */ /* 0x000fe2000f8e10ff */
[----:B0-----:R-:W-:Y:S01]  /*3420*/  IMAD.U32 R4, RZ, RZ, UR7 ;  /* 0x00000007ff047e24 */ /* 0x001fe2000f8e00ff */
        /* <DEDUP_REMOVED lines=11> */
[----:B------:R-:W-:-:S03]  /*34e0*/  ISETP.LT.U32.AND P4, PT, R0, UR6, PT ;  /* 0x0000000600007c0c */ /* 0x000fc6000bf81070 */
[----:B------:R-:W-:Y:S01]  /*34f0*/  STS [R71], R38 ;  /* 0x0000002647007388 */ /* 0x000fe20000000800 */
[----:B------:R-:W-:Y:S01]  /*3500*/  ISETP.GT.U32.AND.EX P4, PT, R4, RZ, PT, P4 ;  /* 0x000000ff0400720c */ /* 0x000fe20003f84140 */
[----:B------:R-:W-:Y:S02]  /*3510*/  VIADD R4, R0, 0x100 ;  /* 0x0000010000047836 */ /* 0x000fe40000000000 */
[----:B------:R-:W-:Y:S03]  /*3520*/  STS [R73], R39 ;  /* 0x0000002749007388 */ /* 0x000fe60000000800 */
[----:B------:R-:W-:Y:S01]  /*3530*/  ISETP.LT.U32.AND P2, PT, R4, UR6, PT ;  /* 0x0000000604007c0c */ /* 0x000fe2000bf41070 */
[----:B------:R-:W-:Y:S04]  /*3540*/  STS [R75], R40 ;  /* 0x000000284b007388 */ /* 0x000fe80000000800 */
[----:B------:R-:W-:Y:S04]  /*3550*/  STS [R77], R41 ;  /* 0x000000294d007388 */ /* 0x000fe80000000800 */
[----:B------:R-:W-:Y:S04]  /*3560*/  STS [R79], R42 ;  /* 0x0000002a4f007388 */ /* 0x000fe80000000800 */
[----:B------:R-:W-:Y:S04]  /*3570*/  STS [R81], R43 ;  /* 0x0000002b51007388 */ /* 0x000fe80000000800 */
[----:B------:R-:W-:Y:S04]  /*3580*/  STS [R83], R44 ;  /* 0x0000002c53007388 */ /* 0x000fe80000000800 */
[----:B------:R-:W-:Y:S04]  /*3590*/  STS [R85], R46 ;  /* 0x0000002e55007388 */ /* 0x000fe80000000800 */
[----:B------:R-:W-:Y:S04]  /*35a0*/  STS [R87], R48 ;  /* 0x0000003057007388 */ /* 0x000fe80000000800 */
[----:B------:R-:W-:Y:S01]  /*35b0*/  STS [R89], R49 ;  /* 0x0000003159007388 */ /* 0x000fe20000000800 */
[----:B------:R-:W-:Y:S06]  /*35c0*/  BAR.SYNC.DEFER_BLOCKING 0x0 ;  /* 0x0000000000007b1d */ /* 0x000fec0000010000 */
[----:B------:R-:W0:Y:S04]  /*35d0*/  LDS R30, [R51] ;  /* 0x00000000331e7984 */ /* 0x000e280000000800 */
[----:B------:R-:W1:Y:S04]  /*35e0*/  LDS R31, [R51+0x400] ;  /* 0x00040000331f7984 */ /* 0x000e680000000800 */
[----:B------:R-:W-:Y:S04]  /*35f0*/  LDS R32, [R51+0x800] ;  /* 0x0008000033207984 */ /* 0x000fe80000000800 */
[----:B------:R-:W-:Y:S04]  /*3600*/  LDS R33, [R51+0xc00] ;  /* 0x000c000033217984 */ /* 0x000fe80000000800 */
[----:B------:R-:W-:Y:S04]  /*3610*/  LDS R34, [R51+0x1000] ;  /* 0x0010000033227984 */ /* 0x000fe80000000800 */
[----:B------:R-:W-:Y:S04]  /*3620*/  LDS R35, [R51+0x1400] ;  /* 0x0014000033237984 */ /* 0x000fe80000000800 */
[----:B------:R-:W-:Y:S04]  /*3630*/  LDS R36, [R51+0x1800] ;  /* 0x0018000033247984 */ /* 0x000fe80000000800 */
[----:B------:R-:W-:Y:S04]  /*3640*/  LDS R37, [R51+0x1c00] ;  /* 0x001c000033257984 */ /* 0x000fe80000000800 */
[----:B------:R-:W-:Y:S04]  /*3650*/  LDS R38, [R51+0x2000] ;  /* 0x0020000033267984 */ /* 0x000fe80000000800 */
[----:B------:R-:W-:Y:S04]  /*3660*/  LDS R39, [R51+0x2400] ;  /* 0x0024000033277984 */ /* 0x000fe80000000800 */
[----:B------:R-:W-:Y:S01]  /*3670*/  LDS R40, [R51+0x2800] ;  /* 0x0028000033287984 */ /* 0x000fe20000000800 */
[----:B0-----:R-:W-:-:S03]  /*3680*/  @P4 ISETP.GT.AND P1, PT, R30, -0x1, PT ;  /* 0xffffffff1e00480c */ /* 0x001fc60003f24270 */
        /* <DEDUP_REMOVED lines=8> */
[----:B------:R-:W-:Y:S06]  /*3710*/  BAR.SYNC.DEFER_BLOCKING 0x0 ;  /* 0x0000000000007b1d */ /* 0x000fec0000010000 */
[----:B-----5:R0:W-:Y:S04]  /*3720*/  STS [R5], R2 ;  /* 0x0000000205007388 */ /* 0x0201e80000000800 */
[----:B------:R2:W-:Y:S04]  /*3730*/  STS [R55], R3 ;  /* 0x0000000337007388 */ /* 0x0005e80000000800 */
[----:B------:R3:W-:Y:S01]  /*3740*/  STS [R57], R12 ;  /* 0x0000000c39007388 */ /* 0x0007e20000000800 */
[----:B0-----:R-:W0:Y:S03]  /*3750*/  LDC.64 R4, c[0x0][0x398] ;  /* 0x0000e600ff047b82 */ /* 0x001e260000000a00 */
[----:B------:R-:W-:Y:S04]  /*3760*/  STS [R59], R13 ;  /* 0x0000000d3b007388 */ /* 0x000fe80000000800 */
[----:B------:R4:W-:Y:S01]  /*3770*/  STS [R61], R14 ;  /* 0x0000000e3d007388 */ /* 0x0009e20000000800 */
[----:B--2---:R-:W2:Y:S01]  /*3780*/  LDC.64 R2, c[0x0][0x388] ;  /* 0x0000e200ff027b82 */ /* 0x004ea20000000a00 */
[----:B---3--:R-:W-:-:S02]  /*3790*/  VIADD R12, R0, 0x200 ;  /* 0x00000200000c7836 */ /* 0x008fc40000000000 */
[----:B------:R3:W-:Y:S04]  /*37a0*/  STS [R63], R15 ;  /* 0x0000000f3f007388 */ /* 0x0007e80000000800 */
[----:B------:R1:W-:Y:S01]  /*37b0*/  STS [R65], R16 ;  /* 0x0000001041007388 */ /* 0x0003e20000000800 */
[----:B------:R-:W-:Y:S01]  /*37c0*/  ISETP.LT.U32.AND P3, PT, R12, UR6, PT ;  /* 0x000000060c007c0c */ /* 0x000fe2000bf61070 */
[C---:B----4-:R-:W-:Y:S02]  /*37d0*/  VIADD R14, R0.reuse, 0x300 ;  /* 0x00000300000e7836 */ /* 0x050fe40000000000 */
[----:B------:R4:W-:Y:S01]  /*37e0*/  STS [R67], R17 ;  /* 0x0000001143007388 */ /* 0x0009e20000000800 */
[C---:B------:R-:W-:Y:S01]  /*37f0*/  VIADD R12, R0.reuse, 0x500 ;  /* 0x00000500000c7836 */ /* 0x040fe20000000000 */
[----:B---3--:R-:W-:-:S02]  /*3800*/  LOP3.LUT R15, R0, 0x400, RZ, 0xfc, !PT ;  /* 0x00000400000f7812 */ /* 0x008fc400078efcff */
[----:B------:R-:W-:Y:S01]  /*3810*/  STS [R69], R18 ;  /* 0x0000001245007388 */ /* 0x000fe20000000800 */
[----:B------:R-:W-:Y:S01]  /*3820*/  ISETP.LT.U32.AND P0, PT, R14, UR6, PT ;  /* 0x000000060e007c0c */ /* 0x000fe2000bf01070 */
[----:B-1----:R-:W-:Y:S01]  /*3830*/  IMAD.U32 R16, RZ, RZ, UR7 ;  /* 0x00000007ff107e24 */ /* 0x002fe2000f8e00ff */
[----:B------:R-:W-:Y:S01]  /*3840*/  ISETP.LT.U32.AND P5, PT, R15, UR6, PT ;  /* 0x000000060f007c0c */ /* 0x000fe2000bfa1070 */
[----:B------:R-:W-:Y:S01]  /*3850*/  STS [R71], R19 ;  /* 0x0000001347007388 */ /* 0x000fe20000000800 */
[----:B------:R-:W-:Y:S01]  /*3860*/  IMAD.U32 R15, RZ, RZ, UR7 ;  /* 0x00000007ff0f7e24 */ /* 0x000fe2000f8e00ff */
[----:B------:R-:W-:Y:S01]  /*3870*/  ISETP.LT.U32.AND P6, PT, R12, UR6, PT ;  /* 0x000000060c007c0c */ /* 0x000fe2000bfc1070 */
[----:B----4-:R-:W-:Y:S01]  /*3880*/  @P4 IMAD.MOV.U32 R17, RZ, RZ, -0x1 ;  /* 0xffffffffff114424 */ /* 0x010fe200078e00ff */
[----:B------:R-:W-:Y:S01]  /*3890*/  STS [R73], R20 ;  /* 0x0000001449007388 */ /* 0x000fe20000000800 */
[----:B------:R-:W-:Y:S01]  /*38a0*/  ISETP.GT.U32.AND.EX P2, PT, R16, RZ, PT, P2 ;  /* 0x000000ff1000720c */ /* 0x000fe20003f44120 */
[----:B------:R-:W-:Y:S01]  /*38b0*/  IMAD.U32 R14, RZ, RZ, UR7 ;  /* 0x00000007ff0e7e24 */ /* 0x000fe2000f8e00ff */
[----:B------:R-:W-:Y:S01]  /*38c0*/  ISETP.GT.U32.AND.EX P0, PT, R15, RZ, PT, P0 ;  /* 0x000000ff0f00720c */ /* 0x000fe20003f04100 */
[----:B------:R1:W-:Y:S01]  /*38d0*/  STS [R75], R21 ;  /* 0x000000154b007388 */ /* 0x0003e20000000800 */
[----:B------:R-:W-:Y:S01]  /*38e0*/  @P4 SEL R17, R17, 0x80000000, P1 ;  /* 0x8000000011114807 */ /* 0x000fe20000800000 */
[----:B--2---:R-:W-:Y:S01]  /*38f0*/  IMAD.WIDE.U32 R2, R0, 0x4, R2 ;  /* 0x0000000400027825 */ /* 0x004fe200078e0002 */
[----:B------:R-:W-:Y:S01]  /*3900*/  ISETP.GT.U32.AND.EX P3, PT, R14, RZ, PT, P3 ;  /* 0x000000ff0e00720c */ /* 0x000fe20003f64130 */
[----:B------:R-:W-:Y:S01]  /*3910*/  STS [R77], R22 ;  /* 0x000000164d007388 */ /* 0x000fe20000000800 */
[----:B------:R-:W-:Y:S01]  /*3920*/  ISETP.GT.U32.AND.EX P5, PT, R16, RZ, PT, P5 ;  /* 0x000000ff1000720c */ /* 0x000fe20003fa4150 */
[----:B0-----:R-:W-:Y:S01]  /*3930*/  IMAD.WIDE.U32 R4, R0, 0x4, R4 ;  /* 0x0000000400047825 */ /* 0x001fe200078e0004 */
[----:B------:R-:W-:Y:S01]  /*3940*/  ISETP.GT.U32.AND.EX P6, PT, R16, RZ, PT, P6 ;  /* 0x000000ff1000720c */ /* 0x000fe20003fc4160 */
[----:B------:R0:W-:Y:S01]  /*3950*/  STS [R79], R23 ;  /* 0x000000174f007388 */ /* 0x0001e20000000800 */
[----:B-1----:R-:W-:Y:S01]  /*3960*/  @P4 LOP3.LUT R21, R17, R30, RZ, 0x3c, !PT ;  /* 0x0000001e11154212 */ /* 0x002fe200078e3cff */
[----:B------:R-:W-:-:S02]  /*3970*/  @P2 IMAD.MOV.U32 R12, RZ, RZ, -0x1 ;  /* 0xffffffffff0c2424 */ /* 0x000fc400078e00ff */
[----:B------:R-:W-:Y:S01]  /*3980*/  STS [R81], R24 ;  /* 0x0000001851007388 */ /* 0x000fe20000000800 */
[----:B------:R-:W-:Y:S01]  /*3990*/  @P2 ISETP.GT.AND P1, PT, R31, -0x1, PT ;  /* 0xffffffff1f00280c */ /* 0x000fe20003f24270 */
[----:B------:R-:W-:Y:S02]  /*39a0*/  VIADD R14, R0, 0x600 ;  /* 0x00000600000e7836 */ /* 0x000fe40000000000 */
[----:B------:R1:W-:Y:S01]  /*39b0*/  STS [R83], R25 ;  /* 0x0000001953007388 */ /* 0x0003e20000000800 */
[----:B------:R-:W-:Y:S01]  /*39c0*/  @P2 SEL R12, R12, 0x80000000, P1 ;  /* 0x800000000c0c2807 */ /* 0x000fe20000800000 */
[----:B0-----:R-:W-:Y:S01]  /*39d0*/  @P3 IMAD.MOV.U32 R23, RZ, RZ, -0x1 ;  /* 0xffffffffff173424 */ /* 0x001fe200078e00ff */
[----:B------:R-:W-:Y:S01]  /*39e0*/  ISETP.LT.U32.AND P1, PT, R14, UR6, PT ;  /* 0x000000060e007c0c */ /* 0x000fe2000bf21070 */
[----:B------:R-:W-:Y:S01]  /*39f0*/  STS [R85], R26 ;  /* 0x0000001a55007388 */ /* 0x000fe20000000800 */
[----:B------:R-:W-:Y:S01]  /*3a00*/  @P2 LOP3.LUT R31, R12, R31, RZ, 0x3c, !PT ;  /* 0x0000001f0c1f2212 */ /* 0x000fe200078e3cff */
[C---:B------:R-:W-:Y:S01]  /*3a10*/  VIADD R12, R0.reuse, 0x700 ;  /* 0x00000700000c7836 */ /* 0x040fe20000000000 */
[----:B------:R-:W-:Y:S01]  /*3a20*/  LOP3.LUT R14, R0, 0x800, RZ, 0xfc, !PT ;  /* 0x00000800000e7812 */ /* 0x000fe200078efcff */
[----:B------:R-:W-:Y:S01]  /*3a30*/  STS [R87], R27 ;  /* 0x0000001b57007388 */ /* 0x000fe20000000800 */
[----:B------:R-:W-:-:S02]  /*3a40*/  IMAD.U32 R18, RZ, RZ, UR7 ;  /* 0x00000007ff127e24 */ /* 0x000fc4000f8e00ff */
[----:B-1----:R-:W-:Y:S01]  /*3a50*/  @P5 IMAD.MOV.U32 R25, RZ, RZ, -0x1 ;  /* 0xffffffffff195424 */ /* 0x002fe200078e00ff */
[----:B------:R-:W-:Y:S01]  /*3a60*/  STS [R89], R28 ;  /* 0x0000001c59007388 */ /* 0x000fe20000000800 */
[----:B------:R-:W-:Y:S01]  /*3a70*/  IMAD.U32 R20, RZ, RZ, UR7 ;  /* 0x00000007ff147e24 */ /* 0x000fe2000f8e00ff */
[----:B------:R-:W-:Y:S01]  /*3a80*/  BAR.SYNC.DEFER_BLOCKING 0x0 ;  /* 0x0000000000007b1d */ /* 0x000fe20000010000 */
[----:B------:R-:W-:Y:S01]  /*3a90*/  ISETP.GT.U32.AND.EX P1, PT, R18, RZ, PT, P1 ;  /* 0x000000ff1200720c */ /* 0x000fe20003f24110 */
[----:B------:R-:W-:-:S12]  /*3aa0*/  VIADD R16, R0, 0xb00 ;  /* 0x00000b0000107836 */ /* 0x000fd80000000000 */
[----:B------:R-:W-:Y:S01]  /*3ab0*/  @P1 IMAD.MOV.U32 R18, RZ, RZ, -0x1 ;  /* 0xffffffffff121424 */ /* 0x000fe200078e00ff */
[----:B------:R-:W0:Y:S04]  /*3ac0*/  @P4 LDS R43, [R51] ;  /* 0x00000000332b4984 */ /* 0x000e280000000800 */
[----:B------:R-:W1:Y:S04]  /*3ad0*/  LDS R13, [R51+0x400] ;  /* 0x00040000330d7984 */ /* 0x000e680000000800 */
[----:B------:R-:W2:Y:S04]  /*3ae0*/  LDS R15, [R51+0x800] ;  /* 0x00080000330f7984 */ /* 0x000ea80000000800 */
[----:B------:R-:W3:Y:S04]  /*3af0*/  LDS R17, [R51+0xc00] ;  /* 0x000c000033117984 */ /* 0x000ee80000000800 */
[----:B------:R-:W4:Y:S04]  /*3b00*/  LDS R19, [R51+0x1000] ;  /* 0x0010000033137984 */ /* 0x000f280000000800 */
[----:B------:R-:W-:Y:S04]  /*3b10*/  @P4 STG.E desc[UR8][R2.64], R21 ;  /* 0x0000001502004986 */ /* 0x000fe8000c101908 */
[----:B------:R-:W4:Y:S04]  /*3b20*/  LDS R21, [R51+0x1400] ;  /* 0x0014000033157984 */ /* 0x000f280000000800 */
[----:B0-----:R-:W-:Y:S01]  /*3b30*/  @P4 STG.E desc[UR8][R4.64], R43 ;  /* 0x0000002b04004986 */ /* 0x001fe2000c101908 */
[----:B------:R-:W-:-:S03]  /*3b40*/  @P3 ISETP.GT.AND P4, PT, R32, -0x1, PT ;  /* 0xffffffff2000380c */ /* 0x000fc60003f84270 */
[----:B------:R-:W-:Y:S01]  /*3b50*/  @P2 STG.E desc[UR8][R2.64+0x400], R31 ;  /* 0x0004001f02002986 */ /* 0x000fe2000c101908 */
[----:B------:R-:W-:Y:S02]  /*3b60*/  @P3 SEL R23, R23, 0x80000000, P4 ;  /* 0x8000000017173807 */ /* 0x000fe40002000000 */
[----:B------:R-:W-:Y:S01]  /*3b70*/  @P0 ISETP.GT.AND P4, PT, R33, -0x1, PT ;  /* 0xffffffff2100080c */ /* 0x000fe20003f84270 */
[----:B-1----:R-:W-:Y:S01]  /*3b80*/  @P2 STG.E desc[UR8][R4.64+0x400], R13 ;  /* 0x0004000d04002986 */ /* 0x002fe2000c101908 */
[----:B------:R-:W-:Y:S01]  /*3b90*/  ISETP.LT.U32.AND P2, PT, R12, UR6, PT ;  /* 0x000000060c007c0c */ /* 0x000fe2000bf41070 */
[----:B------:R-:W-:Y:S01]  /*3ba0*/  @P0 IMAD.MOV.U32 R12, RZ, RZ, -0x1 ;  /* 0xffffffffff0c0424 */ /* 0x000fe200078e00ff */
[----:B------:R-:W-:Y:S01]  /*3bb0*/  @P3 LOP3.LUT R23, R23, R32, RZ, 0x3c, !PT ;  /* 0x0000002017173212 */ /* 0x000fe200078e3cff */
[----:B------:R-:W0:Y:S01]  /*3bc0*/  LDS R13, [R51+0x1800] ;  /* 0x00180000330d7984 */ /* 0x000e220000000800 */
[----:B------:R-:W-:Y:S02]  /*3bd0*/  ISETP.GT.U32.AND.EX P2, PT, R20, RZ, PT, P2 ;  /* 0x000000ff1400720c */ /* 0x000fe40003f44120 */
[----:B------:R-:W-:Y:S01]  /*3be0*/  @P0 SEL R12, R12, 0x80000000, P4 ;  /* 0x800000000c0c0807 */ /* 0x000fe20002000000 */
[----:B------:R-:W-:Y:S01]  /*3bf0*/  @P3 STG.E desc[UR8][R2.64+0x800], R23 ;  /* 0x0008001702003986 */ /* 0x000fe2000c101908 */
[----:B------:R-:W-:-:S02]  /*3c00*/  @P5 ISETP.GT.AND P4, PT, R34, -0x1, PT ;  /* 0xffffffff2200580c */ /* 0x000fc40003f84270 */
[----:B------:R-:W-:Y:S01]  /*3c10*/  @P0 LOP3.LUT R33, R12, R33, RZ, 0x3c, !PT ;  /* 0x000000210c210212 */ /* 0x000fe200078e3cff */
[----:B------:R-:W-:Y:S01]  /*3c20*/  VIADD R12, R0, 0x900 ;  /* 0x00000900000c7836 */ /* 0x000fe20000000000 */
[----:B------:R-:W-:Y:S01]  /*3c30*/  @P5 SEL R25, R25, 0x80000000, P4 ;  /* 0x8000000019195807 */ /* 0x000fe20002000000 */
[----:B--2---:R-:W-:Y:S01]  /*3c40*/  @P3 STG.E desc[UR8][R4.64+0x800], R15 ;  /* 0x0008000f04003986 */ /* 0x004fe2000c101908 */
[----:B------:R-:W-:Y:S01]  /*3c50*/  ISETP.LT.U32.AND P4, PT, R14, UR6, PT ;  /* 0x000000060e007c0c */ /* 0x000fe2000bf81070 */
[----:B------:R-:W-:Y:S01]  /*3c60*/  VIADD R14, R0, 0xa00 ;  /* 0x00000a00000e7836 */ /* 0x000fe20000000000 */
[----:B------:R-:W-:Y:S01]  /*3c70*/  @P5 LOP3.LUT R25, R25, R34, RZ, 0x3c, !PT ;  /* 0x0000002219195212 */ /* 0x000fe200078e3cff */
[----:B------:R-:W-:Y:S01]  /*3c80*/  @P0 STG.E desc[UR8][R2.64+0xc00], R33 ;  /* 0x000c002102000986 */ /* 0x000fe2000c101908 */
[----:B------:R-:W-:Y:S01]  /*3c90*/  ISETP.LT.U32.AND P3, PT, R12, UR6, PT ;  /* 0x000000060c007c0c */ /* 0x000fe2000bf61070 */
[----:B------:R-:W-:Y:S02]  /*3ca0*/  @P6 IMAD.MOV.U32 R12, RZ, RZ, -0x1 ;  /* 0xffffffffff0c6424 */ /* 0x000fe400078e00ff */
[----:B---3--:R-:W-:Y:S01]  /*3cb0*/  @P0 STG.E desc[UR8][R4.64+0xc00], R17 ;  /* 0x000c001104000986 */ /* 0x008fe2000c101908 */
[----:B------:R-:W-:-:S03]  /*3cc0*/  @P1 ISETP.GT.AND P0, PT, R36, -0x1, PT ;  /* 0xffffffff2400180c */ /* 0x000fc60003f04270 */
[----:B------:R-:W-:Y:S04]  /*3cd0*/  @P5 STG.E desc[UR8][R2.64+0x1000], R25 ;  /* 0x0010001902005986 */ /* 0x000fe8000c101908 */
[----:B----4-:R1:W-:Y:S01]  /*3ce0*/  @P5 STG.E desc[UR8][R4.64+0x1000], R19 ;  /* 0x0010001304005986 */ /* 0x0103e2000c101908 */
[----:B------:R-:W-:-:S03]  /*3cf0*/  @P6 ISETP.GT.AND P5, PT, R35, -0x1, PT ;  /* 0xffffffff2300680c */ /* 0x000fc60003fa4270 */
[----:B------:R-:W2:Y:S01]  /*3d00*/  LDS R15, [R51+0x1c00] ;  /* 0x001c0000330f7984 */ /* 0x000ea20000000800 */
[----:B------:R-:W-:Y:S02]  /*3d10*/  @P6 SEL R12, R12, 0x80000000, P5 ;  /* 0x800000000c0c6807 */ /* 0x000fe40002800000 */
[----:B------:R-:W-:Y:S01]  /*3d20*/  ISETP.LT.U32.AND P5, PT, R14, UR6, PT ;  /* 0x000000060e007c0c */ /* 0x000fe2000bfa1070 */
[----:B------:R-:W-:Y:S01]  /*3d30*/  IMAD.U32 R14, RZ, RZ, UR7 ;  /* 0x00000007ff0e7e24 */ /* 0x000fe2000f8e00ff */
[----:B------:R-:W3:Y:S01]  /*3d40*/  LDS R17, [R51+0x2000] ;  /* 0x0020000033117984 */ /* 0x000ee20000000800 */
[----:B------:R-:W-:Y:S02]  /*3d50*/  @P6 LOP3.LUT R35, R12, R35, RZ, 0x3c, !PT ;  /* 0x000000230c236212 */ /* 0x000fe400078e3cff */
[----:B-1----:R-:W-:Y:S02]  /*3d60*/  @P1 SEL R19, R18, 0x80000000, P0 ;  /* 0x8000000012131807 */ /* 0x002fe40000000000 */
[----:B------:R-:W-:Y:S01]  /*3d70*/  ISETP.GT.U32.AND.EX P4, PT, R14, RZ, PT, P4 ;  /* 0x000000ff0e00720c */ /* 0x000fe20003f84140 */
[----:B------:R-:W-:Y:S01]  /*3d80*/  @P6 STG.E desc[UR8][R2.64+0x1400], R35 ;  /* 0x0014002302006986 */ /* 0x000fe2000c101908 */
[----:B------:R-:W-:Y:S01]  /*3d90*/  @P1 LOP3.LUT R23, R19, R36, RZ, 0x3c, !PT ;  /* 0x0000002413171212 */ /* 0x000fe200078e3cff */
[----:B------:R-:W-:Y:S01]  /*3da0*/  @P2 IMAD.MOV.U32 R14, RZ, RZ, -0x1 ;  /* 0xffffffffff0e2424 */ /* 0x000fe200078e00ff */
[----:B------:R-:W-:Y:S01]  /*3db0*/  ISETP.LT.U32.AND P0, PT, R16, UR6, PT ;  /* 0x0000000610007c0c */ /* 0x000fe2000bf01070 */
[----:B------:R-:W1:Y:S01]  /*3dc0*/  LDS R19, [R51+0x2400] ;  /* 0x0024000033137984 */ /* 0x000e620000000800 */
[----:B------:R-:W-:Y:S01]  /*3dd0*/  IMAD.U32 R16, RZ, RZ, UR7 ;  /* 0x00000007ff107e24 */ /* 0x000fe2000f8e00ff */
[----:B------:R-:W-:-:S02]  /*3de0*/  LOP3.LUT R12, R0, 0xc00, RZ, 0xfc, !PT ;  /* 0x00000c00000c7812 */ /* 0x000fc400078efcff */
[----:B------:R-:W-:Y:S01]  /*3df0*/  @P6 STG.E desc[UR8][R4.64+0x1400], R21 ;  /* 0x0014001504006986 */ /* 0x000fe2000c101908 */
[----:B------:R-:W-:Y:S02]  /*3e00*/  @P2 ISETP.GT.AND P6, PT, R37, -0x1, PT ;  /* 0xffffffff2500280c */ /* 0x000fe40003fc4270 */
[C---:B------:R-:W-:Y:S01]  /*3e10*/  ISETP.GT.U32.AND.EX P3, PT, R16.reuse, RZ, PT, P3 ;  /* 0x000000ff1000720c */ /* 0x040fe20003f64130 */
[----:B------:R4:W-:Y:S01]  /*3e20*/  @P1 STG.E desc[UR8][R2.64+0x1800], R23 ;  /* 0x0018001702001986 */ /* 0x0009e2000c101908 */
[----:B------:R-:W-:Y:S01]  /*3e30*/  ISETP.GT.U32.AND.EX P5, PT, R16, RZ, PT, P5 ;  /* 0x000000ff1000720c */ /* 0x000fe20003fa4150 */
[----:B------:R-:W-:Y:S02]  /*3e40*/  @P4 IMAD.MOV.U32 R16, RZ, RZ, -0x1 ;  /* 0xffffffffff104424 */ /* 0x000fe400078e00ff */
[----:B0-----:R-:W-:Y:S01]  /*3e50*/  @P1 STG.E desc[UR8][R4.64+0x1800], R13 ;  /* 0x0018000d04001986 */ /* 0x001fe2000c101908 */
[----:B------:R-:W-:Y:S02]  /*3e60*/  ISETP.LT.U32.AND P1, PT, R12, UR6, PT ;  /* 0x000000060c007c0c */ /* 0x000fe4000bf21070 */
[----:B------:R-:W-:Y:S01]  /*3e70*/  @P2 SEL R12, R14, 0x80000000, P6 ;  /* 0x800000000e0c2807 */ /* 0x000fe20003000000 */
[----:B------:R-:W0:Y:S01]  /*3e80*/  LDS R13, [R51+0x2800] ;  /* 0x00280000330d7984 */ /* 0x000e220000000800 */
[----:B------:R-:W-:Y:S01]  /*3e90*/  @P4 ISETP.GT.AND P6, PT, R38, -0x1, PT ;  /* 0xffffffff2600480c */ /* 0x000fe20003fc4270 */
[----:B------:R-:W-:Y:S01]  /*3ea0*/  VIADD R14, R0, 0xd00 ;  /* 0x00000d00000e7836 */ /* 0x000fe20000000000 */
[----:B------:R-:W-:Y:S01]  /*3eb0*/  @P2 LOP3.LUT R37, R12, R37, RZ, 0x3c, !PT ;  /* 0x000000250c252212 */ /* 0x000fe200078e3cff */
[----:B------:R-:W0:Y:S01]  /*3ec0*/  LDS R21, [R51+0x2c00] ;  /* 0x002c000033157984 */ /* 0x000e220000000800 */
[----:B----4-:R-:W-:Y:S01]  /*3ed0*/  @P4 SEL R23, R16, 0x80000000, P6 ;  /* 0x8000000010174807 */ /* 0x010fe20003000000 */
[----:B------:R-:W-:Y:S01]  /*3ee0*/  IMAD.U32 R16, RZ, RZ, UR7 ;  /* 0x00000007ff107e24 */ /* 0x000fe2000f8e00ff */
[----:B------:R-:W-:Y:S01]  /*3ef0*/  @P3 ISETP.GT.AND P6, PT, R39, -0x1, PT ;  /* 0xffffffff2700380c */ /* 0x000fe20003fc4270 */
[----:B------:R-:W-:Y:S01]  /*3f00*/  @P3 IMAD.MOV.U32 R18, RZ, RZ, -0x1 ;  /* 0xffffffffff123424 */ /* 0x000fe200078e00ff */
[----:B------:R-:W-:Y:S01]  /*3f10*/  @P4 LOP3.LUT R23, R23, R38, RZ, 0x3c, !PT ;  /* 0x0000002617174212 */ /* 0x000fe200078e3cff */
[----:B------:R-:W-:Y:S01]  /*3f20*/  @P2 STG.E desc[UR8][R2.64+0x1c00], R37 ;  /* 0x001c002502002986 */ /* 0x000fe2000c101908 */
[----:B------:R-:W-:Y:S01]  /*3f30*/  ISETP.GT.U32.AND.EX P0, PT, R16, RZ, PT, P0 ;  /* 0x000000ff1000720c */ /* 0x000fe20003f04100 */
[----:B------:R-:W-:Y:S01]  /*3f40*/  @P5 IMAD.MOV.U32 R25, RZ, RZ, -0x1 ;  /* 0xffffffffff195424 */ /* 0x000fe200078e00ff */
[----:B------:R-:W-:Y:S01]  /*3f50*/  @P3 SEL R12, R18, 0x80000000, P6 ;  /* 0x80000000120c3807 */ /* 0x000fe20003000000 */
[----:B--2---:R2:W-:Y:S01]  /*3f60*/  @P2 STG.E desc[UR8][R4.64+0x1c00], R15 ;  /* 0x001c000f04002986 */ /* 0x0045e2000c101908 */
[----:B------:R-:W-:Y:S01]  /*3f70*/  @P5 ISETP.GT.AND P2, PT, R40, -0x1, PT ;  /* 0xffffffff2800580c */ /* 0x000fe20003f44270 */
[----:B------:R-:W-:Y:S01]  /*3f80*/  VIADD R18, R0, 0x1200 ;  /* 0x0000120000127836 */ /* 0x000fe20000000000 */
[----:B------:R-:W-:Y:S01]  /*3f90*/  @P3 LOP3.LUT R39, R12, R39, RZ, 0x3c, !PT ;  /* 0x000000270c273212 */ /* 0x000fe200078e3cff */
[----:B------:R-:W-:Y:S01]  /*3fa0*/  VIADD R12, R0, 0xe00 ;  /* 0x00000e00000c7836 */ /* 0x000fe20000000000 */
[----:B------:R-:W-:Y:S01]  /*3fb0*/  @P4 STG.E desc[UR8][R2.64+0x2000], R23 ;  /* 0x0020001702004986 */ /* 0x000fe2000c101908 */
[----:B------:R-:W-:-:S02]  /*3fc0*/  @P5 SEL R25, R25, 0x80000000, P2 ;  /* 0x8000000019195807 */ /* 0x000fc40001000000 */
[----:B------:R-:W-:Y:S01]  /*3fd0*/  ISETP.LT.U32.AND P6, PT, R14, UR6, PT ;  /* 0x000000060e007c0c */ /* 0x000fe2000bfc1070 */
[----:B---3--:R-:W-:Y:S01]  /*3fe0*/  @P4 STG.E desc[UR8][R4.64+0x2000], R17 ;  /* 0x0020001104004986 */ /* 0x008fe2000c101908 */
[----:B------:R-:W-:Y:S01]  /*3ff0*/  ISETP.LT.U32.AND P2, PT, R12, UR6, PT ;  /* 0x000000060c007c0c */ /* 0x000fe2000bf41070 */
[----:B------:R-:W-:Y:S01]  /*4000*/  VIADD R14, R0, 0xf00 ;  /* 0x00000f00000e7836 */ /* 0x000fe20000000000 */
[----:B------:R-:W-:Y:S01]  /*4010*/  @P5 LOP3.LUT R25, R25, R40, RZ, 0x3c, !PT ;  /* 0x0000002819195212 */ /* 0x000fe200078e3cff */
[----:B------:R-:W-:Y:S01]  /*4020*/  @P3 STG.E desc[UR8][R2.64+0x2400], R39 ;  /* 0x0024002702003986 */ /* 0x000fe2000c101908 */
[----:B------:R-:W-:Y:S01]  /*4030*/  @P0 IMAD.MOV.U32 R12, RZ, RZ, -0x1 ;  /* 0xffffffffff0c0424 */ /* 0x000fe200078e00ff */
[----:B------:R-:W-:Y:S01]  /*4040*/  ISETP.GT.U32.AND.EX P6, PT, R16, RZ, PT, P6 ;  /* 0x000000ff1000720c */ /* 0x000fe20003fc4160 */
[----:B--2---:R-:W-:Y:S01]  /*4050*/  IMAD.U32 R15, RZ, RZ, UR7 ;  /* 0x00000007ff0f7e24 */ /* 0x004fe2000f8e00ff */
[----:B-1----:R-:W-:Y:S01]  /*4060*/  @P3 STG.E desc[UR8][R4.64+0x2400], R19 ;  /* 0x0024001304003986 */ /* 0x002fe2000c101908 */
[----:B------:R-:W-:-:S02]  /*4070*/  @P0 ISETP.GT.AND P3, PT, R41, -0x1, PT ;  /* 0xffffffff2900080c */ /* 0x000fc40003f64270 */
[----:B------:R-:W-:Y:S01]  /*4080*/  ISETP.LT.U32.AND P4, PT, R14, UR6, PT ;  /* 0x000000060e007c0c */ /* 0x000fe2000bf81070 */
[----:B------:R1:W-:Y:S01]  /*4090*/  @P5 STG.E desc[UR8][R2.64+0x2800], R25 ;  /* 0x0028001902005986 */ /* 0x0003e2000c101908 */
[----:B------:R-:W-:Y:S02]  /*40a0*/  @P0 SEL R12, R12, 0x80000000, P3 ;  /* 0x800000000c0c0807 */ /* 0x000fe40001800000 */
[----:B------:R-:W-:Y:S01]  /*40b0*/  LOP3.LUT R14, R0, 0x1000, RZ, 0xfc, !PT ;  /* 0x00001000000e7812 */ /* 0x000fe200078efcff */
[----:B------:R-:W-:Y:S01]  /*40c0*/  LDS R17, [R51+0x3800] ;  /* 0x0038000033117984 */ /* 0x000fe20000000800 */
[C---:B------:R-:W-:Y:S02]  /*40d0*/  ISETP.GT.U32.AND.EX P1, PT, R15.reuse, RZ, PT, P1 ;  /* 0x000000ff0f00720c */ /* 0x040fe40003f24110 */
[----:B------:R-:W-:Y:S01]  /*40e0*/  @P0 LOP3.LUT R41, R12, R41, RZ, 0x3c, !PT ;  /* 0x000000290c290212 */ /* 0x000fe200078e3cff */
[----:B------:R-:W-:Y:S01]  /*40f0*/  VIADD R12, R0, 0x1100 ;  /* 0x00001100000c7836 */ /* 0x000fe20000000000 */
[----:B------:R-:W-:Y:S01]  /*4100*/  ISETP.LT.U32.AND P3, PT, R14, UR6, PT ;  /* 0x000000060e007c0c */ /* 0x000fe2000bf61070 */
[----:B------:R-:W-:Y:S01]  /*4110*/  IMAD.U32 R14, RZ, RZ, UR7 ;  /* 0x00000007ff0e7e24 */ /* 0x000fe2000f8e00ff */
[----:B0-----:R-:W-:Y:S01]  /*4120*/  @P5 STG.E desc[UR8][R4.64+0x2800], R13 ;  /* 0x0028000d04005986 */ /* 0x001fe2000c101908 */
[----:B------:R-:W-:-:S02]  /*4130*/  ISETP.GT.U32.AND.EX P4, PT, R15, RZ, PT, P4 ;  /* 0x000000ff0f00720c */ /* 0x000fc40003f84140 */
[----:B------:R-:W-:Y:S01]  /*4140*/  ISETP.LT.U32.AND P5, PT, R12, UR6, PT ;  /* 0x000000060c007c0c */ /* 0x000fe2000bfa1070 */
[----:B------:R-:W-:Y:S01]  /*4150*/  @P0 STG.E desc[UR8][R2.64+0x2c00], R41 ;  /* 0x002c002902000986 */ /* 0x000fe2000c101908 */
[C---:B------:R-:W-:Y:S02]  /*4160*/  ISETP.GT.U32.AND.EX P2, PT, R14.reuse, RZ, PT, P2 ;  /* 0x000000ff0e00720c */ /* 0x040fe40003f44120 */
[----:B------:R-:W-:Y:S01]  /*4170*/  @P1 IMAD.MOV.U32 R12, RZ, RZ, -0x1 ;  /* 0xffffffffff0c1424 */ /* 0x000fe200078e00ff */
[----:B------:R-:W0:Y:S01]  /*4180*/  LDS R13, [R51+0x3000] ;  /* 0x00300000330d7984 */ /* 0x000e220000000800 */
[----:B------:R-:W-:Y:S02]  /*4190*/  ISETP.GT.U32.AND.EX P5, PT, R15, RZ, PT, P5 ;  /* 0x000000ff0f00720c */ /* 0x000fe40003fa4150 */
[----:B------:R-:W-:Y:S01]  /*41a0*/  ISETP.GT.U32.AND.EX P3, PT, R14, RZ, PT, P3 ;  /* 0x000000ff0e00720c */ /* 0x000fe20003f64130 */
[----:B------:R-:W-:Y:S01]  /*41b0*/  @P0 STG.E desc[UR8][R4.64+0x2c00], R21 ;  /* 0x002c001504000986 */ /* 0x000fe2000c101908 */
[----:B------:R-:W-:Y:S01]  /*41c0*/  @P1 ISETP.GT.AND P0, PT, R29, -0x1, PT ;  /* 0xffffffff1d00180c */ /* 0x000fe20003f04270 */
[----:B------:R-:W-:-:S02]  /*41d0*/  @P6 IMAD.MOV.U32 R14, RZ, RZ, -0x1 ;  /* 0xffffffffff0e6424 */ /* 0x000fc400078e00ff */
[----:B------:R-:W2:Y:S01]  /*41e0*/  LDS R15, [R51+0x3400] ;  /* 0x00340000330f7984 */ /* 0x000ea20000000800 */
[----:B------:R-:W-:Y:S01]  /*41f0*/  @P1 SEL R12, R12, 0x80000000, P0 ;  /* 0x800000000c0c1807 */ /* 0x000fe20000000000 */
[----:B-1----:R-:W-:Y:S01]  /*4200*/  @P2 IMAD.MOV.U32 R25, RZ, RZ, -0x1 ;  /* 0xffffffffff192424 */ /* 0x002fe200078e00ff */
[----:B------:R-:W-:Y:S01]  /*4210*/  @P6 ISETP.GT.AND P0, PT, R11, -0x1, PT ;  /* 0xffffffff0b00680c */ /* 0x000fe20003f04270 */
[----:B------:R-:W1:Y:S01]  /*4220*/  LDS R19, [R51+0x3c00] ;  /* 0x003c000033137984 */ /* 0x000e620000000800 */
[----:B------:R-:W-:Y:S01]  /*4230*/  @P4 IMAD.MOV.U32 R16, RZ, RZ, -0x1 ;  /* 0xffffffffff104424 */ /* 0x000fe200078e00ff */
[----:B------:R-:W-:Y:S01]  /*4240*/  @P1 LOP3.LUT R29, R12, R29, RZ, 0x3c, !PT ;  /* 0x0000001d0c1d1212 */ /* 0x000fe200078e3cff */
[----:B------:R-:W-:Y:S01]  /*4250*/  @P5 IMAD.MOV.U32 R20, RZ, RZ, -0x1 ;  /* 0xffffffffff145424 */ /* 0x000fe200078e00ff */
[----:B------:R-:W3:Y:S01]  /*4260*/  LDS R21, [R51+0x4000] ;  /* 0x0040000033157984 */ /* 0x000ee20000000800 */
[----:B------:R-:W-:Y:S01]  /*4270*/  @P6 SEL R14, R14, 0x80000000, P0 ;  /* 0x800000000e0e6807 */ /* 0x000fe20000000000 */
[----:B------:R-:W-:Y:S01]  /*4280*/  @P3 IMAD.MOV.U32 R27, RZ, RZ, -0x1 ;  /* 0xffffffffff1b3424 */ /* 0x000fe200078e00ff */
[----:B------:R-:W-:Y:S01]  /*4290*/  @P2 ISETP.GT.AND P0, PT, R10, -0x1, PT ;  /* 0xffffffff0a00280c */ /* 0x000fe20003f04270 */
[----:B------:R-:W4:Y:S01]  /*42a0*/  LDS R23, [R51+0x4400] ;  /* 0x0044000033177984 */ /* 0x000f220000000800 */
[----:B------:R-:W-:-:S02]  /*42b0*/  @P6 LOP3.LUT R11, R14, R11, RZ, 0x3c, !PT ;  /* 0x0000000b0e0b6212 */ /* 0x000fc400078e3cff */
[----:B------:R-:W-:Y:S01]  /*42c0*/  @P2 SEL R25, R25, 0x80000000, P0 ;  /* 0x8000000019192807 */ /* 0x000fe20000000000 */
[----:B------:R0:W-:Y:S01]  /*42d0*/  @P1 STG.E desc[UR8][R2.64+0x3000], R29 ;  /* 0x0030001d02001986 */ /* 0x0001e2000c101908 */
[----:B------:R-:W-:Y:S02]  /*42e0*/  @P4 ISETP.GT.AND P0, PT, R9, -0x1, PT ;  /* 0xffffffff0900480c */ /* 0x000fe40003f04270 */
[----:B------:R-:W-:Y:S02]  /*42f0*/  @P2 LOP3.LUT R25, R25, R10, RZ, 0x3c, !PT ;  /* 0x0000000a19192212 */ /* 0x000fe400078e3cff */
[----:B------:R-:W-:Y:S02]  /*4300*/  @P4 SEL R16, R16, 0x80000000, P0 ;  /* 0x8000000010104807 */ /* 0x000fe40000000000 */
[----:B------:R-:W-:Y:S02]  /*4310*/  @P3 ISETP.GT.AND P0, PT, R8, -0x1, PT ;  /* 0xffffffff0800380c */ /* 0x000fe40003f04270 */
[----:B------:R-:W-:-:S02]  /*4320*/  @P4 LOP3.LUT R9, R16, R9, RZ, 0x3c, !PT ;  /* 0x0000000910094212 */ /* 0x000fc400078e3cff */
[----:B------:R-:W-:Y:S02]  /*4330*/  @P3 SEL R27, R27, 0x80000000, P0 ;  /* 0x800000001b1b3807 */ /* 0x000fe40000000000 */
[----:B------:R-:W-:Y:S02]  /*4340*/  @P5 ISETP.GT.AND P0, PT, R7, -0x1, PT ;  /* 0xffffffff0700580c */ /* 0x000fe40003f04270 */
[----:B------:R-:W-:Y:S01]  /*4350*/  @P3 LOP3.LUT R27, R27, R8, RZ, 0x3c, !PT ;  /* 0x000000081b1b3212 */ /* 0x000fe200078e3cff */
[----:B0-----:R0:W-:Y:S01]  /*4360*/  @P1 STG.E desc[UR8][R4.64+0x3000], R13 ;  /* 0x0030000d04001986 */ /* 0x0011e2000c101908 */
[----:B------:R-:W-:Y:S02]  /*4370*/  @P5 SEL R0, R20, 0x80000000, P0 ;  /* 0x8000000014005807 */ /* 0x000fe40000000000 */
[----:B------:R-:W-:Y:S01]  /*4380*/  ISETP.LT.U32.AND P0, PT, R18, UR6, PT ;  /* 0x0000000612007c0c */ /* 0x000fe2000bf01070 */
[----:B------:R-:W-:Y:S01]  /*4390*/  IMAD.U32 R18, RZ, RZ, UR7 ;  /* 0x00000007ff127e24 */ /* 0x000fe2000f8e00ff */
[----:B------:R0:W-:Y:S01]  /*43a0*/  @P6 STG.E desc[UR8][R2.64+0x3400], R11 ;  /* 0x0034000b02006986 */ /* 0x0001e2000c101908 */
[----:B------:R-:W-:-:S03]  /*43b0*/  @P5 LOP3.LUT R7, R0, R7, RZ, 0x3c, !PT ;  /* 0x0000000700075212 */ /* 0x000fc600078e3cff */
[----:B------:R-:W-:Y:S01]  /*43c0*/  ISETP.GT.U32.AND.EX P0, PT, R18, RZ, PT, P0 ;  /* 0x000000ff1200720c */ /* 0x000fe20003f04100 */
[----:B--2---:R0:W-:Y:S04]  /*43d0*/  @P6 STG.E desc[UR8][R4.64+0x3400], R15 ;  /* 0x0034000f04006986 */ /* 0x0041e8000c101908 */
[----:B------:R0:W-:Y:S04]  /*43e0*/  @P2 STG.E desc[UR8][R2.64+0x3800], R25 ;  /* 0x0038001902002986 */ /* 0x0001e8000c101908 */
[----:B------:R0:W-:Y:S04]  /*43f0*/  @P2 STG.E desc[UR8][R4.64+0x3800], R17 ;  /* 0x0038001104002986 */ /* 0x0001e8000c101908 */
[----:B------:R0:W-:Y:S04]  /*4400*/  @P4 STG.E desc[UR8][R2.64+0x3c00], R9 ;  /* 0x003c000902004986 */ /* 0x0001e8000c101908 */
[----:B-1----:R0:W-:Y:S04]  /*4410*/  @P4 STG.E desc[UR8][R4.64+0x3c00], R19 ;  /* 0x003c001304004986 */ /* 0x0021e8000c101908 */
[----:B------:R0:W-:Y:S04]  /*4420*/  @P3 STG.E desc[UR8][R2.64+0x4000], R27 ;  /* 0x0040001b02003986 */ /* 0x0001e8000c101908 */
[----:B---3--:R0:W-:Y:S04]  /*4430*/  @P3 STG.E desc[UR8][R4.64+0x4000], R21 ;  /* 0x0040001504003986 */ /* 0x0081e8000c101908 */
[----:B------:R0:W-:Y:S04]  /*4440*/  @P5 STG.E desc[UR8][R2.64+0x4400], R7 ;  /* 0x0044000702005986 */ /* 0x0001e8000c101908 */
[----:B----4-:R0:W-:Y:S01]  /*4450*/  @P5 STG.E desc[UR8][R4.64+0x4400], R23 ;  /* 0x0044001704005986 */ /* 0x0101e2000c101908 */
[----:B------:R-:W-:Y:S05]  /*4460*/  @!P0 EXIT ;  /* 0x000000000000894d */ /* 0x000fea0003800000 */
[----:B------:R-:W1:Y:S01]  /*4470*/  LDS R51, [R51+0x4800] ;  /* 0x0048000033337984 */ /* 0x000e620000000800 */
[----:B0-----:R-:W-:Y:S01]  /*4480*/  IMAD.MOV.U32 R7, RZ, RZ, -0x1 ;  /* 0xffffffffff077424 */ /* 0x001fe200078e00ff */
[----:B------:R-:W-:-:S04]  /*4490*/  ISETP.GT.AND P0, PT, R6, -0x1, PT ;  /* 0xffffffff0600780c */ /* 0x000fc80003f04270 */
[----:B------:R-:W-:-:S04]  /*44a0*/  SEL R7, R7, 0x80000000, P0 ;  /* 0x8000000007077807 */ /* 0x000fc80000000000 */
[----:B------:R-:W-:-:S05]  /*44b0*/  LOP3.LUT R7, R7, R6, RZ, 0x3c, !PT ;  /* 0x0000000607077212 */ /* 0x000fca00078e3cff */
[----:B------:R-:W-:Y:S04]  /*44c0*/  STG.E desc[UR8][R2.64+0x4800], R7 ;  /* 0x0048000702007986 */ /* 0x000fe8000c101908 */
[----:B-1----:R-:W-:Y:S01]  /*44d0*/  STG.E desc[UR8][R4.64+0x4800], R51 ;  /* 0x0048003304007986 */ /* 0x002fe2000c101908 */
[----:B------:R-:W-:Y:S05]  /*44e0*/  EXIT ;  /* 0x000000000000794d */ /* 0x000fea0003800000 */
.L_x_223:
        /* <DEDUP_REMOVED lines=9> */
.L_x_465:


//--------------------- .text._ZN3cub18CUB_300001_SM_10006detail10radix_sort29DeviceRadixSortOnesweepKernelINS1_5radix10policy_hubIfiyE10Policy1000ELNS0_9SortOrderE0EfiyiiNS1_21identity_decomposer_tEEEvPT5_SB_PT3_PKSC_PT1_PKSG_PT2_PKSK_T4_iiT6_ --------------------------
	.section	.text._ZN3cub18CUB_300001_SM_10006detail10radix_sort29DeviceRadixSortOnesweepKernelINS1_5radix10policy_hubIfiyE10Policy1000ELNS0_9SortOrderE0EfiyiiNS1_21identity_decomposer_tEEEvPT5_SB_PT3_PKSC_PT1_PKSG_PT2_PKSK_T4_iiT6_,"ax",@progbits
	.align	128
        .global         _ZN3cub18CUB_300001_SM_10006detail10radix_sort29DeviceRadixSortOnesweepKernelINS1_5radix10policy_hubIfiyE10Policy1000ELNS0_9SortOrderE0EfiyiiNS1_21identity_decomposer_tEEEvPT5_SB_PT3_PKSC_PT1_PKSG_PT2_PKSK_T4_iiT6_
        .type           _ZN3cub18CUB_300001_SM_10006detail10radix_sort29DeviceRadixSortOnesweepKernelINS1_5radix10policy_hubIfiyE10Policy1000ELNS0_9SortOrderE0EfiyiiNS1_21identity_decomposer_tEEEvPT5_SB_PT3_PKSC_PT1_PKSG_PT2_PKSK_T4_iiT6_,@function
        .size           _ZN3cub18CUB_300001_SM_10006detail10radix_sort29DeviceRadixSortOnesweepKernelINS1_5radix10policy_hubIfiyE10Policy1000ELNS0_9SortOrderE0EfiyiiNS1_21identity_decomposer_tEEEvPT5_SB_PT3_PKSC_PT1_PKSG_PT2_PKSK_T4_iiT6_,(.L_x_466 - _ZN3cub18CUB_300001_SM_10006detail10radix_sort29DeviceRadixSortOnesweepKernelINS1_5radix10policy_hubIfiyE10Policy1000ELNS0_9SortOrderE0EfiyiiNS1_21identity_decomposer_tEEEvPT5_SB_PT3_PKSC_PT1_PKSG_PT2_PKSK_T4_iiT6_)
        .other          _ZN3cub18CUB_300001_SM_10006detail10radix_sort29DeviceRadixSortOnesweepKernelINS1_5radix10policy_hubIfiyE10Policy1000ELNS0_9SortOrderE0EfiyiiNS1_21identity_decomposer_tEEEvPT5_SB_PT3_PKSC_PT1_PKSG_PT2_PKSK_T4_iiT6_,@"STO_CUDA_ENTRY STV_DEFAULT"
_ZN3cub18CUB_300001_SM_10006detail10radix_sort29DeviceRadixSortOnesweepKernelINS1_5radix10policy_hubIfiyE10Policy1000ELNS0_9SortOrderE0EfiyiiNS1_21identity_decomposer_tEEEvPT5_SB_PT3_PKSC_PT1_PKSG_PT2_PKSK_T4_iiT6_:
.text._ZN3cub18CUB_300001_SM_10006detail10radix_sort29DeviceRadixSortOnesweepKernelINS1_5radix10policy_hubIfiyE10Policy1000ELNS0_9SortOrderE0EfiyiiNS1_21identity_decomposer_tEEEvPT5_SB_PT3_PKSC_PT1_PKSG_PT2_PKSK_T4_iiT6_:
        /* <DEDUP_REMOVED lines=16> */
.L_x_225:
[----:B------:R-:W-:Y:S05]  /*0100*/  BSYNC.RECONVERGENT B0 ;  /* 0x0000000000007941 */ /* 0x000fea0003800200 */
.L_x_224:
        /* <DEDUP_REMOVED lines=36> */
.L_x_226:
        /* <DEDUP_REMOVED lines=76> */
.L_x_227:
        /* <DEDUP_REMOVED lines=68> */
.L_x_230:
        /* <DEDUP_REMOVED lines=21> */
.L_x_229:
[----:B------:R-:W-:Y:S05]  /*0da0*/  BSYNC.RECONVERGENT B0 ;  /* 0x0000000000007941 */ /* 0x000fea0003800200 */
.L_x_228:
        /* <DEDUP_REMOVED lines=19> */
.L_x_234:
[----:B------:R-:W-:Y:S05]  /*0ee0*/  BSYNC.RECONVERGENT B1 ;  /* 0x0000000000017941 */ /* 0x000fea0003800200 */
.L_x_233:
        /* <DEDUP_REMOVED lines=14> */
.L_x_235:
[----:B------:R-:W-:Y:S01]  /*0fd0*/  VIADD R10, R10, 0x1 ;  /* 0x000000010a0a7836 */ /* 0x000fe20000000000 */
[----:B------:R0:W-:Y:S04]  /*0fe0*/  STS [R4], RZ ;  /* 0x000000ff04007388 */ /* 0x0001e80000000800 */
[----:B------:R-:W-:Y:S01]  /*0ff0*/  ISETP.NE.AND P0, PT, R10, RZ, PT ;  /* 0x000000ff0a00720c */ /* 0x000fe20003f05270 */
[----:B0-----:R-:W-:-:S12]  /*1000*/  VIADD R4, R4, 0x80 ;  /* 0x0000008004047836 */ /* 0x001fd80000000000 */
[----:B------:R-:W-:Y:S05]  /*1010*/  @P0 BRA `(.L_x_235) ;  /* 0xfffffffc00ec0947 */ /* 0x000fea000383ffff */
.L_x_232:
[----:B------:R-:W-:Y:S05]  /*1020*/  BSYNC.RECONVERGENT B0 ;  /* 0x0000000000007941 */ /* 0x000fea0003800200 */
.L_x_231:
        /* <DEDUP_REMOVED lines=147> */
.L_x_237:
[----:B------:R-:W-:Y:S05]  /*1960*/  BSYNC.RECONVERGENT B0 ;  /* 0x0000000000007941 */ /* 0x000fea0003800200 */
.L_x_236:
        /* <DEDUP_REMOVED lines=35> */
.L_x_246:
[----:B0-----:R-:W0:Y:S01]  /*1ba0*/  LDC.64 R14, c[0x0][0x380] ;  /* 0x0000e000ff0e7b82 */ /* 0x001e220000000a00 */
[----:B------:R-:W-:Y:S01]  /*1bb0*/  VIADD R47, R4, 0xffffffff ;  /* 0xffffffff042f7836 */ /* 0x000fe20000000000 */
[----:B------:R-:W-:Y:S03]  /*1bc0*/  BSSY B2, `(.L_x_243) ;  /* 0x0000008000027945 */ /* 0x000fe60003800000 */
[----:B------:R-:W-:-:S04]  /*1bd0*/  IMAD R29, R47, 0x100, R3 ;  /* 0x000001002f1d7824 */ /* 0x000fc800078e0203 */
[----:B0-----:R-:W-:-:S07]  /*1be0*/  IMAD.WIDE R14, R29, 0x4, R14 ;  /* 0x000000041d0e7825 */ /* 0x001fce00078e020e */
.L_x_244:
[----:B------:R-:W-:Y:S05]  /*1bf0*/  YIELD ;  /* 0x0000000000007946 */ /* 0x000fea0003800000 */
[----:B------:R0:W-:Y:S06]  /*1c00*/  MEMBAR.SC.CTA ;  /* 0x0000000000007992 */ /* 0x0001ec0000000000 */
[----:B0-----:R-:W2:Y:S02]  /*1c10*/  LDG.E.STRONG.SYS R10, desc[UR6][R14.64] ;  /* 0x000000060e0a7981 */ /* 0x001ea4000c1f5900 */
[----:B--2---:R-:W-:-:S13]  /*1c20*/  ISETP.NE.AND P0, PT, R10, RZ, PT ;  /* 0x000000ff0a00720c */ /* 0x004fda0003f05270 */
[----:B------:R-:W-:Y:S05]  /*1c30*/  @!P0 BRA `(.L_x_244) ;  /* 0xfffffffc00ec8947 */ /* 0x000fea000383ffff */
[----:B------:R-:W-:Y:S05]  /*1c40*/  BSYNC B2 ;  /* 0x0000000000027941 */ /* 0x000fea0003800000 */
.L_x_243:
[----:B------:R-:W-:Y:S01]  /*1c50*/  BSSY.RECONVERGENT B2, `(.L_x_245) ;  /* 0x0000006000027945 */ /* 0x000fe20003800200 */
[C---:B------:R-:W-:Y:S02]  /*1c60*/  ISETP.GT.AND P0, PT, R10.reuse, -0x1, PT ;  /* 0xffffffff0a00780c */ /* 0x040fe40003f04270 */
[----:B------:R-:W-:Y:S01]  /*1c70*/  LOP3.LUT R10, R10, 0x3fffffff, RZ, 0xc0, !PT ;  /* 0x3fffffff0a0a7812 */ /* 0x000fe200078ec0ff */
[----:B------:R-:W-:Y:S05]  /*1c80*/  WARPSYNC.EXCLUSIVE R0 ;  /* 0x0000000000007348 */ /* 0x000fea0003a00000 */
[----:B------:R-:W-:-:S05]  /*1c90*/  IMAD.IADD R21, R10, 0x1, R21 ;  /* 0x000000010a157824 */ /* 0x000fca00078e0215 */
[----:B------:R-:W-:-:S07]  /*1ca0*/  VOTE.ANY R0, PT, P0 ;  /* 0x0000000000007806 */ /* 0x000fce00000e0100 */
[----:B------:R-:W-:Y:S05]  /*1cb0*/  BSYNC.RECONVERGENT B2 ;  /* 0x0000000000027941 */ /* 0x000fea0003800200 */
.L_x_245:
[----:B------:R-:W-:Y:S01]  /*1cc0*/  ISETP.GT.U32.AND P1, PT, R4, 0x1, PT ;  /* 0x000000010400780c */ /* 0x000fe20003f24070 */
[----:B------:R-:W-:-:S12]  /*1cd0*/  IMAD.MOV.U32 R4, RZ, RZ, R47 ;  /* 0x000000ffff047224 */ /* 0x000fd800078e002f */
[----:B------:R-:W-:Y:S05]  /*1ce0*/  @P0 BRA P1, `(.L_x_246) ;  /* 0xfffffffc00ac0947 */ /* 0x000fea000083ffff */
[----:B------:R-:W-:Y:S05]  /*1cf0*/  BSYNC B0 ;  /* 0x0000000000007941 */ /* 0x000fea0003800000 */
.L_x_242:
[----:B------:R1:W2:Y:S02]  /*1d00*/  LDS.64 R14, [R19+0x6600] ;  /* 0x00660000130e7984 */ /* 0x0002a40000000a00 */
.L_x_241:
[C---:B------:R-:W-:Y:S01]  /*1d10*/  IMAD.IADD R29, R21.reuse, 0x1, -R20 ;  /* 0x00000001151d7824 */ /* 0x040fe200078e0a14 */
[----:B------:R-:W-:-:S04]  /*1d20*/  LOP3.LUT R21, R21, 0x80000000, RZ, 0xfc, !PT ;  /* 0x8000000015157812 */ /* 0x000fc800078efcff */
[C---:B0-2---:R-:W-:Y:S01]  /*1d30*/  IADD3 R14, P0, PT, R29.reuse, R14, RZ ;  /* 0x0000000e1d0e7210 */ /* 0x045fe20007f1e0ff */
[----:B------:R0:W-:Y:S03]  /*1d40*/  STG.E.STRONG.SYS desc[UR6][R6.64], R21 ;  /* 0x0000001506007986 */ /* 0x0001e6000c115906 */
[----:B------:R-:W-:-:S05]  /*1d50*/  LEA.HI.X.SX32 R15, R29, R15, 0x1, P0 ;  /* 0x0000000f1d0f7211 */ /* 0x000fca00000f0eff */
[----:B------:R0:W-:Y:S04]  /*1d60*/  STS.64 [R19+0x6600], R14 ;  /* 0x0066000e13007388 */ /* 0x0001e80000000a00 */
.L_x_240:
[----:B------:R-:W-:Y:S05]  /*1d70*/  BSYNC B1 ;  /* 0x0000000000017941 */ /* 0x000fea0003800000 */
.L_x_239:
        /* <DEDUP_REMOVED lines=33> */
.L_x_247:
        /* <DEDUP_REMOVED lines=64> */
.L_x_248:
        /* <DEDUP_REMOVED lines=56> */
.L_x_249:
        /* <DEDUP_REMOVED lines=19> */
.L_x_250:
        /* <DEDUP_REMOVED lines=51> */
.L_x_251:
        /* <DEDUP_REMOVED lines=22> */
.L_x_252:
        /* <DEDUP_REMOVED lines=56> */
.L_x_238:
        /* <DEDUP_REMOVED lines=38> */
.L_x_344:
        /* <DEDUP_REMOVED lines=25> */
.L_x_253:
        /* <DEDUP_REMOVED lines=42> */
.L_x_256:
[----:B------:R-:W-:Y:S05]  /*36e0*/  BSYNC.RECONVERGENT B0 ;  /* 0x0000000000007941 */ /* 0x000fea0003800200 */
.L_x_255:
        /* <DEDUP_REMOVED lines=39> */
.L_x_258:
[----:B------:R-:W-:Y:S05]  /*3960*/  BSYNC.RECONVERGENT B0 ;  /* 0x0000000000007941 */ /* 0x000fea0003800200 */
.L_x_257:
        /* <DEDUP_REMOVED lines=35> */
.L_x_260:
[----:B------:R-:W-:Y:S05]  /*3ba0*/  BSYNC.RECONVERGENT B0 ;  /* 0x0000000000007941 */ /* 0x000fea0003800200 */
.L_x_259:
        /* <DEDUP_REMOVED lines=35> */
.L_x_262:
[----:B------:R-:W-:Y:S05]  /*3de0*/  BSYNC.RECONVERGENT B0 ;  /* 0x0000000000007941 */ /* 0x000fea0003800200 */
.L_x_261:
        /* <DEDUP_REMOVED lines=35> */
.L_x_264:
[----:B------:R-:W-:Y:S05]  /*4020*/  BSYNC.RECONVERGENT B0 ;  /* 0x0000000000007941 */ /* 0x000fea0003800200 */
.L_x_263:
        /* <DEDUP_REMOVED lines=35> */
.L_x_266:
[----:B------:R-:W-:Y:S05]  /*4260*/  BSYNC.RECONVERGENT B0 ;  /* 0x0000000000007941 */ /* 0x000fea0003800200 */
.L_x_265:
        /* <DEDUP_REMOVED lines=35> */
.L_x_268:
[----:B------:R-:W-:Y:S05]  /*44a0*/  BSYNC.RECONVERGENT B0 ;  /* 0x0000000000007941 */ /* 0x000fea0003800200 */
.L_x_267:
        /* <DEDUP_REMOVED lines=35> */
.L_x_270:
[----:B------:R-:W-:Y:S05]  /*46e0*/  BSYNC.RECONVERGENT B0 ;  /* 0x0000000000007941 */ /* 0x000fea0003800200 */
.L_x_269:
        /* <DEDUP_REMOVED lines=35> */
.L_x_272:
[----:B------:R-:W-:Y:S05]  /*4920*/  BSYNC.RECONVERGENT B0 ;  /* 0x0000000000007941 */ /* 0x000fea0003800200 */
.L_x_271:
        /* <DEDUP_REMOVED lines=36> */
.L_x_274:
[----:B------:R-:W-:Y:S05]  /*4b70*/  BSYNC.RECONVERGENT B0 ;  /* 0x0000000000007941 */ /* 0x000fea0003800200 */
.L_x_273:
        /* <DEDUP_REMOVED lines=36> */
.L_x_276:
[----:B------:R-:W-:Y:S05]  /*4dc0*/  BSYNC.RECONVERGENT B0 ;  /* 0x0000000000007941 */ /* 0x000fea0003800200 */
.L_x_275:
        /* <DEDUP_REMOVED lines=36> */
.L_x_278:
[----:B------:R-:W-:Y:S05]  /*5010*/  BSYNC.RECONVERGENT B0 ;  /* 0x0000000000007941 */ /* 0x000fea0003800200 */
.L_x_277:
        /* <DEDUP_REMOVED lines=36> */
.L_x_280:
[----:B------:R-:W-:Y:S05]  /*5260*/  BSYNC.RECONVERGENT B0 ;  /* 0x0000000000007941 */ /* 0x000fea0003800200 */
.L_x_279:
        /* <DEDUP_REMOVED lines=36> */
.L_x_282:
[----:B------:R-:W-:Y:S05]  /*54b0*/  BSYNC.RECONVERGENT B0 ;  /* 0x0000000000007941 */ /* 0x000fea0003800200 */
.L_x_281:
        /* <DEDUP_REMOVED lines=36> */
.L_x_284:
[----:B------:R-:W-:Y:S05]  /*5700*/  BSYNC.RECONVERGENT B0 ;  /* 0x0000000000007941 */ /* 0x000fea0003800200 */
.L_x_283:
        /* <DEDUP_REMOVED lines=36> */
.L_x_286:
[----:B------:R-:W-:Y:S05]  /*5950*/  BSYNC.RECONVERGENT B0 ;  /* 0x0000000000007941 */ /* 0x000fea0003800200 */
.L_x_285:
        /* <DEDUP_REMOVED lines=36> */
.L_x_288:
[----:B------:R-:W-:Y:S05]  /*5ba0*/  BSYNC.RECONVERGENT B0 ;  /* 0x0000000000007941 */ /* 0x000fea0003800200 */
.L_x_287:
        /* <DEDUP_REMOVED lines=35> */
.L_x_290:
[----:B------:R-:W-:Y:S05]  /*5de0*/  BSYNC.RECONVERGENT B0 ;  /* 0x0000000000007941 */ /* 0x000fea0003800200 */
.L_x_289:
        /* <DEDUP_REMOVED lines=64> */
.L_x_298:
[----:B-1----:R-:W1:Y:S01]  /*61f0*/  LDC.64 R30, c[0x0][0x380] ;  /* 0x0000e000ff1e7b82 */ /* 0x002e620000000a00 */
[----:B------:R-:W-:Y:S01]  /*6200*/  VIADD R39, R32, 0xffffffff ;  /* 0xffffffff20277836 */ /* 0x000fe20000000000 */
[----:B------:R-:W-:Y:S03]  /*6210*/  BSSY B2, `(.L_x_295) ;  /* 0x0000008000027945 */ /* 0x000fe60003800000 */
[----:B------:R-:W-:-:S04]  /*6220*/  IMAD R33, R39, 0x100, R3 ;  /* 0x0000010027217824 */ /* 0x000fc800078e0203 */
[----:B-1----:R-:W-:-:S07]  /*6230*/  IMAD.WIDE R30, R33, 0x4, R30 ;  /* 0x00000004211e7825 */ /* 0x002fce00078e021e */
.L_x_296:
[----:B------:R-:W-:Y:S05]  /*6240*/  YIELD ;  /* 0x0000000000007946 */ /* 0x000fea0003800000 */
[----:B------:R1:W-:Y:S06]  /*6250*/  MEMBAR.SC.CTA ;  /* 0x0000000000007992 */ /* 0x0003ec0000000000 */
[----:B-1----:R-:W2:Y:S02]  /*6260*/  LDG.E.STRONG.SYS R33, desc[UR6][R30.64] ;  /* 0x000000061e217981 */ /* 0x002ea4000c1f5900 */
[----:B--2---:R-:W-:-:S13]  /*6270*/  ISETP.NE.AND P0, PT, R33, RZ, PT ;  /* 0x000000ff2100720c */ /* 0x004fda0003f05270 */
[----:B------:R-:W-:Y:S05]  /*6280*/  @!P0 BRA `(.L_x_296) ;  /* 0xfffffffc00ec8947 */ /* 0x000fea000383ffff */
[----:B------:R-:W-:Y:S05]  /*6290*/  BSYNC B2 ;  /* 0x0000000000027941 */ /* 0x000fea0003800000 */
.L_x_295:
[----:B------:R-:W-:Y:S01]  /*62a0*/  BSSY.RECONVERGENT B2, `(.L_x_297) ;  /* 0x0000006000027945 */ /* 0x000fe20003800200 */
[C---:B------:R-:W-:Y:S02]  /*62b0*/  ISETP.GT.AND P0, PT, R33.reuse, -0x1, PT ;  /* 0xffffffff2100780c */ /* 0x040fe40003f04270 */
[----:B------:R-:W-:Y:S01]  /*62c0*/  LOP3.LUT R30, R33, 0x3fffffff, RZ, 0xc0, !PT ;  /* 0x3fffffff211e7812 */ /* 0x000fe200078ec0ff */
[----:B------:R-:W-:Y:S05]  /*62d0*/  WARPSYNC.EXCLUSIVE R28 ;  /* 0x000000001c007348 */ /* 0x000fea0003a00000 */
[----:B------:R-:W-:-:S05]  /*62e0*/  IMAD.IADD R37, R30, 0x1, R37 ;  /* 0x000000011e257824 */ /* 0x000fca00078e0225 */
[----:B------:R-:W-:-:S07]  /*62f0*/  VOTE.ANY R28, PT, P0 ;  /* 0x00000000001c7806 */ /* 0x000fce00000e0100 */
[----:B------:R-:W-:Y:S05]  /*6300*/  BSYNC.RECONVERGENT B2 ;  /* 0x0000000000027941 */ /* 0x000fea0003800200 */
.L_x_297:
[----:B------:R-:W-:Y:S01]  /*6310*/  ISETP.GT.U32.AND P1, PT, R32, 0x1, PT ;  /* 0x000000012000780c */ /* 0x000fe20003f24070 */
[----:B------:R-:W-:-:S12]  /*6320*/  IMAD.MOV.U32 R32, RZ, RZ, R39 ;  /* 0x000000ffff207224 */ /* 0x000fd800078e0027 */
[----:B------:R-:W-:Y:S05]  /*6330*/  @P0 BRA P1, `(.L_x_298) ;  /* 0xfffffffc00ac0947 */ /* 0x000fea000083ffff */
[----:B------:R-:W-:Y:S05]  /*6340*/  BSYNC B0 ;  /* 0x0000000000007941 */ /* 0x000fea0003800000 */
.L_x_294:
[----:B------:R2:W3:Y:S02]  /*6350*/  LDS.64 R30, [R41+0x6600] ;  /* 0x00660000291e7984 */ /* 0x0004e40000000a00 */
.L_x_293:
        /* <DEDUP_REMOVED lines=8> */
.L_x_292:
[----:B------:R-:W-:Y:S05]  /*63e0*/  BSYNC B1 ;  /* 0x0000000000017941 */ /* 0x000fea0003800000 */
.L_x_291:
        /* <DEDUP_REMOVED lines=16> */
.L_x_299:
        /* <DEDUP_REMOVED lines=280> */
.L_x_300:
        /* <DEDUP_REMOVED lines=31> */
.L_x_303:
[----:B------:R-:W-:Y:S05]  /*7860*/  BSYNC.RECONVERGENT B0 ;  /* 0x0000000000007941 */ /* 0x000fea0003800200 */
.L_x_302:
        /* <DEDUP_REMOVED lines=23> */
.L_x_305:
[----:B------:R-:W-:Y:S05]  /*79e0*/  BSYNC.RECONVERGENT B0 ;  /* 0x0000000000007941 */ /* 0x000fea0003800200 */
.L_x_304:
        /* <DEDUP_REMOVED lines=23> */
.L_x_307:
[----:B------:R-:W-:Y:S05]  /*7b60*/  BSYNC.RECONVERGENT B0 ;  /* 0x0000000000007941 */ /* 0x000fea0003800200 */
.L_x_306:
        /* <DEDUP_REMOVED lines=23> */
.L_x_309:
[----:B------:R-:W-:Y:S05]  /*7ce0*/  BSYNC.RECONVERGENT B0 ;  /* 0x0000000000007941 */ /* 0x000fea0003800200 */
.L_x_308:
        /* <DEDUP_REMOVED lines=23> */
.L_x_311:
[----:B------:R-:W-:Y:S05]  /*7e60*/  BSYNC.RECONVERGENT B0 ;  /* 0x0000000000007941 */ /* 0x000fea0003800200 */
.L_x_310:
        /* <DEDUP_REMOVED lines=23> */
.L_x_313:
[----:B------:R-:W-:Y:S05]  /*7fe0*/  BSYNC.RECONVERGENT B0 ;  /* 0x0000000000007941 */ /* 0x000fea0003800200 */
.L_x_312:
        /* <DEDUP_REMOVED lines=23> */
.L_x_315:
[----:B------:R-:W-:Y:S05]  /*8160*/  BSYNC.RECONVERGENT B0 ;  /* 0x0000000000007941 */ /* 0x000fea0003800200 */
.L_x_314:
        /* <DEDUP_REMOVED lines=23> */
.L_x_317:
[----:B------:R-:W-:Y:S05]  /*82e0*/  BSYNC.RECONVERGENT B0 ;  /* 0x0000000000007941 */ /* 0x000fea0003800200 */
.L_x_316:
        /* <DEDUP_REMOVED lines=23> */
.L_x_319:
[----:B------:R-:W-:Y:S05]  /*8460*/  BSYNC.RECONVERGENT B0 ;  /* 0x0000000000007941 */ /* 0x000fea0003800200 */
.L_x_318:
        /* <DEDUP_REMOVED lines=23> */
.L_x_321:
[----:B------:R-:W-:Y:S05]  /*85e0*/  BSYNC.RECONVERGENT B0 ;  /* 0x0000000000007941 */ /* 0x000fea0003800200 */
.L_x_320:
        /* <DEDUP_REMOVED lines=23> */
.L_x_323:
[----:B------:R-:W-:Y:S05]  /*8760*/  BSYNC.RECONVERGENT B0 ;  /* 0x0000000000007941 */ /* 0x000fea0003800200 */
.L_x_322:
        /* <DEDUP_REMOVED lines=23> */
.L_x_325:
[----:B------:R-:W-:Y:S05]  /*88e0*/  BSYNC.RECONVERGENT B0 ;  /* 0x0000000000007941 */ /* 0x000fea0003800200 */
.L_x_324:
        /* <DEDUP_REMOVED lines=22> */
.L_x_327:
[----:B------:R-:W-:Y:S05]  /*8a50*/  BSYNC.RECONVERGENT B0 ;  /* 0x0000000000007941 */ /* 0x000fea0003800200 */
.L_x_326:
        /* <DEDUP_REMOVED lines=21> */
.L_x_329:
[----:B------:R-:W-:Y:S05]  /*8bb0*/  BSYNC.RECONVERGENT B0 ;  /* 0x0000000000007941 */ /* 0x000fea0003800200 */
.L_x_328:
        /* <DEDUP_REMOVED lines=21> */
.L_x_331:
[----:B------:R-:W-:Y:S05]  /*8d10*/  BSYNC.RECONVERGENT B0 ;  /* 0x0000000000007941 */ /* 0x000fea0003800200 */
.L_x_330:
        /* <DEDUP_REMOVED lines=21> */
.L_x_333:
[----:B------:R-:W-:Y:S05]  /*8e70*/  BSYNC.RECONVERGENT B0 ;  /* 0x0000000000007941 */ /* 0x000fea0003800200 */
.L_x_332:
        /* <DEDUP_REMOVED lines=21> */
.L_x_335:
[----:B------:R-:W-:Y:S05]  /*8fd0*/  BSYNC.RECONVERGENT B0 ;  /* 0x0000000000007941 */ /* 0x000fea0003800200 */
.L_x_334:
[----:B------:R-:W-:Y:S01]  /*8fe0*/  NOP ;  /* 0x0000000000007918 */ /* 0x000fe20000000000 */
.L_x_301:
        /* <DEDUP_REMOVED lines=112> */
.L_x_336:
        /* <DEDUP_REMOVED lines=83> */
.L_x_337:
        /* <DEDUP_REMOVED lines=180> */
.L_x_338:
        /* <DEDUP_REMOVED lines=205> */
.L_x_254:
[----:B------:R-:W-:Y:S02]  /*b430*/  IMAD.MOV.U32 R72, RZ, RZ, R57 ;  /* 0x000000ffff487224 */ /* 0x000fe400078e0039 */
[----:B------:R-:W-:Y:S02]  /*b440*/  IMAD.MOV.U32 R65, RZ, RZ, 0x1 ;  /* 0x00000001ff417424 */ /* 0x000fe400078e00ff */
[----:B------:R-:W-:Y:S02]  /*b450*/  IMAD.MOV.U32 R74, RZ, RZ, RZ ;  /* 0x000000ffff4a7224 */ /* 0x000fe400078e00ff */
[----:B------:R-:W-:-:S07]  /*b460*/  IMAD.MOV.U32 R63, RZ, RZ, -0x1 ;  /* 0xffffffffff3f7424 */ /* 0x000fce00078e00ff */
[----:B------:R-:W-:Y:S05]  /*b470*/  WARPSYNC.COLLECTIVE R63, `(.L_x_339) ;  /* 0x000000003f087348 */ /* 0x000fea0003c00000 */
[----:B------:R0:W1:Y:S02]  /*b480*/  SHFL.UP P0, R70, R72, R65, R74 ;  /* 0x0400004148467389 */ /* 0x000064000000004a */
[----:B01----:R-:W-:Y:S05]  /*b490*/  ENDCOLLECTIVE ;  /* 0x000000000000791b */ /* 0x003fea0003800000 */
.L_x_339:
[----:B------:R-:W-:Y:S02]  /*b4a0*/  IMAD.MOV.U32 R65, RZ, RZ, 0x2 ;  /* 0x00000002ff417424 */ /* 0x000fe400078e00ff */
[----:B------:R-:W-:-:S04]  /*b4b0*/  IMAD.MOV.U32 R66, RZ, RZ, R70 ;  /* 0x000000ffff427224 */ /* 0x000fc800078e0046 */
[----:B------:R-:W-:-:S04]  /*b4c0*/  @P0 IMAD.IADD R66, R57, 0x1, R66 ;  /* 0x0000000139420824 */ /* 0x000fc800078e0242 */
[----:B------:R-:W-:-:S07]  /*b4d0*/  IMAD.MOV.U32 R72, RZ, RZ, R66 ;  /* 0x000000ffff487224 */ /* 0x000fce00078e0042 */
[----:B------:R-:W-:Y:S05]  /*b4e0*/  WARPSYNC.COLLECTIVE R63, `(.L_x_340) ;  /* 0x000000003f087348 */ /* 0x000fea0003c00000 */
[----:B------:R0:W1:Y:S02]  /*b4f0*/  SHFL.UP P0, R70, R72, R65, R74 ;  /* 0x0400004148467389 */ /* 0x000064000000004a */
[----:B01----:R-:W-:Y:S05]  /*b500*/  ENDCOLLECTIVE ;  /* 0x000000000000791b */ /* 0x003fea0003800000 */
.L_x_340:
[----:B------:R-:W-:Y:S02]  /*b510*/  IMAD.MOV.U32 R65, RZ, RZ, 0x4 ;  /* 0x00000004ff417424 */ /* 0x000fe400078e00ff */
[----:B------:R-:W-:-:S04]  /*b520*/  IMAD.MOV.U32 R59, RZ, RZ, R70 ;  /* 0x000000ffff3b7224 */ /* 0x000fc800078e0046 */
[----:B------:R-:W-:-:S04]  /*b530*/  @P0 IMAD.IADD R59, R66, 0x1, R59 ;  /* 0x00000001423b0824 */ /* 0x000fc800078e023b */
[----:B------:R-:W-:-:S07]  /*b540*/  IMAD.MOV.U32 R72, RZ, RZ, R59 ;  /* 0x000000ffff487224 */ /* 0x000fce00078e003b */
[----:B------:R-:W-:Y:S05]  /*b550*/  WARPSYNC.COLLECTIVE R63, `(.L_x_341) ;  /* 0x000000003f087348 */ /* 0x000fea0003c00000 */
[----:B------:R0:W1:Y:S02]  /*b560*/  SHFL.UP P0, R70, R72, R65, R74 ;  /* 0x0400004148467389 */ /* 0x000064000000004a */
[----:B01----:R-:W-:Y:S05]  /*b570*/  ENDCOLLECTIVE ;  /* 0x000000000000791b */ /* 0x003fea0003800000 */
.L_x_341:
[----:B------:R-:W-:Y:S02]  /*b580*/  IMAD.MOV.U32 R65, RZ, RZ, 0x8 ;  /* 0x00000008ff417424 */ /* 0x000fe400078e00ff */
[----:B------:R-:W-:-:S04]  /*b590*/  IMAD.MOV.U32 R68, RZ, RZ, R70 ;  /* 0x000000ffff447224 */ /* 0x000fc800078e0046 */
[----:B------:R-:W-:-:S04]  /*b5a0*/  @P0 IMAD.IADD R68, R59, 0x1, R68 ;  /* 0x000000013b440824 */ /* 0x000fc800078e0244 */
[----:B------:R-:W-:-:S07]  /*b5b0*/  IMAD.MOV.U32 R72, RZ, RZ, R68 ;  /* 0x000000ffff487224 */ /* 0x000fce00078e0044 */
[----:B------:R-:W-:Y:S05]  /*b5c0*/  WARPSYNC.COLLECTIVE R63, `(.L_x_342) ;  /* 0x000000003f087348 */ /* 0x000fea0003c00000 */
[----:B------:R0:W1:Y:S02]  /*b5d0*/  SHFL.UP P0, R70, R72, R65, R74 ;  /* 0x0400004148467389 */ /* 0x000064000000004a */
[----:B01----:R-:W-:Y:S05]  /*b5e0*/  ENDCOLLECTIVE ;  /* 0x000000000000791b */ /* 0x003fea0003800000 */
.L_x_342:
[----:B------:R-:W-:Y:S02]  /*b5f0*/  IMAD.MOV.U32 R65, RZ, RZ, 0x10 ;  /* 0x00000010ff417424 */ /* 0x000fe400078e00ff */
[----:B------:R-:W-:-:S04]  /*b600*/  IMAD.MOV.U32 R61, RZ, RZ, R70 ;  /* 0x000000ffff3d7224 */ /* 0x000fc800078e0046 */
[----:B------:R-:W-:-:S04]  /*b610*/  @P0 IMAD.IADD R61, R68, 0x1, R61 ;  /* 0x00000001443d0824 */ /* 0x000fc800078e023d */
[----:B------:R-:W-:-:S07]  /*b620*/  IMAD.MOV.U32 R72, RZ, RZ, R61 ;  /* 0x000000ffff487224 */ /* 0x000fce00078e003d */
[----:B------:R-:W-:Y:S05]  /*b630*/  WARPSYNC.COLLECTIVE R63, `(.L_x_343) ;  /* 0x000000003f087348 */ /* 0x000fea0003c00000 */
[----:B------:R0:W1:Y:S02]  /*b640*/  SHFL.UP P0, R70, R72, R65, R74 ;  /* 0x0400004148467389 */ /* 0x000064000000004a */
[----:B01----:R-:W-:Y:S05]  /*b650*/  ENDCOLLECTIVE ;  /* 0x000000000000791b */ /* 0x003fea0003800000 */
.L_x_343:
[----:B------:R-:W-:Y:S05]  /*b660*/  BRA `(.L_x_344) ;  /* 0xffffff7c00107947 */ /* 0x000fea000383ffff */
.L_x_345:
        /* <DEDUP_REMOVED lines=9> */
.L_x_466:


//--------------------- .text._ZN3cub18CUB_300001_SM_10006detail10radix_sort33DeviceRadixSortExclusiveSumKernelINS1_5radix10policy_hubIfiyE10Policy1000EyEEvPT0_ --------------------------
	.section	.text._ZN3cub18CUB_300001_SM_10006detail10radix_sort33DeviceRadixSortExclusiveSumKernelINS1_5radix10policy_hubIfiyE10Policy1000EyEEvPT0_,"ax",@progbits
	.align	128
        .global         _ZN3cub18CUB_300001_SM_10006detail10radix_sort33DeviceRadixSortExclusiveSumKernelINS1_5radix10policy_hubIfiyE10Policy1000EyEEvPT0_
        .type           _ZN3cub18CUB_300001_SM_10006detail10radix_sort33DeviceRadixSortExclusiveSumKernelINS1_5radix10policy_hubIfiyE10Policy1000EyEEvPT0_,@function
        .size           _ZN3cub18CUB_300001_SM_10006detail10radix_sort33DeviceRadixSortExclusiveSumKernelINS1_5radix10policy_hubIfiyE10Policy1000EyEEvPT0_,(.L_x_467 - _ZN3cub18CUB_300001_SM_10006detail10radix_sort33DeviceRadixSortExclusiveSumKernelINS1_5radix10policy_hubIfiyE10Policy1000EyEEvPT0_)
        .other          _ZN3cub18CUB_300001_SM_10006detail10radix_sort33DeviceRadixSortExclusiveSumKernelINS1_5radix10policy_hubIfiyE10Policy1000EyEEvPT0_,@"STO_CUDA_ENTRY STV_DEFAULT"
_ZN3cub18CUB_300001_SM_10006detail10radix_sort33DeviceRadixSortExclusiveSumKernelINS1_5radix10policy_hubIfiyE10Policy1000EyEEvPT0_:
.text._ZN3cub18CUB_300001_SM_10006detail10radix_sort33DeviceRadixSortExclusiveSumKernelINS1_5radix10policy_hubIfiyE10Policy1000EyEEvPT0_:
        /* <DEDUP_REMOVED lines=63> */
.L_x_358:
        /* <DEDUP_REMOVED lines=28> */
.L_x_346:
[----:B------:R-:W-:Y:S05]  /*05b0*/  WARPSYNC.ALL ;  /* 0x0000000000007948 */ /* 0x000fea0003800000 */
[----:B------:R-:W-:Y:S06]  /*05c0*/  BAR.SYNC.DEFER_BLOCKING 0x0 ;  /* 0x0000000000007b1d */ /* 0x000fec0000010000 */
[----:B------:R-:W-:Y:S05]  /*05d0*/  @P1 EXIT ;  /* 0x000000000000194d */ /* 0x000fea0003800000 */
[----:B01----:R-:W0:Y:S04]  /*05e0*/  LDS.64 R2, [R0+0x10] ;  /* 0x0000100000027984 */ /* 0x003e280000000a00 */
[----:B0-----:R-:W-:Y:S01]  /*05f0*/  STG.E.64 desc[UR4][R16.64], R2 ;  /* 0x0000000210007986 */ /* 0x001fe2000c101b04 */
[----:B------:R-:W-:Y:S05]  /*0600*/  EXIT ;  /* 0x000000000000794d */ /* 0x000fea0003800000 */
.L_x_347:
[----:B------:R-:W-:Y:S02]  /*0610*/  IMAD.MOV.U32 R24, RZ, RZ, R20 ;  /* 0x000000ffff187224 */ /* 0x000fe400078e0014 */
[----:B------:R-:W-:Y:S02]  /*0620*/  IMAD.MOV.U32 R23, RZ, RZ, 0x1 ;  /* 0x00000001ff177424 */ /* 0x000fe400078e00ff */
[----:B------:R-:W-:Y:S02]  /*0630*/  IMAD.MOV.U32 R22, RZ, RZ, RZ ;  /* 0x000000ffff167224 */ /* 0x000fe400078e00ff */
[----:B------:R-:W-:-:S07]  /*0640*/  IMAD.MOV.U32 R21, RZ, RZ, -0x1 ;  /* 0xffffffffff157424 */ /* 0x000fce00078e00ff */
[----:B------:R-:W-:Y:S05]  /*0650*/  WARPSYNC.COLLECTIVE R21, `(.L_x_348) ;  /* 0x0000000015087348 */ /* 0x000fea0003c00000 */
[----:B------:R0:W1:Y:S02]  /*0660*/  SHFL.UP P0, R25, R24, R23, R22 ;  /* 0x0400001718197389 */ /* 0x0000640000000016 */
[----:B01----:R-:W-:Y:S05]  /*0670*/  ENDCOLLECTIVE ;  /* 0x000000000000791b */ /* 0x003fea0003800000 */
.L_x_348:
[----:B------:R-:W-:Y:S02]  /*0680*/  IMAD.MOV.U32 R24, RZ, RZ, R19 ;  /* 0x000000ffff187224 */ /* 0x000fe400078e0013 */
[----:B------:R-:W-:-:S07]  /*0690*/  IMAD.MOV.U32 R27, RZ, RZ, R25 ;  /* 0x000000ffff1b7224 */ /* 0x000fce00078e0019 */
[----:B------:R-:W-:Y:S05]  /*06a0*/  WARPSYNC.COLLECTIVE R21, `(.L_x_349) ;  /* 0x0000000015087348 */ /* 0x000fea0003c00000 */
[----:B------:R0:W1:Y:S02]  /*06b0*/  SHFL.UP P0, R25, R24, R23, R22 ;  /* 0x0400001718197389 */ /* 0x0000640000000016 */
[----:B01----:R-:W-:Y:S05]  /*06c0*/  ENDCOLLECTIVE ;  /* 0x000000000000791b */ /* 0x003fea0003800000 */
.L_x_349:
        /* <DEDUP_REMOVED lines=9> */
.L_x_350:
[----:B------:R-:W-:Y:S02]  /*0760*/  IMAD.MOV.U32 R24, RZ, RZ, R26 ;  /* 0x000000ffff187224 */ /* 0x000fe400078e001a */
[----:B------:R-:W-:-:S07]  /*0770*/  IMAD.MOV.U32 R28, RZ, RZ, R25 ;  /* 0x000000ffff1c7224 */ /* 0x000fce00078e0019 */
[----:B------:R-:W-:Y:S05]  /*0780*/  WARPSYNC.COLLECTIVE R21, `(.L_x_351) ;  /* 0x0000000015087348 */ /* 0x000fea0003c00000 */
[----:B------:R0:W1:Y:S02]  /*0790*/  SHFL.UP P0, R25, R24, R23, R22 ;  /* 0x0400001718197389 */ /* 0x0000640000000016 */
[----:B01----:R-:W-:Y:S05]  /*07a0*/  ENDCOLLECTIVE ;  /* 0x000000000000791b */ /* 0x003fea0003800000 */
.L_x_351:
        /* <DEDUP_REMOVED lines=9> */
.L_x_352:
[----:B------:R-:W-:Y:S02]  /*0840*/  IMAD.MOV.U32 R24, RZ, RZ, R29 ;  /* 0x000000ffff187224 */ /* 0x000fe400078e001d */
[----:B------:R-:W-:-:S07]  /*0850*/  IMAD.MOV.U32 R27, RZ, RZ, R25 ;  /* 0x000000ffff1b7224 */ /* 0x000fce00078e0019 */
[----:B------:R-:W-:Y:S05]  /*0860*/  WARPSYNC.COLLECTIVE R21, `(.L_x_353) ;  /* 0x0000000015087348 */ /* 0x000fea0003c00000 */
[----:B------:R0:W1:Y:S02]  /*0870*/  SHFL.UP P0, R25, R24, R23, R22 ;  /* 0x0400001718197389 */ /* 0x0000640000000016 */
[----:B01----:R-:W-:Y:S05]  /*0880*/  ENDCOLLECTIVE ;  /* 0x000000000000791b */ /* 0x003fea0003800000 */
.L_x_353:
        /* <DEDUP_REMOVED lines=9> */
.L_x_354:
[----:B------:R-:W-:Y:S02]  /*0920*/  IMAD.MOV.U32 R24, RZ, RZ, R29 ;  /* 0x000000ffff187224 */ /* 0x000fe400078e001d */
[----:B------:R-:W-:-:S07]  /*0930*/  IMAD.MOV.U32 R27, RZ, RZ, R25 ;  /* 0x000000ffff1b7224 */ /* 0x000fce00078e0019 */
[----:B------:R-:W-:Y:S05]  /*0940*/  WARPSYNC.COLLECTIVE R21, `(.L_x_355) ;  /* 0x0000000015087348 */ /* 0x000fea0003c00000 */
[----:B------:R0:W1:Y:S02]  /*0950*/  SHFL.UP P0, R25, R24, R23, R22 ;  /* 0x0400001718197389 */ /* 0x0000640000000016 */
[----:B01----:R-:W-:Y:S05]  /*0960*/  ENDCOLLECTIVE ;  /* 0x000000000000791b */ /* 0x003fea0003800000 */
.L_x_355:
        /* <DEDUP_REMOVED lines=9> */
.L_x_356:
[----:B------:R-:W-:Y:S02]  /*0a00*/  IMAD.MOV.U32 R24, RZ, RZ, R26 ;  /* 0x000000ffff187224 */ /* 0x000fe400078e001a */
[----:B------:R-:W-:-:S07]  /*0a10*/  IMAD.MOV.U32 R28, RZ, RZ, R25 ;  /* 0x000000ffff1c7224 */ /* 0x000fce00078e0019 */
[----:B------:R-:W-:Y:S05]  /*0a20*/  WARPSYNC.COLLECTIVE R21, `(.L_x_357) ;  /* 0x0000000015087348 */ /* 0x000fea0003c00000 */
[----:B------:R0:W1:Y:S02]  /*0a30*/  SHFL.UP P0, R25, R24, R23, R22 ;  /* 0x0400001718197389 */ /* 0x0000640000000016 */
[----:B01----:R-:W-:Y:S05]  /*0a40*/  ENDCOLLECTIVE ;  /* 0x000000000000791b */ /* 0x003fea0003800000 */
.L_x_357:
[----:B------:R-:W-:Y:S05]  /*0a50*/  BRA `(.L_x_358) ;  /* 0xfffffff800647947 */ /* 0x000fea000383ffff */
.L_x_359:
        /* <DEDUP_REMOVED lines=10> */
.L_x_467:


//--------------------- .text._ZN3cub18CUB_300001_SM_10006detail10radix_sort30DeviceRadixSortHistogramKernelINS1_5radix10policy_hubIfiyE10Policy1000ELNS0_9SortOrderE0EfyNS1_21identity_decomposer_tEEEvPT2_PKT1_SA_iiT3_ --------------------------
	.section	.text._ZN3cub18CUB_300001_SM_10006detail10radix_sort30DeviceRadixSortHistogramKernelINS1_5radix10policy_hubIfiyE10Policy1000ELNS0_9SortOrderE0EfyNS1_21identity_decomposer_tEEEvPT2_PKT1_SA_iiT3_,"ax",@progbits
	.align	128
        .global         _ZN3cub18CUB_300001_SM_10006detail10radix_sort30DeviceRadixSortHistogramKernelINS1_5radix10policy_hubIfiyE10Policy1000ELNS0_9SortOrderE0EfyNS1_21identity_decomposer_tEEEvPT2_PKT1_SA_iiT3_
        .type           _ZN3cub18CUB_300001_SM_10006detail10radix_sort30DeviceRadixSortHistogramKernelINS1_5radix10policy_hubIfiyE10Policy1000ELNS0_9SortOrderE0EfyNS1_21identity_decomposer_tEEEvPT2_PKT1_SA_iiT3_,@function
        .size           _ZN3cub18CUB_300001_SM_10006detail10radix_sort30DeviceRadixSortHistogramKernelINS1_5radix10policy_hubIfiyE10Policy1000ELNS0_9SortOrderE0EfyNS1_21identity_decomposer_tEEEvPT2_PKT1_SA_iiT3_,(.L_x_468 - _ZN3cub18CUB_300001_SM_10006detail10radix_sort30DeviceRadixSortHistogramKernelINS1_5radix10policy_hubIfiyE10Policy1000ELNS0_9SortOrderE0EfyNS1_21identity_decomposer_tEEEvPT2_PKT1_SA_iiT3_)
        .other          _ZN3cub18CUB_300001_SM_10006detail10radix_sort30DeviceRadixSortHistogramKernelINS1_5radix10policy_hubIfiyE10Policy1000ELNS0_9SortOrderE0EfyNS1_21identity_decomposer_tEEEvPT2_PKT1_SA_iiT3_,@"STO_CUDA_ENTRY STV_DEFAULT"
_ZN3cub18CUB_300001_SM_10006detail10radix_sort30DeviceRadixSortHistogramKernelINS1_5radix10policy_hubIfiyE10Policy1000ELNS0_9SortOrderE0EfyNS1_21identity_decomposer_tEEEvPT2_PKT1_SA_iiT3_:
.text._ZN3cub18CUB_300001_SM_10006detail10radix_sort30DeviceRadixSortHistogramKernelINS1_5radix10policy_hubIfiyE10Policy1000ELNS0_9SortOrderE0EfyNS1_21identity_decomposer_tEEEvPT2_PKT1_SA_iiT3_:
        /* <DEDUP_REMOVED lines=38> */
.L_x_443:
        /* <DEDUP_REMOVED lines=13> */
.L_x_363:
        /* <DEDUP_REMOVED lines=21> */
.L_x_362:
        /* <DEDUP_REMOVED lines=19> */
.L_x_365:
        /* <DEDUP_REMOVED lines=18> */
.L_x_364:
[----:B------:R-:W-:-:S13]  /*06d0*/  ISETP.GT.U32.AND P2, PT, R0, 0x7f, PT ;  /* 0x0000007f0000780c */ /* 0x000fda0003f44070 */
[----:B------:R-:W-:Y:S05]  /*06e0*/  @P2 BRA `(.L_x_361) ;  /* 0x0000000000e02947 */ /* 0x000fea0003800000 */
[----:B--23--:R-:W-:Y:S01]  /*06f0*/  IMAD.MOV.U32 R2, RZ, RZ, RZ ;  /* 0x000000ffff027224 */ /* 0x00cfe200078e00ff */
[----:B------:R-:W-:Y:S06]  /*0700*/  @!P1 BRA `(.L_x_366) ;  /* 0x0000000000589947 */ /* 0x000fec0003800000 */
[----:B------:R-:W-:-:S07]  /*0710*/  IMAD.MOV.U32 R2, RZ, RZ, RZ ;  /* 0x000000ffff027224 */ /* 0x000fce00078e00ff */
.L_x_367:
        /* <DEDUP_REMOVED lines=21> */
.L_x_366:
        /* <DEDUP_REMOVED lines=14> */
.L_x_368:
        /* <DEDUP_REMOVED lines=18> */
.L_x_361:
[----:B------:R-:W-:Y:S05]  /*0a70*/  BSYNC.RECONVERGENT B0 ;  /* 0x0000000000007941 */ /* 0x000fea0003800200 */
.L_x_360:
        /* <DEDUP_REMOVED lines=16> */
.L_x_374:
        /* <DEDUP_REMOVED lines=36> */
.L_x_370:
        /* <DEDUP_REMOVED lines=67> */
.L_x_371:
        /* <DEDUP_REMOVED lines=89> */
.L_x_373:
        /* <DEDUP_REMOVED lines=72> */
.L_x_372:
[----:B------:R-:W-:Y:S05]  /*1c00*/  BRA.U !UP0, `(.L_x_374) ;  /* 0xffffffed08dc7547 */ /* 0x000fea000b83ffff */
.L_x_369:
        /* <DEDUP_REMOVED lines=13> */
.L_x_394:
        /* <DEDUP_REMOVED lines=16> */
.L_x_379:
[----:B------:R-:W-:Y:S05]  /*1de0*/  BSYNC.RECONVERGENT B1 ;  /* 0x0000000000017941 */ /* 0x000fea0003800200 */
.L_x_378:
        /* <DEDUP_REMOVED lines=15> */
.L_x_381:
[----:B------:R-:W-:Y:S05]  /*1ee0*/  BSYNC.RECONVERGENT B1 ;  /* 0x0000000000017941 */ /* 0x000fea0003800200 */
.L_x_380:
[----:B------:R-:W-:Y:S04]  /*1ef0*/  BSSY.RECONVERGENT B1, `(.L_x_382) ;  /* 0x0000007000017945 */ /* 0x000fe80003800200 */
[----:B------:R-:W-:Y:S05]  /*1f00*/  @!P0 BRA `(.L_x_383) ;  /* 0x0000000000148947 */ /* 0x000fea0003800000 */
[----:B01----:R-:W-:Y:S02]  /*1f10*/  IMAD R17, R3, 0x100, R0 ;  /* 0x0000010003117824 */ /* 0x003fe400078e0200 */
[----:B------:R-:W-:Y:S02]  /*1f20*/  IMAD.MOV.U32 R23, RZ, RZ, RZ ;  /* 0x000000ffff177224 */ /* 0x000fe400078e00ff */
[----:B------:R-:W-:-:S04]  /*1f30*/  VIADD R17, R17, 0x200 ;  /* 0x0000020011117836 */ /* 0x000fc80000000000 */
[----:B------:R-:W-:-:S05]  /*1f40*/  IMAD.WIDE.U32 R16, R17, 0x8, R4 ;  /* 0x0000000811107825 */ /* 0x000fca00078e0004 */
[----:B------:R2:W-:Y:S02]  /*1f50*/  REDG.E.ADD.64.STRONG.GPU desc[UR20][R16.64], R22 ;  /* 0x000000161000798e */ /* 0x0005e4000c12e514 */
.L_x_383:
[----:B------:R-:W-:Y:S05]  /*1f60*/  BSYNC.RECONVERGENT B1 ;  /* 0x0000000000017941 */ /* 0x000fea0003800200 */
.L_x_382:
[----:B------:R-:W-:Y:S04]  /*1f70*/  BSSY.RECONVERGENT B1, `(.L_x_384) ;  /* 0x0000007000017945 */ /* 0x000fe80003800200 */
[----:B------:R-:W-:Y:S05]  /*1f80*/  @!P1 BRA `(.L_x_385) ;  /* 0x0000000000149947 */ /* 0x000fea0003800000 */
[----:B012---:R-:W-:Y:S02]  /*1f90*/  IMAD R17, R3, 0x100, R0 ;  /* 0x0000010003117824 */ /* 0x007fe400078e0200 */
[----:B------:R-:W-:Y:S02]  /*1fa0*/  IMAD.MOV.U32 R15, RZ, RZ, RZ ;  /* 0x000000ffff0f7224 */ /* 0x000fe400078e00ff */
[----:B------:R-:W-:-:S04]  /*1fb0*/  VIADD R17, R17, 0x300 ;  /* 0x0000030011117836 */ /* 0x000fc80000000000 */
[----:B------:R-:W-:-:S05]  /*1fc0*/  IMAD.WIDE.U32 R16, R17, 0x8, R4 ;  /* 0x0000000811107825 */ /* 0x000fca00078e0004 */
[----:B------:R3:W-:Y:S02]  /*1fd0*/  REDG.E.ADD.64.STRONG.GPU desc[UR20][R16.64], R14 ;  /* 0x0000000e1000798e */ /* 0x0007e4000c12e514 */
.L_x_385:
[----:B------:R-:W-:Y:S05]  /*1fe0*/  BSYNC.RECONVERGENT B1 ;  /* 0x0000000000017941 */ /* 0x000fea0003800200 */
.L_x_384:
[----:B------:R-:W-:Y:S04]  /*1ff0*/  BSSY.RECONVERGENT B1, `(.L_x_386) ;  /* 0x0000007000017945 */ /* 0x000fe80003800200 */
[----:B------:R-:W-:Y:S05]  /*2000*/  @!P2 BRA `(.L_x_387) ;  /* 0x000000000014a947 */ /* 0x000fea0003800000 */
[----:B---3--:R-:W-:Y:S02]  /*2010*/  IMAD R15, R3, 0x100, R0 ;  /* 0x00000100030f7824 */ /* 0x008fe400078e0200 */
[----:B------:R-:W-:Y:S02]  /*2020*/  IMAD.MOV.U32 R13, RZ, RZ, RZ ;  /* 0x000000ffff0d7224 */ /* 0x000fe400078e00ff */
[----:B------:R-:W-:-:S04]  /*2030*/  VIADD R15, R15, 0x400 ;  /* 0x000004000f0f7836 */ /* 0x000fc80000000000 */
[----:B------:R-:W-:-:S05]  /*2040*/  IMAD.WIDE.U32 R14, R15, 0x8, R4 ;  /* 0x000000080f0e7825 */ /* 0x000fca00078e0004 */
[----:B------:R4:W-:Y:S02]  /*2050*/  REDG.E.ADD.64.STRONG.GPU desc[UR20][R14.64], R12 ;  /* 0x0000000c0e00798e */ /* 0x0009e4000c12e514 */
.L_x_387:
[----:B------:R-:W-:Y:S05]  /*2060*/  BSYNC.RECONVERGENT B1 ;  /* 0x0000000000017941 */ /* 0x000fea0003800200 */
.L_x_386:
[----:B------:R-:W-:Y:S04]  /*2070*/  BSSY.RECONVERGENT B1, `(.L_x_388) ;  /* 0x0000007000017945 */ /* 0x000fe80003800200 */
[----:B------:R-:W-:Y:S05]  /*2080*/  @!P3 BRA `(.L_x_389) ;  /* 0x000000000014b947 */ /* 0x000fea0003800000 */
[----:B----4-:R-:W-:Y:S02]  /*2090*/  IMAD R13, R3, 0x100, R0 ;  /* 0x00000100030d7824 */ /* 0x010fe400078e0200 */
[----:B------:R-:W-:Y:S02]  /*20a0*/  IMAD.MOV.U32 R7, RZ, RZ, RZ ;  /* 0x000000ffff077224 */ /* 0x000fe400078e00ff */
[----:B------:R-:W-:-:S04]  /*20b0*/  VIADD R13, R13, 0x500 ;  /* 0x000005000d0d7836 */ /* 0x000fc80000000000 */
[----:B------:R-:W-:-:S05]  /*20c0*/  IMAD.WIDE.U32 R12, R13, 0x8, R4 ;  /* 0x000000080d0c7825 */ /* 0x000fca00078e0004 */
[----:B------:R4:W-:Y:S02]  /*20d0*/  REDG.E.ADD.64.STRONG.GPU desc[UR20][R12.64], R6 ;  /* 0x000000060c00798e */ /* 0x0009e4000c12e514 */
.L_x_389:
[----:B------:R-:W-:Y:S05]  /*20e0*/  BSYNC.RECONVERGENT B1 ;  /* 0x0000000000017941 */ /* 0x000fea0003800200 */
.L_x_388:
[----:B------:R-:W-:Y:S04]  /*20f0*/  BSSY.RECONVERGENT B1, `(.L_x_390) ;  /* 0x0000007000017945 */ /* 0x000fe80003800200 */
[----:B------:R-:W-:Y:S05]  /*2100*/  @!P4 BRA `(.L_x_391) ;  /* 0x000000000014c947 */ /* 0x000fea0003800000 */
[----:B----4-:R-:W-:Y:S02]  /*2110*/  IMAD R7, R3, 0x100, R0 ;  /* 0x0000010003077824 */ /* 0x010fe400078e0200 */
[----:B------:R-:W-:Y:S02]  /*2120*/  IMAD.MOV.U32 R9, RZ, RZ, RZ ;  /* 0x000000ffff097224 */ /* 0x000fe400078e00ff */
[----:B------:R-:W-:-:S04]  /*2130*/  VIADD R7, R7, 0x600 ;  /* 0x0000060007077836 */ /* 0x000fc80000000000 */
[----:B------:R-:W-:-:S05]  /*2140*/  IMAD.WIDE.U32 R6, R7, 0x8, R4 ;  /* 0x0000000807067825 */ /* 0x000fca00078e0004 */
[----:B------:R4:W-:Y:S02]  /*2150*/  REDG.E.ADD.64.STRONG.GPU desc[UR20][R6.64], R8 ;  /* 0x000000080600798e */ /* 0x0009e4000c12e514 */
.L_x_391:
[----:B------:R-:W-:Y:S05]  /*2160*/  BSYNC.RECONVERGENT B1 ;  /* 0x0000000000017941 */ /* 0x000fea0003800200 */
.L_x_390:
[----:B------:R-:W-:Y:S04]  /*2170*/  BSSY.RECONVERGENT B1, `(.L_x_392) ;  /* 0x0000007000017945 */ /* 0x000fe80003800200 */
[----:B------:R-:W-:Y:S05]  /*2180*/  @!P5 BRA `(.L_x_393) ;  /* 0x000000000014d947 */ /* 0x000fea0003800000 */
[----:B----4-:R-:W-:Y:S02]  /*2190*/  IMAD R7, R3, 0x100, R0 ;  /* 0x0000010003077824 */ /* 0x010fe400078e0200 */
[----:B------:R-:W-:Y:S02]  /*21a0*/  IMAD.MOV.U32 R11, RZ, RZ, RZ ;  /* 0x000000ffff0b7224 */ /* 0x000fe400078e00ff */
[----:B------:R-:W-:-:S04]  /*21b0*/  VIADD R7, R7, 0x700 ;  /* 0x0000070007077836 */ /* 0x000fc80000000000 */
[----:B------:R-:W-:-:S05]  /*21c0*/  IMAD.WIDE.U32 R6, R7, 0x8, R4 ;  /* 0x0000000807067825 */ /* 0x000fca00078e0004 */
[----:B------:R4:W-:Y:S02]  /*21d0*/  REDG.E.ADD.64.STRONG.GPU desc[UR20][R6.64], R10 ;  /* 0x0000000a0600798e */ /* 0x0009e4000c12e514 */
.L_x_393:
[----:B------:R-:W-:Y:S05]  /*21e0*/  BSYNC.RECONVERGENT B1 ;  /* 0x0000000000017941 */ /* 0x000fea0003800200 */
.L_x_392:
[----:B------:R-:W-:-:S05]  /*21f0*/  VIADD R3, R3, 0x8 ;  /* 0x0000000803037836 */ /* 0x000fca0000000000 */
[----:B------:R-:W-:-:S13]  /*2200*/  ISETP.NE.AND P0, PT, R3, UR27, PT ;  /* 0x0000001b03007c0c */ /* 0x000fda000bf05270 */
[----:B------:R-:W-:Y:S05]  /*2210*/  @P0 BRA `(.L_x_394) ;  /* 0xfffffff800b00947 */ /* 0x000fea000383ffff */
[----:B------:R-:W-:-:S07]  /*2220*/  IMAD.U32 R5, RZ, RZ, UR27 ;  /* 0x0000001bff057e24 */ /* 0x000fce000f8e00ff */
.L_x_377:
        /* <DEDUP_REMOVED lines=24> */
.L_x_398:
[----:B------:R-:W-:Y:S05]  /*23b0*/  BSYNC.RECONVERGENT B1 ;  /* 0x0000000000017941 */ /* 0x000fea0003800200 */
.L_x_397:
        /* <DEDUP_REMOVED lines=9> */
.L_x_400:
[----:B------:R-:W-:Y:S05]  /*2450*/  BSYNC.RECONVERGENT B1 ;  /* 0x0000000000017941 */ /* 0x000fea0003800200 */
.L_x_399:
        /* <DEDUP_REMOVED lines=8> */
.L_x_402:
[----:B------:R-:W-:Y:S05]  /*24e0*/  BSYNC.RECONVERGENT B1 ;  /* 0x0000000000017941 */ /* 0x000fea0003800200 */
.L_x_401:
        /* <DEDUP_REMOVED lines=9> */
.L_x_404:
[----:B------:R-:W-:Y:S05]  /*2580*/  BSYNC.RECONVERGENT B1 ;  /* 0x0000000000017941 */ /* 0x000fea0003800200 */
.L_x_403:
[----:B------:R-:W-:-:S07]  /*2590*/  VIADD R5, R5, 0x4 ;  /* 0x0000000405057836 */ /* 0x000fce0000000000 */
.L_x_396:
        /* <DEDUP_REMOVED lines=18> */
.L_x_408:
[----:B------:R-:W-:Y:S05]  /*26c0*/  BSYNC.RECONVERGENT B2 ;  /* 0x0000000000027941 */ /* 0x000fea0003800200 */
.L_x_407:
        /* <DEDUP_REMOVED lines=9> */
.L_x_410:
[----:B------:R-:W-:Y:S05]  /*2760*/  BSYNC.RECONVERGENT B2 ;  /* 0x0000000000027941 */ /* 0x000fea0003800200 */
.L_x_409:
[----:B------:R-:W-:-:S07]  /*2770*/  VIADD R5, R5, 0x2 ;  /* 0x0000000205057836 */ /* 0x000fce0000000000 */
.L_x_406:
        /* <DEDUP_REMOVED lines=12> */
.L_x_405:
[----:B------:R-:W-:Y:S05]  /*2840*/  BSYNC.RECONVERGENT B1 ;  /* 0x0000000000017941 */ /* 0x000fea0003800200 */
.L_x_395:
[----:B------:R-:W-:-:S13]  /*2850*/  ISETP.GT.U32.AND P0, PT, R0, 0x7f, PT ;  /* 0x0000007f0000780c */ /* 0x000fda0003f04070 */
[----:B------:R-:W-:Y:S05]  /*2860*/  @P0 BRA `(.L_x_376) ;  /* 0x00000008008c0947 */ /* 0x000fea0003800000 */
[----:B------:R-:W-:Y:S01]  /*2870*/  UISETP.GE.U32.AND UP0, UPT, UR22, 0x7, UPT ;  /* 0x000000071600788c */ /* 0x000fe2000bf06070 */
[----:B0-----:R-:W-:-:S08]  /*2880*/  IMAD.MOV.U32 R5, RZ, RZ, RZ ;  /* 0x000000ffff057224 */ /* 0x001fd000078e00ff */
[----:B------:R-:W-:Y:S05]  /*2890*/  BRA.U !UP0, `(.L_x_411) ;  /* 0x0000000508147547 */ /* 0x000fea000b800000 */
[----:B-1----:R-:W0:Y:S01]  /*28a0*/  LDC.64 R4, c[0x0][0x380] ;  /* 0x0000e000ff047b82 */ /* 0x002e220000000a00 */
[----:B------:R-:W-:-:S07]  /*28b0*/  IMAD.MOV.U32 R9, RZ, RZ, RZ ;  /* 0x000000ffff097224 */ /* 0x000fce00078e00ff */
.L_x_428:
        /* <DEDUP_REMOVED lines=18> */
.L_x_413:
[----:B------:R-:W-:Y:S05]  /*29e0*/  BSYNC.RECONVERGENT B1 ;  /* 0x0000000000017941 */ /* 0x000fea0003800200 */
.L_x_412:
[----:B------:R-:W-:Y:S04]  /*29f0*/  BSSY.RECONVERGENT B1, `(.L_x_414) ;  /* 0x0000005000017945 */ /* 0x000fe80003800200 */
[----:B------:R-:W-:Y:S05]  /*2a00*/  @!P1 BRA `(.L_x_415) ;  /* 0x00000000000c9947 */ /* 0x000fea0003800000 */
[----:B0-----:R-:W-:Y:S02]  /*2a10*/  IMAD.MOV.U32 R14, RZ, RZ, R13 ;  /* 0x000000ffff0e7224 */ /* 0x001fe400078e000d */
[----:B------:R-:W-:-:S05]  /*2a20*/  IMAD.MOV.U32 R15, RZ, RZ, RZ ;  /* 0x000000ffff0f7224 */ /* 0x000fca00078e00ff */
[----:B------:R1:W-:Y:S02]  /*2a30*/  REDG.E.ADD.64.STRONG.GPU desc[UR20][R6.64+0xc00], R14 ;  /* 0x000c000e0600798e */ /* 0x0003e4000c12e514 */
.L_x_415:
[----:B------:R-:W-:Y:S05]  /*2a40*/  BSYNC.RECONVERGENT B1 ;  /* 0x0000000000017941 */ /* 0x000fea0003800200 */
.L_x_414:
        /* <DEDUP_REMOVED lines=12> */
.L_x_417:
[----:B------:R-:W-:Y:S05]  /*2b10*/  BSYNC.RECONVERGENT B1 ;  /* 0x0000000000017941 */ /* 0x000fea0003800200 */
.L_x_416:
[----:B------:R-:W-:Y:S04]  /*2b20*/  BSSY.RECONVERGENT B1, `(.L_x_418) ;  /* 0x0000005000017945 */ /* 0x000fe80003800200 */
[----:B------:R-:W-:Y:S05]  /*2b30*/  @!P1 BRA `(.L_x_419) ;  /* 0x00000000000c9947 */ /* 0x000fea0003800000 */
[----:B012---:R-:W-:Y:S02]  /*2b40*/  IMAD.MOV.U32 R14, RZ, RZ, R18 ;  /* 0x000000ffff0e7224 */ /* 0x007fe400078e0012 */
[----:B------:R-:W-:-:S05]  /*2b50*/  IMAD.MOV.U32 R15, RZ, RZ, RZ ;  /* 0x000000ffff0f7224 */ /* 0x000fca00078e00ff */
[----:B------:R3:W-:Y:S02]  /*2b60*/  REDG.E.ADD.64.STRONG.GPU desc[UR20][R6.64+0x1c00], R14 ;  /* 0x001c000e0600798e */ /* 0x0007e4000c12e514 */
.L_x_419:
[----:B------:R-:W-:Y:S05]  /*2b70*/  BSYNC.RECONVERGENT B1 ;  /* 0x0000000000017941 */ /* 0x000fea0003800200 */
.L_x_418:
[----:B------:R-:W-:Y:S04]  /*2b80*/  BSSY.RECONVERGENT B1, `(.L_x_420) ;  /* 0x0000005000017945 */ /* 0x000fe80003800200 */
[----:B------:R-:W-:Y:S05]  /*2b90*/  @!P2 BRA `(.L_x_421) ;  /* 0x00000000000ca947 */ /* 0x000fea0003800000 */
[----:B0123--:R-:W-:Y:S02]  /*2ba0*/  IMAD.MOV.U32 R14, RZ, RZ, R19 ;  /* 0x000000ffff0e7224 */ /* 0x00ffe400078e0013 */
[----:B------:R-:W-:-:S05]  /*2bb0*/  IMAD.MOV.U32 R15, RZ, RZ, RZ ;  /* 0x000000ffff0f7224 */ /* 0x000fca00078e00ff */
[----:B------:R4:W-:Y:S02]  /*2bc0*/  REDG.E.ADD.64.STRONG.GPU desc[UR20][R6.64+0x2400], R14 ;  /* 0x0024000e0600798e */ /* 0x0009e4000c12e514 */
.L_x_421:
[----:B------:R-:W-:Y:S05]  /*2bd0*/  BSYNC.RECONVERGENT B1 ;  /* 0x0000000000017941 */ /* 0x000fea0003800200 */
.L_x_420:
[----:B------:R-:W-:Y:S04]  /*2be0*/  BSSY.RECONVERGENT B1, `(.L_x_422) ;  /* 0x0000004000017945 */ /* 0x000fe80003800200 */
[----:B------:R-:W-:Y:S05]  /*2bf0*/  @!P3 BRA `(.L_x_423) ;  /* 0x000000000008b947 */ /* 0x000fea0003800000 */
[----:B------:R-:W-:-:S05]  /*2c00*/  IMAD.MOV.U32 R17, RZ, RZ, RZ ;  /* 0x000000ffff117224 */ /* 0x000fca00078e00ff */
[----:B------:R0:W-:Y:S02]  /*2c10*/  REDG.E.ADD.64.STRONG.GPU desc[UR20][R6.64+0x2c00], R16 ;  /* 0x002c00100600798e */ /* 0x0001e4000c12e514 */
.L_x_423:
[----:B------:R-:W-:Y:S05]  /*2c20*/  BSYNC.RECONVERGENT B1 ;  /* 0x0000000000017941 */ /* 0x000fea0003800200 */
.L_x_422:
[----:B------:R-:W-:Y:S04]  /*2c30*/  BSSY.RECONVERGENT B1, `(.L_x_424) ;  /* 0x0000004000017945 */ /* 0x000fe80003800200 */
[----:B------:R-:W-:Y:S05]  /*2c40*/  @!P4 BRA `(.L_x_425) ;  /* 0x000000000008c947 */ /* 0x000fea0003800000 */
[----:B------:R-:W-:-:S05]  /*2c50*/  IMAD.MOV.U32 R13, RZ, RZ, RZ ;  /* 0x000000ffff0d7224 */ /* 0x000fca00078e00ff */
[----:B------:R0:W-:Y:S02]  /*2c60*/  REDG.E.ADD.64.STRONG.GPU desc[UR20][R6.64+0x3400], R12 ;  /* 0x0034000c0600798e */ /* 0x0001e4000c12e514 */
.L_x_425:
[----:B------:R-:W-:Y:S05]  /*2c70*/  BSYNC.RECONVERGENT B1 ;  /* 0x0000000000017941 */ /* 0x000fea0003800200 */
.L_x_424:
[----:B------:R-:W-:Y:S04]  /*2c80*/  BSSY.RECONVERGENT B1, `(.L_x_426) ;  /* 0x0000004000017945 */ /* 0x000fe80003800200 */
[----:B------:R-:W-:Y:S05]  /*2c90*/  @!P5 BRA `(.L_x_427) ;  /* 0x000000000008d947 */ /* 0x000fea0003800000 */
[----:B------:R-:W-:-:S05]  /*2ca0*/  IMAD.MOV.U32 R11, RZ, RZ, RZ ;  /* 0x000000ffff0b7224 */ /* 0x000fca00078e00ff */
[----:B------:R0:W-:Y:S02]  /*2cb0*/  REDG.E.ADD.64.STRONG.GPU desc[UR20][R6.64+0x3c00], R10 ;  /* 0x003c000a0600798e */ /* 0x0001e4000c12e514 */
.L_x_427:
[----:B------:R-:W-:Y:S05]  /*2cc0*/  BSYNC.RECONVERGENT B1 ;  /* 0x0000000000017941 */ /* 0x000fea0003800200 */
.L_x_426:
[----:B------:R-:W-:Y:S05]  /*2cd0*/  @P0 BRA `(.L_x_428) ;  /* 0xfffffff800f80947 */ /* 0x000fea000383ffff */
[----:B------:R-:W-:-:S07]  /*2ce0*/  IMAD.U32 R5, RZ, RZ, UR27 ;  /* 0x0000001bff057e24 */ /* 0x000fce000f8e00ff */
.L_x_411:
        /* <DEDUP_REMOVED lines=20> */
.L_x_431:
[----:B------:R-:W-:Y:S05]  /*2e30*/  BSYNC.RECONVERGENT B1 ;  /* 0x0000000000017941 */ /* 0x000fea0003800200 */
.L_x_430:
        /* <DEDUP_REMOVED lines=9> */
.L_x_433:
[----:B------:R-:W-:Y:S05]  /*2ed0*/  BSYNC.RECONVERGENT B1 ;  /* 0x0000000000017941 */ /* 0x000fea0003800200 */
.L_x_432:
        /* <DEDUP_REMOVED lines=8> */
.L_x_435:
[----:B------:R-:W-:Y:S05]  /*2f60*/  BSYNC.RECONVERGENT B1 ;  /* 0x0000000000017941 */ /* 0x000fea0003800200 */
.L_x_434:
        /* <DEDUP_REMOVED lines=9> */
.L_x_437:
[----:B------:R-:W-:Y:S05]  /*3000*/  BSYNC.RECONVERGENT B1 ;  /* 0x0000000000017941 */ /* 0x000fea0003800200 */
.L_x_436:
[----:B------:R-:W-:-:S07]  /*3010*/  VIADD R5, R5, 0x4 ;  /* 0x0000000405057836 */ /* 0x000fce0000000000 */
.L_x_429:
        /* <DEDUP_REMOVED lines=17> */
.L_x_440:
[----:B------:R-:W-:Y:S05]  /*3130*/  BSYNC.RECONVERGENT B1 ;  /* 0x0000000000017941 */ /* 0x000fea0003800200 */
.L_x_439:
        /* <DEDUP_REMOVED lines=9> */
.L_x_442:
[----:B------:R-:W-:Y:S05]  /*31d0*/  BSYNC.RECONVERGENT B1 ;  /* 0x0000000000017941 */ /* 0x000fea0003800200 */
.L_x_441:
[----:B------:R-:W-:-:S07]  /*31e0*/  VIADD R5, R5, 0x2 ;  /* 0x0000000205057836 */ /* 0x000fce0000000000 */
.L_x_438:
        /* <DEDUP_REMOVED lines=11> */
.L_x_376:
[----:B------:R-:W-:Y:S05]  /*32a0*/  BSYNC.RECONVERGENT B0 ;  /* 0x0000000000007941 */ /* 0x000fea0003800200 */
.L_x_375:
[----:B------:R-:W-:Y:S01]  /*32b0*/  BAR.SYNC.DEFER_BLOCKING 0x0 ;  /* 0x0000000000007b1d */ /* 0x000fe20000010000 */
[----:B------:R-:W-:-:S04]  /*32c0*/  UIADD3 UR6, UP0, UPT, UR6, 0x1, URZ ;  /* 0x0000000106067890 */ /* 0x000fc8000ff1e0ff */
[----:B------:R-:W-:Y:S02]  /*32d0*/  UIADD3.X UR7, UPT, UPT, URZ, UR7, URZ, UP0, !UPT ;  /* 0x00000007ff077290 */ /* 0x000fe400087fe4ff */
[----:B------:R-:W-:-:S04]  /*32e0*/  UISETP.NE.U32.AND UP0, UPT, UR6, UR11, UPT ;  /* 0x0000000b0600728c */ /* 0x000fc8000bf05070 */
[----:B------:R-:W-:-:S09]  /*32f0*/  UISETP.NE.AND.EX UP0, UPT, UR7, UR12, UPT, UP0 ;  /* 0x0000000c0700728c */ /* 0x000fd2000bf05300 */
[----:B------:R-:W-:Y:S05]  /*3300*/  BRA.U UP0, `(.L_x_443) ;  /* 0xffffffcd00d47547 */ /* 0x000fea000b83ffff */
[----:B------:R-:W-:Y:S05]  /*3310*/  EXIT ;  /* 0x000000000000794d */ /* 0x000fea0003800000 */
.L_x_444:
        /* <DEDUP_REMOVED lines=14> */
.L_x_468:


//--------------------- .text._ZN3cub18CUB_300001_SM_10006detail10radix_sort31DeviceRadixSortSingleTileKernelINS1_5radix10policy_hubIfiyE10Policy1000ELNS0_9SortOrderE0EfiyNS1_21identity_decomposer_tEEEvPKT1_PSA_PKT2_PSE_T3_iiT4_ --------------------------
	.section	.text._ZN3cub18CUB_300001_SM_10006detail10radix_sort31DeviceRadixSortSingleTileKernelINS1_5radix10policy_hubIfiyE10Policy1000ELNS0_9SortOrderE0EfiyNS1_21identity_decomposer_tEEEvPKT1_PSA_PKT2_PSE_T3_iiT4_,"ax",@progbits
	.align	128
        .global         _ZN3cub18CUB_300001_SM_10006detail10radix_sort31DeviceRadixSortSingleTileKernelINS1_5radix10policy_hubIfiyE10Policy1000ELNS0_9SortOrderE0EfiyNS1_21identity_decomposer_tEEEvPKT1_PSA_PKT2_PSE_T3_iiT4_
        .type           _ZN3cub18CUB_300001_SM_10006detail10radix_sort31DeviceRadixSortSingleTileKernelINS1_5radix10policy_hubIfiyE10Policy1000ELNS0_9SortOrderE0EfiyNS1_21identity_decomposer_tEEEvPKT1_PSA_PKT2_PSE_T3_iiT4_,@function
        .size           _ZN3cub18CUB_300001_SM_10006detail10radix_sort31DeviceRadixSortSingleTileKernelINS1_5radix10policy_hubIfiyE10Policy1000ELNS0_9SortOrderE0EfiyNS1_21identity_decomposer_tEEEvPKT1_PSA_PKT2_PSE_T3_iiT4_,(.L_x_469 - _ZN3cub18CUB_300001_SM_10006detail10radix_sort31DeviceRadixSortSingleTileKernelINS1_5radix10policy_hubIfiyE10Policy1000ELNS0_9SortOrderE0EfiyNS1_21identity_decomposer_tEEEvPKT1_PSA_PKT2_PSE_T3_iiT4_)
        .other          _ZN3cub18CUB_300001_SM_10006detail10radix_sort31DeviceRadixSortSingleTileKernelINS1_5radix10policy_hubIfiyE10Policy1000ELNS0_9SortOrderE0EfiyNS1_21identity_decomposer_tEEEvPKT1_PSA_PKT2_PSE_T3_iiT4_,@"STO_CUDA_ENTRY STV_DEFAULT"
_ZN3cub18CUB_300001_SM_10006detail10radix_sort31DeviceRadixSortSingleTileKernelINS1_5radix10policy_hubIfiyE10Policy1000ELNS0_9SortOrderE0EfiyNS1_21identity_decomposer_tEEEvPKT1_PSA_PKT2_PSE_T3_iiT4_:
.text._ZN3cub18CUB_300001_SM_10006detail10radix_sort31DeviceRadixSortSingleTileKernelINS1_5radix10policy_hubIfiyE10Policy1000ELNS0_9SortOrderE0EfiyNS1_21identity_decomposer_tEEEvPKT1_PSA_PKT2_PSE_T3_iiT4_:
        /* <DEDUP_REMOVED lines=222> */
.L_x_446:
        /* <DEDUP_REMOVED lines=593> */
.L_x_445:
        /* <DEDUP_REMOVED lines=288> */
.L_x_447:
        /* <DEDUP_REMOVED lines=9> */
.L_x_469:


//--------------------- .text._ZN3cub18CUB_300001_SM_10006detail8for_each13static_kernelINS2_12policy_hub_t12policy_500_tElN6thrust24THRUST_300001_SM_1000_NS8cuda_cub10__tabulate7functorINS7_6detail15normal_iteratorINS7_10device_ptrIiEEEENS7_6system6detail7generic6detail22compute_sequence_valueIivEElEEEEvT0_T1_ --------------------------
	.section	.text._ZN3cub18CUB_300001_SM_10006detail8for_each13static_kernelINS2_12policy_hub_t12policy_500_tElN6thrust24THRUST_300001_SM_1000_NS8cuda_cub10__tabulate7functorINS7_6detail15normal_iteratorINS7_10device_ptrIiEEEENS7_6system6detail7generic6detail22compute_sequence_valueIivEElEEEEvT0_T1_,"ax",@progbits
	.align	128
        .global         _ZN3cub18CUB_300001_SM_10006detail8for_each13static_kernelINS2_12policy_hub_t12policy_500_tElN6thrust24THRUST_300001_SM_1000_NS8cuda_cub10__tabulate7functorINS7_6detail15normal_iteratorINS7_10device_ptrIiEEEENS7_6system6detail7generic6detail22compute_sequence_valueIivEElEEEEvT0_T1_
        .type           _ZN3cub18CUB_300001_SM_10006detail8for_each13static_kernelINS2_12policy_hub_t12policy_500_tElN6thrust24THRUST_300001_SM_1000_NS8cuda_cub10__tabulate7functorINS7_6detail15normal_iteratorINS7_10device_ptrIiEEEENS7_6system6detail7generic6detail22compute_sequence_valueIivEElEEEEvT0_T1_,@function
        .size           _ZN3cub18CUB_300001_SM_10006detail8for_each13static_kernelINS2_12policy_hub_t12policy_500_tElN6thrust24THRUST_300001_SM_1000_NS8cuda_cub10__tabulate7functorINS7_6detail15normal_iteratorINS7_10device_ptrIiEEEENS7_6system6detail7generic6detail22compute_sequence_valueIivEElEEEEvT0_T1_,(.L_x_470 - _ZN3cub18CUB_300001_SM_10006detail8for_each13static_kernelINS2_12policy_hub_t12policy_500_tElN6thrust24THRUST_300001_SM_1000_NS8cuda_cub10__tabulate7functorINS7_6detail15normal_iteratorINS7_10device_ptrIiEEEENS7_6system6detail7generic6detail22compute_sequence_valueIivEElEEEEvT0_T1_)
        .other          _ZN3cub18CUB_300001_SM_10006detail8for_each13static_kernelINS2_12policy_hub_t12policy_500_tElN6thrust24THRUST_300001_SM_1000_NS8cuda_cub10__tabulate7functorINS7_6detail15normal_iteratorINS7_10device_ptrIiEEEENS7_6system6detail7generic6detail22compute_sequence_valueIivEElEEEEvT0_T1_,@"STO_CUDA_ENTRY STV_DEFAULT"
_ZN3cub18CUB_300001_SM_10006detail8for_each13static_kernelINS2_12policy_hub_t12policy_500_tElN6thrust24THRUST_300001_SM_1000_NS8cuda_cub10__tabulate7functorINS7_6detail15normal_iteratorINS7_10device_ptrIiEEEENS7_6system6detail7generic6detail22compute_sequence_valueIivEElEEEEvT0_T1_:
.text._ZN3cub18CUB_300001_SM_10006detail8for_each13static_kernelINS2_12policy_hub_t12policy_500_tElN6thrust24THRUST_300001_SM_1000_NS8cuda_cub10__tabulate7functorINS7_6detail15normal_iteratorINS7_10device_ptrIiEEEENS7_6system6detail7generic6detail22compute_sequence_valueIivEElEEEEvT0_T1_:
[----:B------:R-:W-:Y:S08]  /*0000*/  LDC R1, c[0x0][0x37c] ;  /* 0x0000df00ff017b82 */ /* 0x000ff00000000800 */
[----:B------:R-:W0:Y:S01]  /*0010*/  S2UR UR4, SR_CTAID.X ;  /* 0x00000000000479c3 */ /* 0x000e220000002500 */
[----:B------:R-:W1:Y:S01]  /*0020*/  LDCU.64 UR6, c[0x0][0x380] ;  /* 0x00007000ff0677ac */ /* 0x000e620008000a00 */
[----:B------:R-:W2:Y:S01]  /*0030*/  LDCU.64 UR8, c[0x0][0x358] ;  /* 0x00006b00ff0877ac */ /* 0x000ea20008000a00 */
[----:B0-----:R-:W-:-:S04]  /*0040*/  UIMAD.WIDE.U32 UR4, UR4, 0x200, URZ ;  /* 0x00000200040478a5 */ /* 0x001fc8000f8e00ff */
[----:B-1----:R-:W-:-:S04]  /*0050*/  UIADD3 UR6, UP0, UPT, -UR4, UR6, URZ ;  /* 0x0000000604067290 */ /* 0x002fc8000ff1e1ff */
[----:B------:R-:W-:Y:S02]  /*0060*/  UIADD3.X UR7, UPT, UPT, ~UR5, UR7, URZ, UP0, !UPT ;  /* 0x0000000705077290 */ /* 0x000fe400087fe5ff */
[----:B------:R-:W-:-:S04]  /*0070*/  UISETP.GE.U32.AND UP0, UPT, UR6, 0x200, UPT ;  /* 0x000002000600788c */ /* 0x000fc8000bf06070 */
[----:B------:R-:W-:-:S09]  /*0080*/  UISETP.GE.AND.EX UP0, UPT, UR7, URZ, UPT, UP0 ;  /* 0x000000ff0700728c */ /* 0x000fd2000bf06300 */
[----:B--2---:R-:W-:Y:S05]  /*0090*/  BRA.U !UP0, `(.L_x_448) ;  /* 0x0000000108347547 */ /* 0x004fea000b800000 */
[----:B------:R-:W0:Y:S01]  /*00a0*/  S2R R0, SR_TID.X ;  /* 0x0000000000007919 */ /* 0x000e220000002100 */
[----:B------:R-:W1:Y:S01]  /*00b0*/  LDC.64 R6, c[0x0][0x390] ;  /* 0x0000e400ff067b82 */ /* 0x000e620000000a00 */
[----:B------:R-:W2:Y:S01]  /*00c0*/  LDCU.64 UR10, c[0x0][0x388] ;  /* 0x00007100ff0a77ac */ /* 0x000ea20008000a00 */
[----:B0-----:R-:W-:-:S05]  /*00d0*/  IADD3 R5, P0, PT, R0, UR4, RZ ;  /* 0x0000000400057c10 */ /* 0x001fca000ff1e0ff */
[----:B------:R-:W-:Y:S01]  /*00e0*/  IMAD.X R4, RZ, RZ, UR5, P0 ;  /* 0x00000005ff047e24 */ /* 0x000fe200080e06ff */
[C---:B--2---:R-:W-:Y:S01]  /*00f0*/  LEA R2, P0, R5.reuse, UR10, 0x2 ;  /* 0x0000000a05027c11 */ /* 0x044fe2000f8010ff */
[----:B------:R-:W-:-:S03]  /*0100*/  VIADD R0, R5, 0x100 ;  /* 0x0000010005007836 */ /* 0x000fc60000000000 */
[C---:B------:R-:W-:Y:S01]  /*0110*/  LEA.HI.X R3, R5.reuse, UR11, R4, 0x2, P0 ;  /* 0x0000000b05037c11 */ /* 0x040fe200080f1404 */
[-CC-:B-1----:R-:W-:Y:S02]  /*0120*/  IMAD R5, R5, R7.reuse, R6.reuse ;  /* 0x0000000705057224 */ /* 0x182fe400078e0206 */
[----:B------:R-:W-:-:S03]  /*0130*/  IMAD R7, R0, R7, R6 ;  /* 0x0000000700077224 */ /* 0x000fc600078e0206 */
[----:B------:R-:W-:Y:S04]  /*0140*/  STG.E desc[UR8][R2.64], R5 ;  /* 0x0000000502007986 */ /* 0x000fe8000c101908 */
[----:B------:R-:W-:Y:S01]  /*0150*/  STG.E desc[UR8][R2.64+0x400], R7 ;  /* 0x0004000702007986 */ /* 0x000fe2000c101908 */
[----:B------:R-:W-:Y:S05]  /*0160*/  EXIT ;  /* 0x000000000000794d */ /* 0x000fea0003800000 */
.L_x_448:
[----:B------:R-:W0:Y:S01]  /*0170*/  S2R R2, SR_TID.X ;  /* 0x0000000000027919 */ /* 0x000e220000002100 */
[----:B------:R-:W-:Y:S01]  /*0180*/  USHF.R.S32.HI UR7, URZ, 0x1f, UR6 ;  /* 0x0000001fff077899 */ /* 0x000fe20008011406 */
[----:B------:R-:W-:Y:S05]  /*0190*/  BSSY.RECONVERGENT B0, `(.L_x_449) ;  /* 0x0000011000007945 */ /* 0x000fea0003800200 */
[----:B------:R-:W-:Y:S02]  /*01a0*/  IMAD.U32 R3, RZ, RZ, UR7 ;  /* 0x00000007ff037e24 */ /* 0x000fe4000f8e00ff */
[----:B------:R-:W-:Y:S01]  /*01b0*/  IMAD.U32 R4, RZ, RZ, UR7 ;  /* 0x00000007ff047e24 */ /* 0x000fe2000f8e00ff */
[C---:B0-----:R-:W-:Y:S01]  /*01c0*/  ISETP.LT.U32.AND P0, PT, R2.reuse, UR6, PT ;  /* 0x0000000602007c0c */ /* 0x041fe2000bf01070 */
[----:B------:R-:W-:-:S03]  /*01d0*/  VIADD R0, R2, 0x100 ;  /* 0x0000010002007836 */ /* 0x000fc60000000000 */
[----:B------:R-:W-:Y:S02]  /*01e0*/  ISETP.GT.AND.EX P0, PT, R3, RZ, PT, P0 ;  /* 0x000000ff0300720c */ /* 0x000fe40003f04300 */
[----:B------:R-:W-:-:S04]  /*01f0*/  ISETP.LT.U32.AND P1, PT, R0, UR6, PT ;  /* 0x0000000600007c0c */ /* 0x000fc8000bf21070 */
[----:B------:R-:W-:-:S07]  /*0200*/  ISETP.GT.AND.EX P1, PT, R4, RZ, PT, P1 ;  /* 0x000000ff0400720c */ /* 0x000fce0003f24310 */
[----:B------:R-:W-:Y:S06]  /*0210*/  @!P0 BRA `(.L_x_450) ;  /* 0x0000000000208947 */ /* 0x000fec0003800000 */
[----:B------:R-:W0:Y:S01]  /*0220*/  LDC.64 R6, c[0x0][0x390] ;  /* 0x0000e400ff067b82 */ /* 0x000e220000000a00 */
[----:B------:R-:W1:Y:S01]  /*0230*/  LDCU.64 UR10, c[0x0][0x388] ;  /* 0x00007100ff0a77ac */ /* 0x000e620008000a00 */
[----:B------:R-:W-:-:S05]  /*0240*/  IADD3 R4, P0, PT, R2, UR4, RZ ;  /* 0x0000000402047c10 */ /* 0x000fca000ff1e0ff */
[----:B------:R-:W-:Y:S01]  /*0250*/  IMAD.X R3, RZ, RZ, UR5, P0 ;  /* 0x00000005ff037e24 */ /* 0x000fe200080e06ff */
[----:B-1----:R-:W-:-:S04]  /*0260*/  LEA R2, P0, R4, UR10, 0x2 ;  /* 0x0000000a04027c11 */ /* 0x002fc8000f8010ff */
[C---:B------:R-:W-:Y:S01]  /*0270*/  LEA.HI.X R3, R4.reuse, UR11, R3, 0x2, P0 ;  /* 0x0000000b04037c11 */ /* 0x040fe200080f1403 */
[----:B0-----:R-:W-:-:S05]  /*0280*/  IMAD R7, R4, R7, R6 ;  /* 0x0000000704077224 */ /* 0x001fca00078e0206 */
[----:B------:R0:W-:Y:S03]  /*0290*/  STG.E desc[UR8][R2.64], R7 ;  /* 0x0000000702007986 */ /* 0x0001e6000c101908 */
.L_x_450:
[----:B------:R-:W-:Y:S05]  /*02a0*/  BSYNC.RECONVERGENT B0 ;  /* 0x0000000000007941 */ /* 0x000fea0003800200 */
.L_x_449:
[----:B------:R-:W-:Y:S05]  /*02b0*/  @!P1 EXIT ;  /* 0x000000000000994d */ /* 0x000fea0003800000 */
[----:B------:R-:W1:Y:S01]  /*02c0*/  LDC.64 R4, c[0x0][0x390] ;  /* 0x0000e400ff047b82 */ /* 0x000e620000000a00 */
[----:B------:R-:W2:Y:S01]  /*02d0*/  LDCU.64 UR6, c[0x0][0x388] ;  /* 0x00007100ff0677ac */ /* 0x000ea20008000a00 */
[----:B------:R-:W-:-:S05]  /*02e0*/  IADD3 R0, P0, PT, R0, UR4, RZ ;  /* 0x0000000400007c10 */ /* 0x000fca000ff1e0ff */
[----:B0-----:R-:W-:Y:S01]  /*02f0*/  IMAD.X R3, RZ, RZ, UR5, P0 ;  /* 0x00000005ff037e24 */ /* 0x001fe200080e06ff */
[----:B--2---:R-:W-:-:S04]  /*0300*/  LEA R2, P0, R0, UR6, 0x2 ;  /* 0x0000000600027c11 */ /* 0x004fc8000f8010ff */
[C---:B------:R-:W-:Y:S01]  /*0310*/  LEA.HI.X R3, R0.reuse, UR7, R3, 0x2, P0 ;  /* 0x0000000700037c11 */ /* 0x040fe200080f1403 */
[----:B-1----:R-:W-:-:S05]  /*0320*/  IMAD R5, R0, R5, R4 ;  /* 0x0000000500057224 */ /* 0x002fca00078e0204 */
[----:B------:R-:W-:Y:S01]  /*0330*/  STG.E desc[UR8][R2.64], R5 ;  /* 0x0000000502007986 */ /* 0x000fe2000c101908 */
[----:B------:R-:W-:Y:S05]  /*0340*/  EXIT ;  /* 0x000000000000794d */ /* 0x000fea0003800000 */
.L_x_451:
        /* <DEDUP_REMOVED lines=11> */
.L_x_470:


//--------------------- .text._ZN3cub18CUB_300001_SM_10006detail8for_each13static_kernelINS2_12policy_hub_t12policy_500_tEmN6thrust24THRUST_300001_SM_1000_NS8cuda_cub20__uninitialized_fill7functorINS7_10device_ptrIiEEiEEEEvT0_T1_ --------------------------
	.section	.text._ZN3cub18CUB_300001_SM_10006detail8for_each13static_kernelINS2_12policy_hub_t12policy_500_tEmN6thrust24THRUST_300001_SM_1000_NS8cuda_cub20__uninitialized_fill7functorINS7_10device_ptrIiEEiEEEEvT0_T1_,"ax",@progbits
	.align	128
        .global         _ZN3cub18CUB_300001_SM_10006detail8for_each13static_kernelINS2_12policy_hub_t12policy_500_tEmN6thrust24THRUST_300001_SM_1000_NS8cuda_cub20__uninitialized_fill7functorINS7_10device_ptrIiEEiEEEEvT0_T1_
        .type           _ZN3cub18CUB_300001_SM_10006detail8for_each13static_kernelINS2_12policy_hub_t12policy_500_tEmN6thrust24THRUST_300001_SM_1000_NS8cuda_cub20__uninitialized_fill7functorINS7_10device_ptrIiEEiEEEEvT0_T1_,@function
        .size           _ZN3cub18CUB_300001_SM_10006detail8for_each13static_kernelINS2_12policy_hub_t12policy_500_tEmN6thrust24THRUST_300001_SM_1000_NS8cuda_cub20__uninitialized_fill7functorINS7_10device_ptrIiEEiEEEEvT0_T1_,(.L_x_471 - _ZN3cub18CUB_300001_SM_10006detail8for_each13static_kernelINS2_12policy_hub_t12policy_500_tEmN6thrust24THRUST_300001_SM_1000_NS8cuda_cub20__uninitialized_fill7functorINS7_10device_ptrIiEEiEEEEvT0_T1_)
        .other          _ZN3cub18CUB_300001_SM_10006detail8for_each13static_kernelINS2_12policy_hub_t12policy_500_tEmN6thrust24THRUST_300001_SM_1000_NS8cuda_cub20__uninitialized_fill7functorINS7_10device_ptrIiEEiEEEEvT0_T1_,@"STO_CUDA_ENTRY STV_DEFAULT"
_ZN3cub18CUB_300001_SM_10006detail8for_each13static_kernelINS2_12policy_hub_t12policy_500_tEmN6thrust24THRUST_300001_SM_1000_NS8cuda_cub20__uninitialized_fill7functorINS7_10device_ptrIiEEiEEEEvT0_T1_:
.text._ZN3cub18CUB_300001_SM_10006detail8for_each13static_kernelINS2_12policy_hub_t12policy_500_tEmN6thrust24THRUST_300001_SM_1000_NS8cuda_cub20__uninitialized_fill7functorINS7_10device_ptrIiEEiEEEEvT0_T1_:
        /* <DEDUP_REMOVED lines=8> */
[----:B------:R-:W-:-:S09]  /*0080*/  UISETP.GE.U32.AND.EX UP0, UPT, UR7, URZ, UPT, UP0 ;  /* 0x000000ff0700728c */ /* 0x000fd2000bf06100 */
[----:B--2---:R-:W-:Y:S05]  /*0090*/  BRA.U !UP0, `(.L_x_452) ;  /* 0x0000000108287547 */ /* 0x004fea000b800000 */
[----:B------:R-:W0:Y:S01]  /*00a0*/  S2R R0, SR_TID.X ;  /* 0x0000000000007919 */ /* 0x000e220000002100 */
[----:B------:R-:W1:Y:S01]  /*00b0*/  LDCU.64 UR6, c[0x0][0x388] ;  /* 0x00007100ff0677ac */ /* 0x000e620008000a00 */
[----:B------:R-:W2:Y:S01]  /*00c0*/  LDC R5, c[0x0][0x390] ;  /* 0x0000e400ff057b82 */ /* 0x000ea20000000800 */
[----:B0-----:R-:W-:-:S05]  /*00d0*/  IADD3 R0, P0, PT, R0, UR4, RZ ;  /* 0x0000000400007c10 */ /* 0x001fca000ff1e0ff */
[----:B------:R-:W-:Y:S01]  /*00e0*/  IMAD.X R3, RZ, RZ, UR5, P0 ;  /* 0x00000005ff037e24 */ /* 0x000fe200080e06ff */
[----:B-1----:R-:W-:-:S04]  /*00f0*/  LEA R2, P0, R0, UR6, 0x2 ;  /* 0x0000000600027c11 */ /* 0x002fc8000f8010ff */
[----:B------:R-:W-:-:S05]  /*0100*/  LEA.HI.X R3, R0, UR7, R3, 0x2, P0 ;  /* 0x0000000700037c11 */ /* 0x000fca00080f1403 */
[----:B--2---:R-:W-:Y:S04]  /*0110*/  STG.E desc[UR8][R2.64], R5 ;  /* 0x0000000502007986 */ /* 0x004fe8000c101908 */
[----:B------:R-:W-:Y:S01]  /*0120*/  STG.E desc[UR8][R2.64+0x400], R5 ;  /* 0x0004000502007986 */ /* 0x000fe2000c101908 */
[----:B------:R-:W-:Y:S05]  /*0130*/  EXIT ;  /* 0x000000000000794d */ /* 0x000fea0003800000 */
.L_x_452:
[----:B------:R-:W0:Y:S01]  /*0140*/  S2R R0, SR_TID.X ;  /* 0x0000000000007919 */ /* 0x000e220000002100 */
[----:B------:R-:W-:Y:S01]  /*0150*/  IMAD.U32 R2, RZ, RZ, UR7 ;  /* 0x00000007ff027e24 */ /* 0x000fe2000f8e00ff */
[----:B------:R-:W1:Y:S01]  /*0160*/  LDCU.64 UR10, c[0x0][0x388] ;  /* 0x00007100ff0a77ac */ /* 0x000e620008000a00 */
[----:B------:R-:W-:Y:S01]  /*0170*/  IMAD.U32 R4, RZ, RZ, UR7 ;  /* 0x00000007ff047e24 */ /* 0x000fe2000f8e00ff */
[----:B0-----:R-:W-:-:S04]  /*0180*/  ISETP.LT.U32.AND P0, PT, R0, UR6, PT ;  /* 0x0000000600007c0c */ /* 0x001fc8000bf01070 */
[----:B------:R-:W-:Y:S01]  /*0190*/  ISETP.GT.U32.AND.EX P0, PT, R2, RZ, PT, P0 ;  /* 0x000000ff0200720c */ /* 0x000fe20003f04100 */
[C---:B------:R-:W-:Y:S01]  /*01a0*/  VIADD R2, R0.reuse, 0x100 ;  /* 0x0000010000027836 */ /* 0x040fe20000000000 */
[----:B------:R-:W-:-:S04]  /*01b0*/  IADD3 R0, P2, PT, R0, UR4, RZ ;  /* 0x0000000400007c10 */ /* 0x000fc8000ff5e0ff */
[----:B------:R-:W-:Y:S01]  /*01c0*/  ISETP.LT.U32.AND P1, PT, R2, UR6, PT ;  /* 0x0000000602007c0c */ /* 0x000fe2000bf21070 */
[----:B------:R-:W-:Y:S01]  /*01d0*/  IMAD.X R3, RZ, RZ, UR5, P2 ;  /* 0x00000005ff037e24 */ /* 0x000fe200090e06ff */
[----:B-1----:R-:W-:Y:S02]  /*01e0*/  LEA R2, P2, R0, UR10, 0x2 ;  /* 0x0000000a00027c11 */ /* 0x002fe4000f8410ff */
[----:B------:R-:W-:Y:S02]  /*01f0*/  ISETP.GT.U32.AND.EX P1, PT, R4, RZ, PT, P1 ;  /* 0x000000ff0400720c */ /* 0x000fe40003f24110 */
[----:B------:R-:W-:Y:S01]  /*0200*/  LEA.HI.X R3, R0, UR11, R3, 0x2, P2 ;  /* 0x0000000b00037c11 */ /* 0x000fe200090f1403 */
[----:B------:R-:W0:Y:S04]  /*0210*/  @P0 LDC R5, c[0x0][0x390] ;  /* 0x0000e400ff050b82 */ /* 0x000e280000000800 */
[----:B0-----:R0:W-:Y:S06]  /*0220*/  @P0 STG.E desc[UR8][R2.64], R5 ;  /* 0x0000000502000986 */ /* 0x0011ec000c101908 */
[----:B------:R-:W-:Y:S05]  /*0230*/  @!P1 EXIT ;  /* 0x000000000000994d */ /* 0x000fea0003800000 */
[----:B0-----:R-:W0:Y:S02]  /*0240*/  LDC R5, c[0x0][0x390] ;  /* 0x0000e400ff057b82 */ /* 0x001e240000000800 */
[----:B0-----:R-:W-:Y:S01]  /*0250*/  STG.E desc[UR8][R2.64+0x400], R5 ;  /* 0x0004000502007986 */ /* 0x001fe2000c101908 */
[----:B------:R-:W-:Y:S05]  /*0260*/  EXIT ;  /* 0x000000000000794d */ /* 0x000fea0003800000 */
.L_x_453:
        /* <DEDUP_REMOVED lines=9> */
.L_x_471:


//--------------------- .text._ZN3cub18CUB_300001_SM_10006detail11EmptyKernelIvEEvv --------------------------
	.section	.text._ZN3cub18CUB_300001_SM_10006detail11EmptyKernelIvEEvv,"ax",@progbits
	.align	128
        .global         _ZN3cub18CUB_300001_SM_10006detail11EmptyKernelIvEEvv
        .type           _ZN3cub18CUB_300001_SM_10006detail11EmptyKernelIvEEvv,@function
        .size           _ZN3cub18CUB_300001_SM_10006detail11EmptyKernelIvEEvv,(.L_x_472 - _ZN3cub18CUB_300001_SM_10006detail11EmptyKernelIvEEvv)
        .other          _ZN3cub18CUB_300001_SM_10006detail11EmptyKernelIvEEvv,@"STO_CUDA_ENTRY STV_DEFAULT"
_ZN3cub18CUB_300001_SM_10006detail11EmptyKernelIvEEvv:
.text._ZN3cub18CUB_300001_SM_10006detail11EmptyKernelIvEEvv:
[----:B------:R-:W-:Y:S01]  /*0000*/  LDC R1, c[0x0][0x37c] ;  /* 0x0000df00ff017b82 */ /* 0x000fe20000000800 */
[----:B------:R-:W-:Y:S05]  /*0010*/  EXIT ;  /* 0x000000000000794d */ /* 0x000fea0003800000 */
.L_x_454:
        /* <DEDUP_REMOVED lines=14> */
.L_x_472:


//--------------------- .text._Z16computeDistancesPKfS0_Pfii --------------------------
	.section	.text._Z16computeDistancesPKfS0_Pfii,"ax",@progbits
	.align	128
        .global         _Z16computeDistancesPKfS0_Pfii
        .type           _Z16computeDistancesPKfS0_Pfii,@function
        .size           _Z16computeDistancesPKfS0_Pfii,(.L_x_473 - _Z16computeDistancesPKfS0_Pfii)
        .other          _Z16computeDistancesPKfS0_Pfii,@"STO_CUDA_ENTRY STV_DEFAULT"
_Z16computeDistancesPKfS0_Pfii:
.text._Z16computeDistancesPKfS0_Pfii:
[----:B------:R-:W-:Y:S01]  /*0000*/  LDC R1, c[0x0][0x37c] ;  /* 0x0000df00ff017b82 */ /* 0x000fe20000000800 */
[----:B------:R-:W0:Y:S07]  /*0010*/  S2R R3, SR_TID.X ;  /* 0x0000000000037919 */ /* 0x000e2e0000002100 */
[----:B------:R-:W0:Y:S01]  /*0020*/  S2UR UR4, SR_CTAID.X ;  /* 0x00000000000479c3 */ /* 0x000e220000002500 */
[----:B------:R-:W1:Y:S07]  /*0030*/  LDCU UR5, c[0x0][0x398] ;  /* 0x00007300ff0577ac */ /* 0x000e6e0008000800 */
[----:B------:R-:W0:Y:S02]  /*0040*/  LDC R0, c[0x0][0x360] ;  /* 0x0000d800ff007b82 */ /* 0x000e240000000800 */
[----:B0-----:R-:W-:-:S05]  /*0050*/  IMAD R0, R0, UR4, R3 ;  /* 0x0000000400007c24 */ /* 0x001fca000f8e0203 */
[----:B-1----:R-:W-:-:S13]  /*0060*/  ISETP.GE.AND P0, PT, R0, UR5, PT ;  /* 0x0000000500007c0c */ /* 0x002fda000bf06270 */
[----:B------:R-:W-:Y:S05]  /*0070*/  @P0 EXIT ;  /* 0x000000000000094d */ /* 0x000fea0003800000 */
[----:B------:R-:W0:Y:S01]  /*0080*/  LDCU UR8, c[0x0][0x39c] ;  /* 0x00007380ff0877ac */ /* 0x000e220008000800 */
[----:B------:R-:W-:Y:S01]  /*0090*/  HFMA2 R13, -RZ, RZ, 0, 0 ;  /* 0x00000000ff0d7431 */ /* 0x000fe200000001ff */
[----:B------:R-:W1:Y:S01]  /*00a0*/  LDCU.64 UR16, c[0x0][0x358] ;  /* 0x00006b00ff1077ac */ /* 0x000e620008000a00 */
[----:B0-----:R-:W-:-:S09]  /*00b0*/  UISETP.GE.AND UP0, UPT, UR8, 0x1, UPT ;  /* 0x000000010800788c */ /* 0x001fd2000bf06270 */
[----:B-1----:R-:W-:Y:S05]  /*00c0*/  BRA.U !UP0, `(.L_x_455) ;  /* 0x0000000908d87547 */ /* 0x002fea000b800000 */
[----:B------:R-:W-:Y:S02]  /*00d0*/  UISETP.GE.U32.AND UP1, UPT, UR8, 0x10, UPT ;  /* 0x000000100800788c */ /* 0x000fe4000bf26070 */
[----:B------:R-:W-:Y:S01]  /*00e0*/  IMAD R6, R0, UR8, RZ ;  /* 0x0000000800067c24 */ /* 0x000fe2000f8e02ff */
[----:B------:R-:W-:Y:S01]  /*00f0*/  ULOP3.LUT UR9, UR8, 0xf, URZ, 0xc0, !UPT ;  /* 0x0000000f08097892 */ /* 0x000fe2000f8ec0ff */
[----:B------:R-:W-:Y:S02]  /*0100*/  MOV R13, RZ ;  /* 0x000000ff000d7202 */ /* 0x000fe40000000f00 */
[----:B------:R-:W-:Y:S01]  /*0110*/  MOV R7, RZ ;  /* 0x000000ff00077202 */ /* 0x000fe20000000f00 */
[----:B------:R-:W-:Y:S02]  /*0120*/  UISETP.NE.AND UP0, UPT, UR9, URZ, UPT ;  /* 0x000000ff0900728c */ /* 0x000fe4000bf05270 */
[----:B------:R-:W-:Y:S09]  /*0130*/  BRA.U !UP1, `(.L_x_456) ;  /* 0x0000000509547547 */ /* 0x000ff2000b800000 */
[----:B------:R-:W0:Y:S01]  /*0140*/  LDCU.128 UR12, c[0x0][0x380] ;  /* 0x00007000ff0c77ac */ /* 0x000e220008000c00 */
[----:B------:R-:W-:Y:S02]  /*0150*/  MOV R13, RZ ;  /* 0x000000ff000d7202 */ /* 0x000fe40000000f00 */
[----:B------:R-:W-:Y:S01]  /*0160*/  MOV R8, R6 ;  /* 0x0000000600087202 */ /* 0x000fe20000000f00 */
[----:B------:R-:W-:-:S04]  /*0170*/  ULOP3.LUT UR10, UR8, 0x7ffffff0, URZ, 0xc0, !UPT ;  /* 0x7ffffff0080a7892 */ /* 0x000fc8000f8ec0ff */
[----:B------:R-:W-:Y:S02]  /*0180*/  UIADD3 UR11, UPT, UPT, -UR10, URZ, URZ ;  /* 0x000000ff0a0b7290 */ /* 0x000fe4000fffe1ff */
[----:B------:R-:W-:Y:S01]  /*0190*/  MOV R7, UR10 ;  /* 0x0000000a00077c02 */ /* 0x000fe20008000f00 */
[----:B0-----:R-:W-:Y:S02]  /*01a0*/  UIADD3 UR4, UP2, UPT, UR14, 0x20, URZ ;  /* 0x000000200e047890 */ /* 0x001fe4000ff5e0ff */
[----:B------:R-:W-:Y:S02]  /*01b0*/  UIADD3 UR6, UP1, UPT, UR12, 0x20, URZ ;  /* 0x000000200c067890 */ /* 0x000fe4000ff3e0ff */
[----:B------:R-:W-:Y:S02]  /*01c0*/  UIADD3.X UR5, UPT, UPT, URZ, UR15, URZ, UP2, !UPT ;  /* 0x0000000fff057290 */ /* 0x000fe400097fe4ff */
[----:B------:R-:W-:Y:S01]  /*01d0*/  MOV R2, UR4 ;  /* 0x0000000400027c02 */ /* 0x000fe20008000f00 */
[----:B------:R-:W-:-:S03]  /*01e0*/  UIADD3.X UR7, UPT, UPT, URZ, UR13, URZ, UP1, !UPT ;  /* 0x0000000dff077290 */ /* 0x000fc60008ffe4ff */
[----:B------:R-:W-:-:S09]  /*01f0*/  MOV R3, UR5 ;  /* 0x0000000500037c02 */ /* 0x000fd20008000f00 */
.L_x_457:
[----:B------:R-:W-:Y:S01]  /*0200*/  MOV R4, UR6 ;  /* 0x0000000600047c02 */ /* 0x000fe20008000f00 */
[----:B------:R-:W2:Y:S01]  /*0210*/  LDG.E.CONSTANT R10, desc[UR16][R2.64+-0x20] ;  /* 0xffffe010020a7981 */ /* 0x000ea2000c1e9900 */
[----:B------:R-:W-:-:S03]  /*0220*/  MOV R5, UR7 ;  /* 0x0000000700057c02 */ /* 0x000fc60008000f00 */
[----:B------:R-:W3:Y:S01]  /*0230*/  LDG.E.CONSTANT R25, desc[UR16][R2.64+-0x1c] ;  /* 0xffffe41002197981 */ /* 0x000ee2000c1e9900 */
[----:B------:R-:W-:-:S03]  /*0240*/  IMAD.WIDE R4, R8, 0x4, R4 ;  /* 0x0000000408047825 */ /* 0x000fc600078e0204 */
[----:B------:R-:W4:Y:S04]  /*0250*/  LDG.E.CONSTANT R15, desc[UR16][R2.64+-0x18] ;  /* 0xffffe810020f7981 */ /* 0x000f28000c1e9900 */
[----:B------:R-:W2:Y:S04]  /*0260*/  LDG.E.CONSTANT R9, desc[UR16][R4.64+-0x20] ;  /* 0xffffe01004097981 */ /* 0x000ea8000c1e9900 */
[----:B------:R-:W3:Y:S04]  /*0270*/  LDG.E.CONSTANT R24, desc[UR16][R4.64+-0x1c] ;  /* 0xffffe41004187981 */ /* 0x000ee8000c1e9900 */
[----:B------:R-:W4:Y:S04]  /*0280*/  LDG.E.CONSTANT R16, desc[UR16][R4.64+-0x18] ;  /* 0xffffe81004107981 */ /* 0x000f28000c1e9900 */
[----:B------:R-:W5:Y:S04]  /*0290*/  LDG.E.CONSTANT R17, desc[UR16][R2.64+-0x14] ;  /* 0xffffec1002117981 */ /* 0x000f68000c1e9900 */
        /* <DEDUP_REMOVED lines=8> */
[----:B------:R-:W5:Y:S01]  /*0320*/  LDG.E.CONSTANT R27, desc[UR16][R2.64+0x1c] ;  /* 0x00001c10021b7981 */ /* 0x000f62000c1e9900 */
[----:B--2---:R-:W-:-:S03]  /*0330*/  FADD R14, R9, -R10 ;  /* 0x8000000a090e7221 */ /* 0x004fc60000000000 */
[----:B------:R-:W2:Y:S01]  /*0340*/  LDG.E.CONSTANT R9, desc[UR16][R2.64+-0x4] ;  /* 0xfffffc1002097981 */ /* 0x000ea2000c1e9900 */
[----:B------:R-:W-:Y:S01]  /*0350*/  FFMA R23, R14, R14, R13 ;  /* 0x0000000e0e177223 */ /* 0x000fe2000000000d */
[----:B---3--:R-:W-:Y:S02]  /*0360*/  FADD R24, R24, -R25 ;  /* 0x8000001918187221 */ /* 0x008fe40000000000 */
[----:B------:R-:W2:Y:S02]  /*0370*/  LDG.E.CONSTANT R10, desc[UR16][R4.64+-0x4] ;  /* 0xfffffc10040a7981 */ /* 0x000ea4000c1e9900 */
[----:B------:R-:W-:Y:S01]  /*0380*/  FFMA R23, R24, R24, R23 ;  /* 0x0000001818177223 */ /* 0x000fe20000000017 */
[----:B----4-:R-:W-:Y:S01]  /*0390*/  FADD R24, R16, -R15 ;  /* 0x8000000f10187221 */ /* 0x010fe20000000000 */
[----:B------:R-:W3:Y:S04]  /*03a0*/  LDG.E.CONSTANT R14, desc[UR16][R2.64] ;  /* 0x00000010020e7981 */ /* 0x000ee8000c1e9900 */
[----:B------:R-:W3:Y:S01]  /*03b0*/  LDG.E.CONSTANT R13, desc[UR16][R4.64] ;  /* 0x00000010040d7981 */ /* 0x000ee2000c1e9900 */
[----:B------:R-:W-:Y:S01]  /*03c0*/  FFMA R23, R24, R24, R23 ;  /* 0x0000001818177223 */ /* 0x000fe20000000017 */
[----:B-----5:R-:W-:-:S02]  /*03d0*/  FADD R24, R18, -R17 ;  /* 0x8000001112187221 */ /* 0x020fc40000000000 */
[----:B------:R-:W4:Y:S04]  /*03e0*/  LDG.E.CONSTANT R15, desc[UR16][R2.64+0x4] ;  /* 0x00000410020f7981 */ /* 0x000f28000c1e9900 */
[----:B------:R-:W4:Y:S01]  /*03f0*/  LDG.E.CONSTANT R16, desc[UR16][R4.64+0x4] ;  /* 0x0000041004107981 */ /* 0x000f22000c1e9900 */
[----:B------:R-:W-:Y:S01]  /*0400*/  FFMA R23, R24, R24, R23 ;  /* 0x0000001818177223 */ /* 0x000fe20000000017 */
[----:B------:R-:W-:Y:S02]  /*0410*/  FADD R24, R20, -R19 ;  /* 0x8000001314187221 */ /* 0x000fe40000000000 */
[----:B------:R-:W5:Y:S04]  /*0420*/  LDG.E.CONSTANT R17, desc[UR16][R2.64+0x8] ;  /* 0x0000081002117981 */ /* 0x000f68000c1e9900 */
[----:B------:R-:W5:Y:S01]  /*0430*/  LDG.E.CONSTANT R18, desc[UR16][R4.64+0x8] ;  /* 0x0000081004127981 */ /* 0x000f62000c1e9900 */
[----:B------:R-:W-:Y:S01]  /*0440*/  FFMA R23, R24, R24, R23 ;  /* 0x0000001818177223 */ /* 0x000fe20000000017 */
[----:B------:R-:W-:-:S02]  /*0450*/  FADD R24, R22, -R21 ;  /* 0x8000001516187221 */ /* 0x000fc40000000000 */
[----:B------:R-:W5:Y:S04]  /*0460*/  LDG.E.CONSTANT R19, desc[UR16][R2.64+0xc] ;  /* 0x00000c1002137981 */ /* 0x000f68000c1e9900 */
[----:B------:R-:W5:Y:S01]  /*0470*/  LDG.E.CONSTANT R20, desc[UR16][R4.64+0xc] ;  /* 0x00000c1004147981 */ /* 0x000f62000c1e9900 */
[----:B------:R-:W-:-:S03]  /*0480*/  FFMA R23, R24, R24, R23 ;  /* 0x0000001818177223 */ /* 0x000fc60000000017 */
[----:B------:R-:W5:Y:S04]  /*0490*/  LDG.E.CONSTANT R21, desc[UR16][R2.64+0x10] ;  /* 0x0000101002157981 */ /* 0x000f68000c1e9900 */
[----:B------:R-:W5:Y:S01]  /*04a0*/  LDG.E.CONSTANT R22, desc[UR16][R4.64+0x10] ;  /* 0x0000101004167981 */ /* 0x000f62000c1e9900 */
[----:B------:R-:W-:-:S03]  /*04b0*/  FADD R28, R11, -R12 ;  /* 0x8000000c0b1c7221 */ /* 0x000fc60000000000 */
[----:B------:R-:W5:Y:S04]  /*04c0*/  LDG.E.CONSTANT R24, desc[UR16][R2.64+0x14] ;  /* 0x0000141002187981 */ /* 0x000f68000c1e9900 */
[----:B------:R-:W5:Y:S04]  /*04d0*/  LDG.E.CONSTANT R25, desc[UR16][R4.64+0x14] ;  /* 0x0000141004197981 */ /* 0x000f68000c1e9900 */
[----:B------:R0:W5:Y:S04]  /*04e0*/  LDG.E.CONSTANT R11, desc[UR16][R2.64+0x18] ;  /* 0x00001810020b7981 */ /* 0x000168000c1e9900 */
[----:B------:R-:W5:Y:S01]  /*04f0*/  LDG.E.CONSTANT R12, desc[UR16][R4.64+0x18] ;  /* 0x00001810040c7981 */ /* 0x000f62000c1e9900 */
[----:B------:R-:W-:Y:S01]  /*0500*/  FFMA R23, R28, R28, R23 ;  /* 0x0000001c1c177223 */ /* 0x000fe20000000017 */
[----:B------:R-:W-:-:S04]  /*0510*/  UIADD3 UR11, UPT, UPT, UR11, 0x10, URZ ;  /* 0x000000100b0b7890 */ /* 0x000fc8000fffe0ff */
[----:B------:R-:W-:Y:S01]  /*0520*/  UISETP.NE.AND UP1, UPT, UR11, URZ, UPT ;  /* 0x000000ff0b00728c */ /* 0x000fe2000bf25270 */
[----:B0-----:R-:W-:Y:S01]  /*0530*/  IADD3 R2, P0, PT, R2, 0x40, RZ ;  /* 0x0000004002027810 */ /* 0x001fe20007f1e0ff */
[----:B------:R-:W-:Y:S01]  /*0540*/  FADD R26, R26, -R27 ;  /* 0x8000001b1a1a7221 */ /* 0x000fe20000000000 */
[----:B------:R-:W-:Y:S02]  /*0550*/  IADD3 R8, PT, PT, R8, 0x10, RZ ;  /* 0x0000001008087810 */ /* 0x000fe40007ffe0ff */
[----:B------:R-:W-:Y:S01]  /*0560*/  IADD3.X R3, PT, PT, RZ, R3, RZ, P0, !PT ;  /* 0x00000003ff037210 */ /* 0x000fe200007fe4ff */
[----:B--2---:R-:W-:-:S04]  /*0570*/  FADD R10, R10, -R9 ;  /* 0x800000090a0a7221 */ /* 0x004fc80000000000 */
[----:B------:R-:W-:Y:S01]  /*0580*/  FFMA R23, R10, R10, R23 ;  /* 0x0000000a0a177223 */ /* 0x000fe20000000017 */
[----:B---3--:R-:W-:-:S04]  /*0590*/  FADD R14, R13, -R14 ;  /* 0x8000000e0d0e7221 */ /* 0x008fc80000000000 */
[----:B------:R-:W-:Y:S01]  /*05a0*/  FFMA R23, R14, R14, R23 ;  /* 0x0000000e0e177223 */ /* 0x000fe20000000017 */
[----:B----4-:R-:W-:-:S04]  /*05b0*/  FADD R16, R16, -R15 ;  /* 0x8000000f10107221 */ /* 0x010fc80000000000 */
[----:B------:R-:W-:Y:S01]  /*05c0*/  FFMA R23, R16, R16, R23 ;  /* 0x0000001010177223 */ /* 0x000fe20000000017 */
[----:B-----5:R-:W-:-:S04]  /*05d0*/  FADD R18, R18, -R17 ;  /* 0x8000001112127221 */ /* 0x020fc80000000000 */
[----:B------:R-:W-:Y:S01]  /*05e0*/  FFMA R23, R18, R18, R23 ;  /* 0x0000001212177223 */ /* 0x000fe20000000017 */
[----:B------:R-:W-:-:S04]  /*05f0*/  FADD R20, R20, -R19 ;  /* 0x8000001314147221 */ /* 0x000fc80000000000 */
[----:B------:R-:W-:Y:S01]  /*0600*/  FFMA R23, R20, R20, R23 ;  /* 0x0000001414177223 */ /* 0x000fe20000000017 */
[----:B------:R-:W-:-:S04]  /*0610*/  FADD R22, R22, -R21 ;  /* 0x8000001516167221 */ /* 0x000fc80000000000 */
[----:B------:R-:W-:Y:S01]  /*0620*/  FFMA R23, R22, R22, R23 ;  /* 0x0000001616177223 */ /* 0x000fe20000000017 */
[----:B------:R-:W-:-:S04]  /*0630*/  FADD R24, R25, -R24 ;  /* 0x8000001819187221 */ /* 0x000fc80000000000 */
[----:B------:R-:W-:Y:S01]  /*0640*/  FFMA R23, R24, R24, R23 ;  /* 0x0000001818177223 */ /* 0x000fe20000000017 */
[----:B------:R-:W-:-:S04]  /*0650*/  FADD R12, R12, -R11 ;  /* 0x8000000b0c0c7221 */ /* 0x000fc80000000000 */
[----:B------:R-:W-:-:S04]  /*0660*/  FFMA R23, R12, R12, R23 ;  /* 0x0000000c0c177223 */ /* 0x000fc80000000017 */
[----:B------:R-:W-:Y:S01]  /*0670*/  FFMA R13, R26, R26, R23 ;  /* 0x0000001a1a0d7223 */ /* 0x000fe20000000017 */
[----:B------:R-:W-:Y:S06]  /*0680*/  BRA.U UP1, `(.L_x_457) ;  /* 0xfffffff901dc7547 */ /* 0x000fec000b83ffff */
.L_x_456:
[----:B------:R-:W-:Y:S05]  /*0690*/  BRA.U !UP0, `(.L_x_455) ;  /* 0x0000000508647547 */ /* 0x000fea000b800000 */
[----:B------:R-:W-:Y:S02]  /*06a0*/  UISETP.GE.U32.AND UP0, UPT, UR9, 0x8, UPT ;  /* 0x000000080900788c */ /* 0x000fe4000bf06070 */
[----:B------:R-:W-:-:S04]  /*06b0*/  ULOP3.LUT UR5, UR8, 0x7, URZ, 0xc0, !UPT ;  /* 0x0000000708057892 */ /* 0x000fc8000f8ec0ff */
[----:B------:R-:W-:-:S03]  /*06c0*/  UISETP.NE.AND UP1, UPT, UR5, URZ, UPT ;  /* 0x000000ff0500728c */ /* 0x000fc6000bf25270 */
[----:B------:R-:W-:Y:S08]  /*06d0*/  BRA.U !UP0, `(.L_x_458) ;  /* 0x0000000108987547 */ /* 0x000ff0000b800000 */
[----:B------:R-:W0:Y:S01]  /*06e0*/  LDC.64 R4, c[0x0][0x380] ;  /* 0x0000e000ff047b82 */ /* 0x000e220000000a00 */
[----:B------:R-:W-:-:S07]  /*06f0*/  IADD3 R9, PT, PT, R6, R7, RZ ;  /* 0x0000000706097210 */ /* 0x000fce0007ffe0ff */
[----:B------:R-:W1:Y:S01]  /*0700*/  LDC.64 R2, c[0x0][0x388] ;  /* 0x0000e200ff027b82 */ /* 0x000e620000000a00 */
[----:B0-----:R-:W-:-:S05]  /*0710*/  IMAD.WIDE R4, R9, 0x4, R4 ;  /* 0x0000000409047825 */ /* 0x001fca00078e0204 */
[----:B------:R-:W2:Y:S01]  /*0720*/  LDG.E.CONSTANT R18, desc[UR16][R4.64] ;  /* 0x0000001004127981 */ /* 0x000ea2000c1e9900 */
[----:B-1----:R-:W-:-:S03]  /*0730*/  IMAD.WIDE.U32 R2, R7, 0x4, R2 ;  /* 0x0000000407027825 */ /* 0x002fc600078e0002 */
[----:B------:R-:W3:Y:S04]  /*0740*/  LDG.E.CONSTANT R20, desc[UR16][R4.64+0x4] ;  /* 0x0000041004147981 */ /* 0x000ee8000c1e9900 */
[----:B------:R-:W2:Y:S04]  /*0750*/  LDG.E.CONSTANT R21, desc[UR16][R2.64] ;  /* 0x0000001002157981 */ /* 0x000ea8000c1e9900 */
[----:B------:R-:W3:Y:S04]  /*0760*/  LDG.E.CONSTANT R23, desc[UR16][R2.64+0x4] ;  /* 0x0000041002177981 */ /* 0x000ee8000c1e9900 */
[----:B------:R-:W4:Y:S04]  /*0770*/  LDG.E.CONSTANT R22, desc[UR16][R4.64+0x8] ;  /* 0x0000081004167981 */ /* 0x000f28000c1e9900 */
        /* <DEDUP_REMOVED lines=11> */
[----:B------:R-:W-:Y:S01]  /*0830*/  IADD3 R7, PT, PT, R7, 0x8, RZ ;  /* 0x0000000807077810 */ /* 0x000fe20007ffe0ff */
        /* <DEDUP_REMOVED lines=15> */
[----:B------:R-:W-:-:S07]  /*0930*/  FFMA R13, R16, R16, R13 ;  /* 0x00000010100d7223 */ /* 0x000fce000000000d */
.L_x_458:
        /* <DEDUP_REMOVED lines=26> */
[----:B------:R-:W-:-:S07]  /*0ae0*/  FFMA R13, R17, R17, R8 ;  /* 0x00000011110d7223 */ /* 0x000fce0000000008 */
.L_x_459:
[----:B------:R-:W-:Y:S05]  /*0af0*/  BRA.U !UP1, `(.L_x_455) ;  /* 0x00000001094c7547 */ /* 0x000fea000b800000 */
[----:B------:R-:W0:Y:S01]  /*0b00*/  LDC.64 R4, c[0x0][0x388] ;  /* 0x0000e200ff047b82 */ /* 0x000e220000000a00 */
[----:B------:R-:W-:Y:S01]  /*0b10*/  IADD3 R9, PT, PT, R6, R7, RZ ;  /* 0x0000000706097210 */ /* 0x000fe20007ffe0ff */
[----:B------:R-:W-:-:S06]  /*0b20*/  UIADD3 UR4, UPT, UPT, -UR4, URZ, URZ ;  /* 0x000000ff04047290 */ /* 0x000fcc000fffe1ff */
[----:B------:R-:W1:Y:S01]  /*0b30*/  LDC.64 R2, c[0x0][0x380] ;  /* 0x0000e000ff027b82 */ /* 0x000e620000000a00 */
[----:B0-----:R-:W-:-:S03]  /*0b40*/  IMAD.WIDE.U32 R4, R7, 0x4, R4 ;  /* 0x0000000407047825 */ /* 0x001fc600078e0004 */
[----:B------:R-:W-:Y:S02]  /*0b50*/  MOV R6, R4 ;  /* 0x0000000400067202 */ /* 0x000fe40000000f00 */
[----:B------:R-:W-:-:S07]  /*0b60*/  MOV R11, R5 ;  /* 0x00000005000b7202 */ /* 0x000fce0000000f00 */
.L_x_460:
[----:B-1----:R-:W-:Y:S01]  /*0b70*/  IMAD.WIDE R4, R9, 0x4, R2 ;  /* 0x0000000409047825 */ /* 0x002fe200078e0202 */
[----:B------:R-:W-:-:S05]  /*0b80*/  MOV R7, R11 ;  /* 0x0000000b00077202 */ /* 0x000fca0000000f00 */
[----:B------:R-:W2:Y:S04]  /*0b90*/  LDG.E.CONSTANT R4, desc[UR16][R4.64] ;  /* 0x0000001004047981 */ /* 0x000ea8000c1e9900 */
[----:B------:R0:W2:Y:S01]  /*0ba0*/  LDG.E.CONSTANT R7, desc[UR16][R6.64] ;  /* 0x0000001006077981 */ /* 0x0000a2000c1e9900 */
[----:B------:R-:W-:Y:S01]  /*0bb0*/  UIADD3 UR4, UPT, UPT, UR4, 0x1, URZ ;  /* 0x0000000104047890 */ /* 0x000fe2000fffe0ff */
[----:B------:R-:W-:-:S03]  /*0bc0*/  IADD3 R9, PT, PT, R9, 0x1, RZ ;  /* 0x0000000109097810 */ /* 0x000fc60007ffe0ff */
[----:B------:R-:W-:Y:S01]  /*0bd0*/  UISETP.NE.AND UP0, UPT, UR4, URZ, UPT ;  /* 0x000000ff0400728c */ /* 0x000fe2000bf05270 */
[----:B0-----:R-:W-:-:S04]  /*0be0*/  IADD3 R6, P0, PT, R6, 0x4, RZ ;  /* 0x0000000406067810 */ /* 0x001fc80007f1e0ff */
[----:B------:R-:W-:Y:S01]  /*0bf0*/  IADD3.X R11, PT, PT, RZ, R11, RZ, P0, !PT ;  /* 0x0000000bff0b7210 */ /* 0x000fe200007fe4ff */
[----:B--2---:R-:W-:-:S04]  /*0c00*/  FADD R8, R4, -R7 ;  /* 0x8000000704087221 */ /* 0x004fc80000000000 */
[----:B------:R-:W-:Y:S01]  /*0c10*/  FFMA R13, R8, R8, R13 ;  /* 0x00000008080d7223 */ /* 0x000fe2000000000d */
[----:B------:R-:W-:Y:S06]  /*0c20*/  BRA.U UP0, `(.L_x_460) ;  /* 0xfffffffd00d07547 */ /* 0x000fec000b83ffff */
.L_x_455:
[----:B------:R-:W0:Y:S02]  /*0c30*/  LDC.64 R2, c[0x0][0x390] ;  /* 0x0000e400ff027b82 */ /* 0x000e240000000a00 */
[----:B0-----:R-:W-:-:S05]  /*0c40*/  IMAD.WIDE R2, R0, 0x4, R2 ;  /* 0x0000000400027825 */ /* 0x001fca00078e0202 */
[----:B------:R-:W-:Y:S01]  /*0c50*/  STG.E desc[UR16][R2.64], R13 ;  /* 0x0000000d02007986 */ /* 0x000fe2000c101910 */
[----:B------:R-:W-:Y:S05]  /*0c60*/  EXIT ;  /* 0x000000000000794d */ /* 0x000fea0003800000 */
.L_x_461:
        /* <DEDUP_REMOVED lines=9> */
.L_x_473:


//--------------------- .nv.shared._ZN3cub18CUB_300001_SM_10006detail10radix_sort29DeviceRadixSortOnesweepKernelINS1_5radix10policy_hubIffyE10Policy1000ELNS0_9SortOrderE0EffyiiNS1_21identity_decomposer_tEEEvPT5_SB_PT3_PKSC_PT1_PKSG_PT2_PKSK_T4_iiT6_ --------------------------
	.section	.nv.shared._ZN3cub18CUB_300001_SM_10006detail10radix_sort29DeviceRadixSortOnesweepKernelINS1_5radix10policy_hubIffyE10Policy1000ELNS0_9SortOrderE0EffyiiNS1_21identity_decomposer_tEEEvPT5_SB_PT3_PKSC_PT1_PKSG_PT2_PKSK_T4_iiT6_,"aw",@nobits
	.sectionflags	@""
	.align	16
.nv.shared._ZN3cub18CUB_300001_SM_10006detail10radix_sort29DeviceRadixSortOnesweepKernelINS1_5radix10policy_hubIffyE10Policy1000ELNS0_9SortOrderE0EffyiiNS1_21identity_decomposer_tEEEvPT5_SB_PT3_PKSC_PT1_PKSG_PT2_PKSK_T4_iiT6_:
	.zero		29184


//--------------------- .nv.shared.reserved.0     --------------------------
	.section	.nv.shared.reserved.0,"aw",@nobits
	.weak		__nv_reservedSMEM_offset_0_alias
	.size		__nv_reservedSMEM_offset_0_alias, 0, 64
	.other		__nv_reservedSMEM_offset_0_alias,@"STO_CUDA_RESERVED_SHARED STV_DEFAULT"
__nv_reservedSMEM_offset_0_alias:
	.zero		0
	.zero		64


//--------------------- .nv.global                --------------------------
	.section	.nv.global,"aw",@nobits
.nv.global:
	.type		_ZN34_INTERNAL_bb152508_4_k_cu_222503396thrust24THRUST_300001_SM_1000_NS12placeholders2_8E,@object
	.size		_ZN34_INTERNAL_bb152508_4_k_cu_222503396thrust24THRUST_300001_SM_1000_NS12placeholders2_8E,(_ZN34_INTERNAL_bb152508_4_k_cu_222503394cuda3std3__436_GLOBAL__N__bb152508_4_k_cu_222503396ignoreE - _ZN34_INTERNAL_bb152508_4_k_cu_222503396thrust24THRUST_300001_SM_1000_NS12placeholders2_8E)
_ZN34_INTERNAL_bb152508_4_k_cu_222503396thrust24THRUST_300001_SM_1000_NS12placeholders2_8E:
	.zero		1
	.type		_ZN34_INTERNAL_bb152508_4_k_cu_222503394cuda3std3__436_GLOBAL__N__bb152508_4_k_cu_222503396ignoreE,@object
	.size		_ZN34_INTERNAL_bb152508_4_k_cu_222503394cuda3std3__436_GLOBAL__N__bb152508_4_k_cu_222503396ignoreE,(_ZN34_INTERNAL_bb152508_4_k_cu_222503394cuda3std6ranges3__45__cpo4dataE - _ZN34_INTERNAL_bb152508_4_k_cu_222503394cuda3std3__436_GLOBAL__N__bb152508_4_k_cu_222503396ignoreE)
_ZN34_INTERNAL_bb152508_4_k_cu_222503394cuda3std3__436_GLOBAL__N__bb152508_4_k_cu_222503396ignoreE:
	.zero		1
	.type		_ZN34_INTERNAL_bb152508_4_k_cu_222503394cuda3std6ranges3__45__cpo4dataE,@object
	.size		_ZN34_INTERNAL_bb152508_4_k_cu_222503394cuda3std6ranges3__45__cpo4dataE,(_ZN34_INTERNAL_bb152508_4_k_cu_222503396thrust24THRUST_300001_SM_1000_NS6system3cpp3parE - _ZN34_INTERNAL_bb152508_4_k_cu_222503394cuda3std6ranges3__45__cpo4dataE)
_ZN34_INTERNAL_bb152508_4_k_cu_222503394cuda3std6ranges3__45__cpo4dataE:
	.zero		1
	.type		_ZN34_INTERNAL_bb152508_4_k_cu_222503396thrust24THRUST_300001_SM_1000_NS6system3cpp3parE,@object
	.size		_ZN34_INTERNAL_bb152508_4_k_cu_222503396thrust24THRUST_300001_SM_1000_NS6system3cpp3parE,(_ZN34_INTERNAL_bb152508_4_k_cu_222503394cuda3std3__45__cpo5beginE - _ZN34_INTERNAL_bb152508_4_k_cu_222503396thrust24THRUST_300001_SM_1000_NS6system3cpp3parE)
_ZN34_INTERNAL_bb152508_4_k_cu_222503396thrust24THRUST_300001_SM_1000_NS6system3cpp3parE:
	.zero		1
	.type		_ZN34_INTERNAL_bb152508_4_k_cu_222503394cuda3std3__45__cpo5beginE,@object
	.size		_ZN34_INTERNAL_bb152508_4_k_cu_222503394cuda3std3__45__cpo5beginE,(_ZN34_INTERNAL_bb152508_4_k_cu_222503394cuda3std6ranges3__45__cpo5beginE - _ZN34_INTERNAL_bb152508_4_k_cu_222503394cuda3std3__45__cpo5beginE)
_ZN34_INTERNAL_bb152508_4_k_cu_222503394cuda3std3__45__cpo5beginE:
	.zero		1
	.type		_ZN34_INTERNAL_bb152508_4_k_cu_222503394cuda3std6ranges3__45__cpo5beginE,@object
	.size		_ZN34_INTERNAL_bb152508_4_k_cu_222503394cuda3std6ranges3__45__cpo5beginE,(_ZN34_INTERNAL_bb152508_4_k_cu_222503396thrust24THRUST_300001_SM_1000_NS6deviceE - _ZN34_INTERNAL_bb152508_4_k_cu_222503394cuda3std6ranges3__45__cpo5beginE)
_ZN34_INTERNAL_bb152508_4_k_cu_222503394cuda3std6ranges3__45__cpo5beginE:
	.zero		1
	.type		_ZN34_INTERNAL_bb152508_4_k_cu_222503396thrust24THRUST_300001_SM_1000_NS6deviceE,@object
	.size		_ZN34_INTERNAL_bb152508_4_k_cu_222503396thrust24THRUST_300001_SM_1000_NS6deviceE,(_ZN34_INTERNAL_bb152508_4_k_cu_222503394cuda3std3__47nulloptE - _ZN34_INTERNAL_bb152508_4_k_cu_222503396thrust24THRUST_300001_SM_1000_NS6deviceE)
_ZN34_INTERNAL_bb152508_4_k_cu_222503396thrust24THRUST_300001_SM_1000_NS6deviceE:
	.zero		1
	.type		_ZN34_INTERNAL_bb152508_4_k_cu_222503394cuda3std3__47nulloptE,@object
	.size		_ZN34_INTERNAL_bb152508_4_k_cu_222503394cuda3std3__47nulloptE,(_ZN34_INTERNAL_bb152508_4_k_cu_222503394cuda3std6ranges3__45__cpo8distanceE - _ZN34_INTERNAL_bb152508_4_k_cu_222503394cuda3std3__47nulloptE)
_ZN34_INTERNAL_bb152508_4_k_cu_222503394cuda3std3__47nulloptE:
	.zero		1
	.type		_ZN34_INTERNAL_bb152508_4_k_cu_222503394cuda3std6ranges3__45__cpo8distanceE,@object
	.size		_ZN34_INTERNAL_bb152508_4_k_cu_222503394cuda3std6ranges3__45__cpo8distanceE,(_ZN34_INTERNAL_bb152508_4_k_cu_222503396thrust24THRUST_300001_SM_1000_NS12placeholders2_4E - _ZN34_INTERNAL_bb152508_4_k_cu_222503394cuda3std6ranges3__45__cpo8distanceE)
_ZN34_INTERNAL_bb152508_4_k_cu_222503394cuda3std6ranges3__45__cpo8distanceE:
	.zero		1
	.type		_ZN34_INTERNAL_bb152508_4_k_cu_222503396thrust24THRUST_300001_SM_1000_NS12placeholders2_4E,@object
	.size		_ZN34_INTERNAL_bb152508_4_k_cu_222503396thrust24THRUST_300001_SM_1000_NS12placeholders2_4E,(_ZN34_INTERNAL_bb152508_4_k_cu_222503394cuda3std3__45__cpo6rbeginE - _ZN34_INTERNAL_bb152508_4_k_cu_222503396thrust24THRUST_300001_SM_1000_NS12placeholders2_4E)
_ZN34_INTERNAL_bb152508_4_k_cu_222503396thrust24THRUST_300001_SM_1000_NS12placeholders2_4E:
	.zero		1
	.type		_ZN34_INTERNAL_bb152508_4_k_cu_222503394cuda3std3__45__cpo6rbeginE,@object
	.size		_ZN34_INTERNAL_bb152508_4_k_cu_222503394cuda3std3__45__cpo6rbeginE,(_ZN34_INTERNAL_bb152508_4_k_cu_222503394cuda3std6ranges3__45__cpo7advanceE - _ZN34_INTERNAL_bb152508_4_k_cu_222503394cuda3std3__45__cpo6rbeginE)
_ZN34_INTERNAL_bb152508_4_k_cu_222503394cuda3std3__45__cpo6rbeginE:
	.zero		1
	.type		_ZN34_INTERNAL_bb152508_4_k_cu_222503394cuda3std6ranges3__45__cpo7advanceE,@object
	.size		_ZN34_INTERNAL_bb152508_4_k_cu_222503394cuda3std6ranges3__45__cpo7advanceE,(_ZN34_INTERNAL_bb152508_4_k_cu_222503396thrust24THRUST_300001_SM_1000_NS12placeholders3_10E - _ZN34_INTERNAL_bb152508_4_k_cu_222503394cuda3std6ranges3__45__cpo7advanceE)
_ZN34_INTERNAL_bb152508_4_k_cu_222503394cuda3std6ranges3__45__cpo7advanceE:
	.zero		1
	.type		_ZN34_INTERNAL_bb152508_4_k_cu_222503396thrust24THRUST_300001_SM_1000_NS12placeholders3_10E,@object
	.size		_ZN34_INTERNAL_bb152508_4_k_cu_222503396thrust24THRUST_300001_SM_1000_NS12placeholders3_10E,(_ZN34_INTERNAL_bb152508_4_k_cu_222503394cuda3std3__48in_placeE - _ZN34_INTERNAL_bb152508_4_k_cu_222503396thrust24THRUST_300001_SM_1000_NS12placeholders3_10E)
_ZN34_INTERNAL_bb152508_4_k_cu_222503396thrust24THRUST_300001_SM_1000_NS12placeholders3_10E:
	.zero		1
	.type		_ZN34_INTERNAL_bb152508_4_k_cu_222503394cuda3std3__48in_placeE,@object
	.size		_ZN34_INTERNAL_bb152508_4_k_cu_222503394cuda3std3__48in_placeE,(_ZN34_INTERNAL_bb152508_4_k_cu_222503394cuda3std6ranges3__45__cpo4sizeE - _ZN34_INTERNAL_bb152508_4_k_cu_222503394cuda3std3__48in_placeE)
_ZN34_INTERNAL_bb152508_4_k_cu_222503394cuda3std3__48in_placeE:
	.zero		1
	.type		_ZN34_INTERNAL_bb152508_4_k_cu_222503394cuda3std6ranges3__45__cpo4sizeE,@object
	.size		_ZN34_INTERNAL_bb152508_4_k_cu_222503394cuda3std6ranges3__45__cpo4sizeE,(_ZN34_INTERNAL_bb152508_4_k_cu_222503396thrust24THRUST_300001_SM_1000_NS12placeholders2_2E - _ZN34_INTERNAL_bb152508_4_k_cu_222503394cuda3std6ranges3__45__cpo4sizeE)
_ZN34_INTERNAL_bb152508_4_k_cu_222503394cuda3std6ranges3__45__cpo4sizeE:
	.zero		1
	.type		_ZN34_INTERNAL_bb152508_4_k_cu_222503396thrust24THRUST_300001_SM_1000_NS12placeholders2_2E,@object
	.size		_ZN34_INTERNAL_bb152508_4_k_cu_222503396thrust24THRUST_300001_SM_1000_NS12placeholders2_2E,(_ZN34_INTERNAL_bb152508_4_k_cu_222503394cuda3std3__45__cpo6cbeginE - _ZN34_INTERNAL_bb152508_4_k_cu_222503396thrust24THRUST_300001_SM_1000_NS12placeholders2_2E)
_ZN34_INTERNAL_bb152508_4_k_cu_222503396thrust24THRUST_300001_SM_1000_NS12placeholders2_2E:
	.zero		1
	.type		_ZN34_INTERNAL_bb152508_4_k_cu_222503394cuda3std3__45__cpo6cbeginE,@object
	.size		_ZN34_INTERNAL_bb152508_4_k_cu_222503394cuda3std3__45__cpo6cbeginE,(_ZN34_INTERNAL_bb152508_4_k_cu_222503394cuda3std6ranges3__45__cpo6cbeginE - _ZN34_INTERNAL_bb152508_4_k_cu_222503394cuda3std3__45__cpo6cbeginE)
_ZN34_INTERNAL_bb152508_4_k_cu_222503394cuda3std3__45__cpo6cbeginE:
	.zero		1
	.type		_ZN34_INTERNAL_bb152508_4_k_cu_222503394cuda3std6ranges3__45__cpo6cbeginE,@object
	.size		_ZN34_INTERNAL_bb152508_4_k_cu_222503394cuda3std6ranges3__45__cpo6cbeginE,(_ZN34_INTERNAL_bb152508_4_k_cu_222503396thrust24THRUST_300001_SM_1000_NS12placeholders2_6E - _ZN34_INTERNAL_bb152508_4_k_cu_222503394cuda3std6ranges3__45__cpo6cbeginE)
_ZN34_INTERNAL_bb152508_4_k_cu_222503394cuda3std6ranges3__45__cpo6cbeginE:
	.zero		1
	.type		_ZN34_INTERNAL_bb152508_4_k_cu_222503396thrust24THRUST_300001_SM_1000_NS12placeholders2_6E,@object
	.size		_ZN34_INTERNAL_bb152508_4_k_cu_222503396thrust24THRUST_300001_SM_1000_NS12placeholders2_6E,(_ZN34_INTERNAL_bb152508_4_k_cu_222503394cuda3std3__45__cpo7crbeginE - _ZN34_INTERNAL_bb152508_4_k_cu_222503396thrust24THRUST_300001_SM_1000_NS12placeholders2_6E)
_ZN34_INTERNAL_bb152508_4_k_cu_222503396thrust24THRUST_300001_SM_1000_NS12placeholders2_6E:
	.zero		1
	.type		_ZN34_INTERNAL_bb152508_4_k_cu_222503394cuda3std3__45__cpo7crbeginE,@object
	.size		_ZN34_INTERNAL_bb152508_4_k_cu_222503394cuda3std3__45__cpo7crbeginE,(_ZN34_INTERNAL_bb152508_4_k_cu_222503394cuda3std6ranges3__45__cpo4nextE - _ZN34_INTERNAL_bb152508_4_k_cu_222503394cuda3std3__45__cpo7crbeginE)
_ZN34_INTERNAL_bb152508_4_k_cu_222503394cuda3std3__45__cpo7crbeginE:
	.zero		1
	.type		_ZN34_INTERNAL_bb152508_4_k_cu_222503394cuda3std6ranges3__45__cpo4nextE,@object
	.size		_ZN34_INTERNAL_bb152508_4_k_cu_222503394cuda3std6ranges3__45__cpo4nextE,(_ZN34_INTERNAL_bb152508_4_k_cu_222503394cuda3std6ranges3__45__cpo4swapE - _ZN34_INTERNAL_bb152508_4_k_cu_222503394cuda3std6ranges3__45__cpo4nextE)
_ZN34_INTERNAL_bb152508_4_k_cu_222503394cuda3std6ranges3__45__cpo4nextE:
	.zero		1
	.type		_ZN34_INTERNAL_bb152508_4_k_cu_222503394cuda3std6ranges3__45__cpo4swapE,@object
	.size		_ZN34_INTERNAL_bb152508_4_k_cu_222503394cuda3std6ranges3__45__cpo4swapE,(_ZN34_INTERNAL_bb152508_4_k_cu_222503396thrust24THRUST_300001_SM_1000_NS8cuda_cub10par_nosyncE - _ZN34_INTERNAL_bb152508_4_k_cu_222503394cuda3std6ranges3__45__cpo4swapE)
_ZN34_INTERNAL_bb152508_4_k_cu_222503394cuda3std6ranges3__45__cpo4swapE:
	.zero		1
	.type		_ZN34_INTERNAL_bb152508_4_k_cu_222503396thrust24THRUST_300001_SM_1000_NS8cuda_cub10par_nosyncE,@object
	.size		_ZN34_INTERNAL_bb152508_4_k_cu_222503396thrust24THRUST_300001_SM_1000_NS8cuda_cub10par_nosyncE,(_ZN34_INTERNAL_bb152508_4_k_cu_222503396thrust24THRUST_300001_SM_1000_NS3seqE - _ZN34_INTERNAL_bb152508_4_k_cu_222503396thrust24THRUST_300001_SM_1000_NS8cuda_cub10par_nosyncE)
_ZN34_INTERNAL_bb152508_4_k_cu_222503396thrust24THRUST_300001_SM_1000_NS8cuda_cub10par_nosyncE:
	.zero		1
	.type		_ZN34_INTERNAL_bb152508_4_k_cu_222503396thrust24THRUST_300001_SM_1000_NS3seqE,@object
	.size		_ZN34_INTERNAL_bb152508_4_k_cu_222503396thrust24THRUST_300001_SM_1000_NS3seqE,(_ZN34_INTERNAL_bb152508_4_k_cu_222503394cuda3std3__420unreachable_sentinelE - _ZN34_INTERNAL_bb152508_4_k_cu_222503396thrust24THRUST_300001_SM_1000_NS3seqE)
_ZN34_INTERNAL_bb152508_4_k_cu_222503396thrust24THRUST_300001_SM_1000_NS3seqE:
	.zero		1
	.type		_ZN34_INTERNAL_bb152508_4_k_cu_222503394cuda3std3__420unreachable_sentinelE,@object
	.size		_ZN34_INTERNAL_bb152508_4_k_cu_222503394cuda3std3__420unreachable_sentinelE,(_ZN34_INTERNAL_bb152508_4_k_cu_222503394cuda3std6ranges3__45__cpo5ssizeE - _ZN34_INTERNAL_bb152508_4_k_cu_222503394cuda3std3__420unreachable_sentinelE)
_ZN34_INTERNAL_bb152508_4_k_cu_222503394cuda3std3__420unreachable_sentinelE:
	.zero		1
	.type		_ZN34_INTERNAL_bb152508_4_k_cu_222503394cuda3std6ranges3__45__cpo5ssizeE,@object
	.size		_ZN34_INTERNAL_bb152508_4_k_cu_222503394cuda3std6ranges3__45__cpo5ssizeE,(_ZN34_INTERNAL_bb152508_4_k_cu_222503396thrust24THRUST_300001_SM_1000_NS12placeholders2_3E - _ZN34_INTERNAL_bb152508_4_k_cu_222503394cuda3std6ranges3__45__cpo5ssizeE)
_ZN34_INTERNAL_bb152508_4_k_cu_222503394cuda3std6ranges3__45__cpo5ssizeE:
	.zero		1
	.type		_ZN34_INTERNAL_bb152508_4_k_cu_222503396thrust24THRUST_300001_SM_1000_NS12placeholders2_3E,@object
	.size		_ZN34_INTERNAL_bb152508_4_k_cu_222503396thrust24THRUST_300001_SM_1000_NS12placeholders2_3E,(_ZN34_INTERNAL_bb152508_4_k_cu_222503394cuda3std3__45__cpo4cendE - _ZN34_INTERNAL_bb152508_4_k_cu_222503396thrust24THRUST_300001_SM_1000_NS12placeholders2_3E)
_ZN34_INTERNAL_bb152508_4_k_cu_222503396thrust24THRUST_300001_SM_1000_NS12placeholders2_3E:
	.zero		1
	.type		_ZN34_INTERNAL_bb152508_4_k_cu_222503394cuda3std3__45__cpo4cendE,@object
	.size		_ZN34_INTERNAL_bb152508_4_k_cu_222503394cuda3std3__45__cpo4cendE,(_ZN34_INTERNAL_bb152508_4_k_cu_222503394cuda3std6ranges3__45__cpo4cendE - _ZN34_INTERNAL_bb152508_4_k_cu_222503394cuda3std3__45__cpo4cendE)
_ZN34_INTERNAL_bb152508_4_k_cu_222503394cuda3std3__45__cpo4cendE:
	.zero		1
	.type		_ZN34_INTERNAL_bb152508_4_k_cu_222503394cuda3std6ranges3__45__cpo4cendE,@object
	.size		_ZN34_INTERNAL_bb152508_4_k_cu_222503394cuda3std6ranges3__45__cpo4cendE,(_ZN34_INTERNAL_bb152508_4_k_cu_222503396thrust24THRUST_300001_SM_1000_NS12placeholders2_7E - _ZN34_INTERNAL_bb152508_4_k_cu_222503394cuda3std6ranges3__45__cpo4cendE)
_ZN34_INTERNAL_bb152508_4_k_cu_222503394cuda3std6ranges3__45__cpo4cendE:
	.zero		1
	.type		_ZN34_INTERNAL_bb152508_4_k_cu_222503396thrust24THRUST_300001_SM_1000_NS12placeholders2_7E,@object
	.size		_ZN34_INTERNAL_bb152508_4_k_cu_222503396thrust24THRUST_300001_SM_1000_NS12placeholders2_7E,(_ZN34_INTERNAL_bb152508_4_k_cu_222503394cuda3std3__45__cpo5crendE - _ZN34_INTERNAL_bb152508_4_k_cu_222503396thrust24THRUST_300001_SM_1000_NS12placeholders2_7E)
_ZN34_INTERNAL_bb152508_4_k_cu_222503396thrust24THRUST_300001_SM_1000_NS12placeholders2_7E:
	.zero		1
	.type		_ZN34_INTERNAL_bb152508_4_k_cu_222503394cuda3std3__45__cpo5crendE,@object
	.size		_ZN34_INTERNAL_bb152508_4_k_cu_222503394cuda3std3__45__cpo5crendE,(_ZN34_INTERNAL_bb152508_4_k_cu_222503394cuda3std6ranges3__45__cpo4prevE - _ZN34_INTERNAL_bb152508_4_k_cu_222503394cuda3std3__45__cpo5crendE)
_ZN34_INTERNAL_bb152508_4_k_cu_222503394cuda3std3__45__cpo5crendE:
	.zero		1
	.type		_ZN34_INTERNAL_bb152508_4_k_cu_222503394cuda3std6ranges3__45__cpo4prevE,@object
	.size		_ZN34_INTERNAL_bb152508_4_k_cu_222503394cuda3std6ranges3__45__cpo4prevE,(_ZN34_INTERNAL_bb152508_4_k_cu_222503394cuda3std6ranges3__45__cpo9iter_moveE - _ZN34_INTERNAL_bb152508_4_k_cu_222503394cuda3std6ranges3__45__cpo4prevE)
_ZN34_INTERNAL_bb152508_4_k_cu_222503394cuda3std6ranges3__45__cpo4prevE:
	.zero		1
	.type		_ZN34_INTERNAL_bb152508_4_k_cu_222503394cuda3std6ranges3__45__cpo9iter_moveE,@object
	.size		_ZN34_INTERNAL_bb152508_4_k_cu_222503394cuda3std6ranges3__45__cpo9iter_moveE,(_ZN34_INTERNAL_bb152508_4_k_cu_222503396thrust24THRUST_300001_SM_1000_NS6system6detail10sequential3seqE - _ZN34_INTERNAL_bb152508_4_k_cu_222503394cuda3std6ranges3__45__cpo9iter_moveE)
_ZN34_INTERNAL_bb152508_4_k_cu_222503394cuda3std6ranges3__45__cpo9iter_moveE:
	.zero		1
	.type		_ZN34_INTERNAL_bb152508_4_k_cu_222503396thrust24THRUST_300001_SM_1000_NS6system6detail10sequential3seqE,@object
	.size		_ZN34_INTERNAL_bb152508_4_k_cu_222503396thrust24THRUST_300001_SM_1000_NS6system6detail10sequential3seqE,(_ZN34_INTERNAL_bb152508_4_k_cu_222503396thrust24THRUST_300001_SM_1000_NS12placeholders2_9E - _ZN34_INTERNAL_bb152508_4_k_cu_222503396thrust24THRUST_300001_SM_1000_NS6system6detail10sequential3seqE)
_ZN34_INTERNAL_bb152508_4_k_cu_222503396thrust24THRUST_300001_SM_1000_NS6system6detail10sequential3seqE:
	.zero		1
	.type		_ZN34_INTERNAL_bb152508_4_k_cu_222503396thrust24THRUST_300001_SM_1000_NS12placeholders2_9E,@object
	.size		_ZN34_INTERNAL_bb152508_4_k_cu_222503396thrust24THRUST_300001_SM_1000_NS12placeholders2_9E,(_ZN34_INTERNAL_bb152508_4_k_cu_222503394cuda3std3__419piecewise_constructE - _ZN34_INTERNAL_bb152508_4_k_cu_222503396thrust24THRUST_300001_SM_1000_NS12placeholders2_9E)
_ZN34_INTERNAL_bb152508_4_k_cu_222503396thrust24THRUST_300001_SM_1000_NS12placeholders2_9E:
	.zero		1
	.type		_ZN34_INTERNAL_bb152508_4_k_cu_222503394cuda3std3__419piecewise_constructE,@object
	.size		_ZN34_INTERNAL_bb152508_4_k_cu_222503394cuda3std3__419piecewise_constructE,(_ZN34_INTERNAL_bb152508_4_k_cu_222503394cuda3std6ranges3__45__cpo5cdataE - _ZN34_INTERNAL_bb152508_4_k_cu_222503394cuda3std3__419piecewise_constructE)
_ZN34_INTERNAL_bb152508_4_k_cu_222503394cuda3std3__419piecewise_constructE:
	.zero		1
	.type		_ZN34_INTERNAL_bb152508_4_k_cu_222503394cuda3std6ranges3__45__cpo5cdataE,@object
	.size		_ZN34_INTERNAL_bb152508_4_k_cu_222503394cuda3std6ranges3__45__cpo5cdataE,(_ZN34_INTERNAL_bb152508_4_k_cu_222503396thrust24THRUST_300001_SM_1000_NS12placeholders2_1E - _ZN34_INTERNAL_bb152508_4_k_cu_222503394cuda3std6ranges3__45__cpo5cdataE)
_ZN34_INTERNAL_bb152508_4_k_cu_222503394cuda3std6ranges3__45__cpo5cdataE:
	.zero		1
	.type		_ZN34_INTERNAL_bb152508_4_k_cu_222503396thrust24THRUST_300001_SM_1000_NS12placeholders2_1E,@object
	.size		_ZN34_INTERNAL_bb152508_4_k_cu_222503396thrust24THRUST_300001_SM_1000_NS12placeholders2_1E,(_ZN34_INTERNAL_bb152508_4_k_cu_222503394cuda3std3__45__cpo3endE - _ZN34_INTERNAL_bb152508_4_k_cu_222503396thrust24THRUST_300001_SM_1000_NS12placeholders2_1E)
_ZN34_INTERNAL_bb152508_4_k_cu_222503396thrust24THRUST_300001_SM_1000_NS12placeholders2_1E:
	.zero		1
	.type		_ZN34_INTERNAL_bb152508_4_k_cu_222503394cuda3std3__45__cpo3endE,@object
	.size		_ZN34_INTERNAL_bb152508_4_k_cu_222503394cuda3std3__45__cpo3endE,(_ZN34_INTERNAL_bb152508_4_k_cu_222503394cuda3std6ranges3__45__cpo3endE - _ZN34_INTERNAL_bb152508_4_k_cu_222503394cuda3std3__45__cpo3endE)
_ZN34_INTERNAL_bb152508_4_k_cu_222503394cuda3std3__45__cpo3endE:
	.zero		1
	.type		_ZN34_INTERNAL_bb152508_4_k_cu_222503394cuda3std6ranges3__45__cpo3endE,@object
	.size		_ZN34_INTERNAL_bb152508_4_k_cu_222503394cuda3std6ranges3__45__cpo3endE,(_ZN34_INTERNAL_bb152508_4_k_cu_222503396thrust24THRUST_300001_SM_1000_NS12placeholders2_5E - _ZN34_INTERNAL_bb152508_4_k_cu_222503394cuda3std6ranges3__45__cpo3endE)
_ZN34_INTERNAL_bb152508_4_k_cu_222503394cuda3std6ranges3__45__cpo3endE:
	.zero		1
	.type		_ZN34_INTERNAL_bb152508_4_k_cu_222503396thrust24THRUST_300001_SM_1000_NS12placeholders2_5E,@object
	.size		_ZN34_INTERNAL_bb152508_4_k_cu_222503396thrust24THRUST_300001_SM_1000_NS12placeholders2_5E,(_ZN34_INTERNAL_bb152508_4_k_cu_222503394cuda3std3__45__cpo4rendE - _ZN34_INTERNAL_bb152508_4_k_cu_222503396thrust24THRUST_300001_SM_1000_NS12placeholders2_5E)
_ZN34_INTERNAL_bb152508_4_k_cu_222503396thrust24THRUST_300001_SM_1000_NS12placeholders2_5E:
	.zero		1
	.type		_ZN34_INTERNAL_bb152508_4_k_cu_222503394cuda3std3__45__cpo4rendE,@object
	.size		_ZN34_INTERNAL_bb152508_4_k_cu_222503394cuda3std3__45__cpo4rendE,(_ZN34_INTERNAL_bb152508_4_k_cu_222503394cuda3std6ranges3__45__cpo9iter_swapE - _ZN34_INTERNAL_bb152508_4_k_cu_222503394cuda3std3__45__cpo4rendE)
_ZN34_INTERNAL_bb152508_4_k_cu_222503394cuda3std3__45__cpo4rendE:
	.zero		1
	.type		_ZN34_INTERNAL_bb152508_4_k_cu_222503394cuda3std6ranges3__45__cpo9iter_swapE,@object
	.size		_ZN34_INTERNAL_bb152508_4_k_cu_222503394cuda3std6ranges3__45__cpo9iter_swapE,(_ZN34_INTERNAL_bb152508_4_k_cu_222503394cuda3std3__48unexpectE - _ZN34_INTERNAL_bb152508_4_k_cu_222503394cuda3std6ranges3__45__cpo9iter_swapE)
_ZN34_INTERNAL_bb152508_4_k_cu_222503394cuda3std6ranges3__45__cpo9iter_swapE:
	.zero		1
	.type		_ZN34_INTERNAL_bb152508_4_k_cu_222503394cuda3std3__48unexpectE,@object
	.size		_ZN34_INTERNAL_bb152508_4_k_cu_222503394cuda3std3__48unexpectE,(_ZN34_INTERNAL_bb152508_4_k_cu_222503396thrust24THRUST_300001_SM_1000_NS8cuda_cub3parE - _ZN34_INTERNAL_bb152508_4_k_cu_222503394cuda3std3__48unexpectE)
_ZN34_INTERNAL_bb152508_4_k_cu_222503394cuda3std3__48unexpectE:
	.zero		1
	.type		_ZN34_INTERNAL_bb152508_4_k_cu_222503396thrust24THRUST_300001_SM_1000_NS8cuda_cub3parE,@object
	.size		_ZN34_INTERNAL_bb152508_4_k_cu_222503396thrust24THRUST_300001_SM_1000_NS8cuda_cub3parE,(.L_29 - _ZN34_INTERNAL_bb152508_4_k_cu_222503396thrust24THRUST_300001_SM_1000_NS8cuda_cub3parE)
_ZN34_INTERNAL_bb152508_4_k_cu_222503396thrust24THRUST_300001_SM_1000_NS8cuda_cub3parE:
	.zero		1
.L_29:


//--------------------- .nv.shared._ZN3cub18CUB_300001_SM_10006detail10radix_sort33DeviceRadixSortExclusiveSumKernelINS1_5radix10policy_hubIffyE10Policy1000EyEEvPT0_ --------------------------
	.section	.nv.shared._ZN3cub18CUB_300001_SM_10006detail10radix_sort33DeviceRadixSortExclusiveSumKernelINS1_5radix10policy_hubIffyE10Policy1000EyEEvPT0_,"aw",@nobits
	.sectionflags	@""
	.align	16
.nv.shared._ZN3cub18CUB_300001_SM_10006detail10radix_sort33DeviceRadixSortExclusiveSumKernelINS1_5radix10policy_hubIffyE10Policy1000EyEEvPT0_:
	.zero		3360


//--------------------- .nv.shared._ZN3cub18CUB_300001_SM_10006detail10radix_sort30DeviceRadixSortHistogramKernelINS1_5radix10policy_hubIffyE10Policy1000ELNS0_9SortOrderE0EfyNS1_21identity_decomposer_tEEEvPT2_PKT1_SA_iiT3_ --------------------------
	.section	.nv.shared._ZN3cub18CUB_300001_SM_10006detail10radix_sort30DeviceRadixSortHistogramKernelINS1_5radix10policy_hubIffyE10Policy1000ELNS0_9SortOrderE0EfyNS1_21identity_decomposer_tEEEvPT2_PKT1_SA_iiT3_,"aw",@nobits
	.sectionflags	@""
	.align	4
.nv.shared._ZN3cub18CUB_300001_SM_10006detail10radix_sort30DeviceRadixSortHistogramKernelINS1_5radix10policy_hubIffyE10Policy1000ELNS0_9SortOrderE0EfyNS1_21identity_decomposer_tEEEvPT2_PKT1_SA_iiT3_:
	.zero		5120


//--------------------- .nv.shared._ZN3cub18CUB_300001_SM_10006detail10radix_sort31DeviceRadixSortSingleTileKernelINS1_5radix10policy_hubIffyE10Policy1000ELNS0_9SortOrderE0EffyNS1_21identity_decomposer_tEEEvPKT1_PSA_PKT2_PSE_T3_iiT4_ --------------------------
	.section	.nv.shared._ZN3cub18CUB_300001_SM_10006detail10radix_sort31DeviceRadixSortSingleTileKernelINS1_5radix10policy_hubIffyE10Policy1000ELNS0_9SortOrderE0EffyNS1_21identity_decomposer_tEEEvPKT1_PSA_PKT2_PSE_T3_iiT4_,"aw",@nobits
	.sectionflags	@""
	.align	16
.nv.shared._ZN3cub18CUB_300001_SM_10006detail10radix_sort31DeviceRadixSortSingleTileKernelINS1_5radix10policy_hubIffyE10Policy1000ELNS0_9SortOrderE0EffyNS1_21identity_decomposer_tEEEvPKT1_PSA_PKT2_PSE_T3_iiT4_:
	.zero		34880


//--------------------- .nv.shared._ZN3cub18CUB_300001_SM_10006detail10radix_sort29DeviceRadixSortOnesweepKernelINS1_5radix10policy_hubIfiyE10Policy1000ELNS0_9SortOrderE0EfiyiiNS1_21identity_decomposer_tEEEvPT5_SB_PT3_PKSC_PT1_PKSG_PT2_PKSK_T4_iiT6_ --------------------------
	.section	.nv.shared._ZN3cub18CUB_300001_SM_10006detail10radix_sort29DeviceRadixSortOnesweepKernelINS1_5radix10policy_hubIfiyE10Policy1000ELNS0_9SortOrderE0EfiyiiNS1_21identity_decomposer_tEEEvPT5_SB_PT3_PKSC_PT1_PKSG_PT2_PKSK_T4_iiT6_,"aw",@nobits
	.sectionflags	@""
	.align	16
.nv.shared._ZN3cub18CUB_300001_SM_10006detail10radix_sort29DeviceRadixSortOnesweepKernelINS1_5radix10policy_hubIfiyE10Policy1000ELNS0_9SortOrderE0EfiyiiNS1_21identity_decomposer_tEEEvPT5_SB_PT3_PKSC_PT1_PKSG_PT2_PKSK_T4_iiT6_:
	.zero		29184


//--------------------- .nv.shared._ZN3cub18CUB_300001_SM_10006detail10radix_sort33DeviceRadixSortExclusiveSumKernelINS1_5radix10policy_hubIfiyE10Policy1000EyEEvPT0_ --------------------------
	.section	.nv.shared._ZN3cub18CUB_300001_SM_10006detail10radix_sort33DeviceRadixSortExclusiveSumKernelINS1_5radix10policy_hubIfiyE10Policy1000EyEEvPT0_,"aw",@nobits
	.sectionflags	@""
	.align	16
.nv.shared._ZN3cub18CUB_300001_SM_10006detail10radix_sort33DeviceRadixSortExclusiveSumKernelINS1_5radix10policy_hubIfiyE10Policy1000EyEEvPT0_:
	.zero		3360


//--------------------- .nv.shared._ZN3cub18CUB_300001_SM_10006detail10radix_sort30DeviceRadixSortHistogramKernelINS1_5radix10policy_hubIfiyE10Policy1000ELNS0_9SortOrderE0EfyNS1_21identity_decomposer_tEEEvPT2_PKT1_SA_iiT3_ --------------------------
	.section	.nv.shared._ZN3cub18CUB_300001_SM_10006detail10radix_sort30DeviceRadixSortHistogramKernelINS1_5radix10policy_hubIfiyE10Policy1000ELNS0_9SortOrderE0EfyNS1_21identity_decomposer_tEEEvPT2_PKT1_SA_iiT3_,"aw",@nobits
	.sectionflags	@""
	.align	4
.nv.shared._ZN3cub18CUB_300001_SM_10006detail10radix_sort30DeviceRadixSortHistogramKernelINS1_5radix10policy_hubIfiyE10Policy1000ELNS0_9SortOrderE0EfyNS1_21identity_decomposer_tEEEvPT2_PKT1_SA_iiT3_:
	.zero		5120


//--------------------- .nv.shared._ZN3cub18CUB_300001_SM_10006detail10radix_sort31DeviceRadixSortSingleTileKernelINS1_5radix10policy_hubIfiyE10Policy1000ELNS0_9SortOrderE0EfiyNS1_21identity_decomposer_tEEEvPKT1_PSA_PKT2_PSE_T3_iiT4_ --------------------------
	.section	.nv.shared._ZN3cub18CUB_300001_SM_10006detail10radix_sort31DeviceRadixSortSingleTileKernelINS1_5radix10policy_hubIfiyE10Policy1000ELNS0_9SortOrderE0EfiyNS1_21identity_decomposer_tEEEvPKT1_PSA_PKT2_PSE_T3_iiT4_,"aw",@nobits
	.sectionflags	@""
	.align	16
.nv.shared._ZN3cub18CUB_300001_SM_10006detail10radix_sort31DeviceRadixSortSingleTileKernelINS1_5radix10policy_hubIfiyE10Policy1000ELNS0_9SortOrderE0EfiyNS1_21identity_decomposer_tEEEvPKT1_PSA_PKT2_PSE_T3_iiT4_:
	.zero		34880


//--------------------- .nv.constant0._ZN3cub18CUB_300001_SM_10006detail10radix_sort29DeviceRadixSortOnesweepKernelINS1_5radix10policy_hubIffyE10Policy1000ELNS0_9SortOrderE0EffyiiNS1_21identity_decomposer_tEEEvPT5_SB_PT3_PKSC_PT1_PKSG_PT2_PKSK_T4_iiT6_ --------------------------
	.section	.nv.constant0._ZN3cub18CUB_300001_SM_10006detail10radix_sort29DeviceRadixSortOnesweepKernelINS1_5radix10policy_hubIffyE10Policy1000ELNS0_9SortOrderE0EffyiiNS1_21identity_decomposer_tEEEvPT5_SB_PT3_PKSC_PT1_PKSG_PT2_PKSK_T4_iiT6_,"a",@progbits
	.sectionflags	@""
	.align	4
.nv.constant0._ZN3cub18CUB_300001_SM_10006detail10radix_sort29DeviceRadixSortOnesweepKernelINS1_5radix10policy_hubIffyE10Policy1000ELNS0_9SortOrderE0EffyiiNS1_21identity_decomposer_tEEEvPT5_SB_PT3_PKSC_PT1_PKSG_PT2_PKSK_T4_iiT6_:
	.zero		973


//--------------------- .nv.constant0._ZN3cub18CUB_300001_SM_10006detail10radix_sort33DeviceRadixSortExclusiveSumKernelINS1_5radix10policy_hubIffyE10Policy1000EyEEvPT0_ --------------------------
	.section	.nv.constant0._ZN3cub18CUB_300001_SM_10006detail10radix_sort33DeviceRadixSortExclusiveSumKernelINS1_5radix10policy_hubIffyE10Policy1000EyEEvPT0_,"a",@progbits
	.sectionflags	@""
	.align	4
.nv.constant0._ZN3cub18CUB_300001_SM_10006detail10radix_sort33DeviceRadixSortExclusiveSumKernelINS1_5radix10policy_hubIffyE10Policy1000EyEEvPT0_:
	.zero		904


//--------------------- .nv.constant0._ZN3cub18CUB_300001_SM_10006detail10radix_sort30DeviceRadixSortHistogramKernelINS1_5radix10policy_hubIffyE10Policy1000ELNS0_9SortOrderE0EfyNS1_21identity_decomposer_tEEEvPT2_PKT1_SA_iiT3_ --------------------------
	.section	.nv.constant0._ZN3cub18CUB_300001_SM_10006detail10radix_sort30DeviceRadixSortHistogramKernelINS1_5radix10policy_hubIffyE10Policy1000ELNS0_9SortOrderE0EfyNS1_21identity_decomposer_tEEEvPT2_PKT1_SA_iiT3_,"a",@progbits
	.sectionflags	@""
	.align	4
.nv.constant0._ZN3cub18CUB_300001_SM_10006detail10radix_sort30DeviceRadixSortHistogramKernelINS1_5radix10policy_hubIffyE10Policy1000ELNS0_9SortOrderE0EfyNS1_21identity_decomposer_tEEEvPT2_PKT1_SA_iiT3_:
	.zero		929


//--------------------- .nv.constant0._ZN3cub18CUB_300001_SM_10006detail10radix_sort31DeviceRadixSortSingleTileKernelINS1_5radix10policy_hubIffyE10Policy1000ELNS0_9SortOrderE0EffyNS1_21identity_decomposer_tEEEvPKT1_PSA_PKT2_PSE_T3_iiT4_ --------------------------
	.section	.nv.constant0._ZN3cub18CUB_300001_SM_10006detail10radix_sort31DeviceRadixSortSingleTileKernelINS1_5radix10policy_hubIffyE10Policy1000ELNS0_9SortOrderE0EffyNS1_21identity_decomposer_tEEEvPKT1_PSA_PKT2_PSE_T3_iiT4_,"a",@progbits
	.sectionflags	@""
	.align	4
.nv.constant0._ZN3cub18CUB_300001_SM_10006detail10radix_sort31DeviceRadixSortSingleTileKernelINS1_5radix10policy_hubIffyE10Policy1000ELNS0_9SortOrderE0EffyNS1_21identity_decomposer_tEEEvPKT1_PSA_PKT2_PSE_T3_iiT4_:
	.zero		945


//--------------------- .nv.constant0._ZN3cub18CUB_300001_SM_10006detail10radix_sort29DeviceRadixSortOnesweepKernelINS1_5radix10policy_hubIfiyE10Policy1000ELNS0_9SortOrderE0EfiyiiNS1_21identity_decomposer_tEEEvPT5_SB_PT3_PKSC_PT1_PKSG_PT2_PKSK_T4_iiT6_ --------------------------
	.section	.nv.constant0._ZN3cub18CUB_300001_SM_10006detail10radix_sort29DeviceRadixSortOnesweepKernelINS1_5radix10policy_hubIfiyE10Policy1000ELNS0_9SortOrderE0EfiyiiNS1_21identity_decomposer_tEEEvPT5_SB_PT3_PKSC_PT1_PKSG_PT2_PKSK_T4_iiT6_,"a",@progbits
	.sectionflags	@""
	.align	4
.nv.constant0._ZN3cub18CUB_300001_SM_10006detail10radix_sort29DeviceRadixSortOnesweepKernelINS1_5radix10policy_hubIfiyE10Policy1000ELNS0_9SortOrderE0EfiyiiNS1_21identity_decomposer_tEEEvPT5_SB_PT3_PKSC_PT1_PKSG_PT2_PKSK_T4_iiT6_:
	.zero		973


//--------------------- .nv.constant0._ZN3cub18CUB_300001_SM_10006detail10radix_sort33DeviceRadixSortExclusiveSumKernelINS1_5radix10policy_hubIfiyE10Policy1000EyEEvPT0_ --------------------------
	.section	.nv.constant0._ZN3cub18CUB_300001_SM_10006detail10radix_sort33DeviceRadixSortExclusiveSumKernelINS1_5radix10policy_hubIfiyE10Policy1000EyEEvPT0_,"a",@progbits
	.sectionflags	@""
	.align	4
.nv.constant0._ZN3cub18CUB_300001_SM_10006detail10radix_sort33DeviceRadixSortExclusiveSumKernelINS1_5radix10policy_hubIfiyE10Policy1000EyEEvPT0_:
	.zero		904


//--------------------- .nv.constant0._ZN3cub18CUB_300001_SM_10006detail10radix_sort30DeviceRadixSortHistogramKernelINS1_5radix10policy_hubIfiyE10Policy1000ELNS0_9SortOrderE0EfyNS1_21identity_decomposer_tEEEvPT2_PKT1_SA_iiT3_ --------------------------
	.section	.nv.constant0._ZN3cub18CUB_300001_SM_10006detail10radix_sort30DeviceRadixSortHistogramKernelINS1_5radix10policy_hubIfiyE10Policy1000ELNS0_9SortOrderE0EfyNS1_21identity_decomposer_tEEEvPT2_PKT1_SA_iiT3_,"a",@progbits
	.sectionflags	@""
	.align	4
.nv.constant0._ZN3cub18CUB_300001_SM_10006detail10radix_sort30DeviceRadixSortHistogramKernelINS1_5radix10policy_hubIfiyE10Policy1000ELNS0_9SortOrderE0EfyNS1_21identity_decomposer_tEEEvPT2_PKT1_SA_iiT3_:
	.zero		929


//--------------------- .nv.constant0._ZN3cub18CUB_300001_SM_10006detail10radix_sort31DeviceRadixSortSingleTileKernelINS1_5radix10policy_hubIfiyE10Policy1000ELNS0_9SortOrderE0EfiyNS1_21identity_decomposer_tEEEvPKT1_PSA_PKT2_PSE_T3_iiT4_ --------------------------
	.section	.nv.constant0._ZN3cub18CUB_300001_SM_10006detail10radix_sort31DeviceRadixSortSingleTileKernelINS1_5radix10policy_hubIfiyE10Policy1000ELNS0_9SortOrderE0EfiyNS1_21identity_decomposer_tEEEvPKT1_PSA_PKT2_PSE_T3_iiT4_,"a",@progbits
	.sectionflags	@""
	.align	4
.nv.constant0._ZN3cub18CUB_300001_SM_10006detail10radix_sort31DeviceRadixSortSingleTileKernelINS1_5radix10policy_hubIfiyE10Policy1000ELNS0_9SortOrderE0EfiyNS1_21identity_decomposer_tEEEvPKT1_PSA_PKT2_PSE_T3_iiT4_:
	.zero		945


//--------------------- .nv.constant0._ZN3cub18CUB_300001_SM_10006detail8for_each13static_kernelINS2_12policy_hub_t12policy_500_tElN6thrust24THRUST_300001_SM_1000_NS8cuda_cub10__tabulate7functorINS7_6detail15normal_iteratorINS7_10device_ptrIiEEEENS7_6system6detail7generic6detail22compute_sequence_valueIivEElEEEEvT0_T1_ --------------------------
	.section	.nv.constant0._ZN3cub18CUB_300001_SM_10006detail8for_each13static_kernelINS2_12policy_hub_t12policy_500_tElN6thrust24THRUST_300001_SM_1000_NS8cuda_cub10__tabulate7functorINS7_6detail15normal_iteratorINS7_10device_ptrIiEEEENS7_6system6detail7generic6detail22compute_sequence_valueIivEElEEEEvT0_T1_,"a",@progbits
	.sectionflags	@""
	.align	4
.nv.constant0._ZN3cub18CUB_300001_SM_10006detail8for_each13static_kernelINS2_12policy_hub_t12policy_500_tElN6thrust24THRUST_300001_SM_1000_NS8cuda_cub10__tabulate7functorINS7_6detail15normal_iteratorINS7_10device_ptrIiEEEENS7_6system6detail7generic6detail22compute_sequence_valueIivEElEEEEvT0_T1_:
	.zero		920


//--------------------- .nv.constant0._ZN3cub18CUB_300001_SM_10006detail8for_each13static_kernelINS2_12policy_hub_t12policy_500_tEmN6thrust24THRUST_300001_SM_1000_NS8cuda_cub20__uninitialized_fill7functorINS7_10device_ptrIiEEiEEEEvT0_T1_ --------------------------
	.section	.nv.constant0._ZN3cub18CUB_300001_SM_10006detail8for_each13static_kernelINS2_12policy_hub_t12policy_500_tEmN6thrust24THRUST_300001_SM_1000_NS8cuda_cub20__uninitialized_fill7functorINS7_10device_ptrIiEEiEEEEvT0_T1_,"a",@progbits
	.sectionflags	@""
	.align	4
.nv.constant0._ZN3cub18CUB_300001_SM_10006detail8for_each13static_kernelINS2_12policy_hub_t12policy_500_tEmN6thrust24THRUST_300001_SM_1000_NS8cuda_cub20__uninitialized_fill7functorINS7_10device_ptrIiEEiEEEEvT0_T1_:
	.zero		920


//--------------------- .nv.constant0._ZN3cub18CUB_300001_SM_10006detail11EmptyKernelIvEEvv --------------------------
	.section	.nv.constant0._ZN3cub18CUB_300001_SM_10006detail11EmptyKernelIvEEvv,"a",@progbits
	.sectionflags	@""
	.align	4
.nv.constant0._ZN3cub18CUB_300001_SM_10006detail11EmptyKernelIvEEvv:
	.zero		896


//--------------------- .nv.constant0._Z16computeDistancesPKfS0_Pfii --------------------------
	.section	.nv.constant0._Z16computeDistancesPKfS0_Pfii,"a",@progbits
	.sectionflags	@""
	.align	4
.nv.constant0._Z16computeDistancesPKfS0_Pfii:
	.zero		928


//--------------------- SYMBOLS --------------------------

	.type		.nv.reservedSmem.offset0,@object
	.size		.nv.reservedSmem.offset0,0x4
	.type		.nv.reservedSmem.cap,@object
	.size		.nv.reservedSmem.cap,0x4
